	.target	sm_90a

	.elftype	@"ET_EXEC"


//--------------------- .note.nv.tkinfo           --------------------------
	.section	.note.nv.tkinfo,"",@"SHT_NOTE"
	.sectionflags	@"SHF_NOTE_NV_TKINFO"
	.tkinfo
        /*0018*/ 	.word	0x00000002
        /*0030*/ 	.string	""
        /*0030*/ 	.string	"ptxas"
        /*0030*/ 	.string	"Cuda compilation tools, release 13.0, V13.0.88"
        /*0030*/ 	.string	"Build cuda_13.0.r13.0/compiler.36424714_0"
        /*0030*/ 	.string	"-arch sm_90a -m 64 "



//--------------------- .note.nv.cuinfo           --------------------------
	.section	.note.nv.cuinfo,"",@"SHT_NOTE"
	.sectionflags	@"SHF_NOTE_NV_CUINFO"
        /*0018*/ 	.short	0x0002
        /*001a*/ 	.short	0x005a
        /*001c*/ 	.short	0x0082
	.zero		2


//--------------------- .nv.info                  --------------------------
	.section	.nv.info,"",@"SHT_CUDA_INFO"
	.align	4


	//----- nvinfo : EIATTR_REGCOUNT
	.align		4
        /*0000*/ 	.byte	0x04, 0x2f
        /*0002*/ 	.short	(.L_12 - .L_11)
	.align		4
.L_11:
        /*0004*/ 	.word	index@(_ZN7cutlass13device_kernelINS_4gemm6kernel13GemmUniversalIN4cute5tupleIJiiiiEEENS1_10collective13CollectiveMmaINS1_37MainloopSm90TmaGmmaWarpSpecializedFP8ILi15ENS5_IJNS4_1CILi1EEESB_SB_EEENS1_35KernelTmaWarpSpecializedCooperativeEEENS5_IJNSA_ILi384EEENSA_ILi80EEENSA_ILi32EEEEEENS_12float_e4m3_tENS5_IJlSB_lEEESJ_SK_NS4_8TiledMMAINS4_8MMA_AtomIJNS4_4SM904GMMA30MMA_64x16x32_F32E4M3E4M3_SS_TNILNSO_7ScaleInE1ELSQ_1EEEEEENS4_6LayoutINS5_IJNSA_ILi2EEESB_SB_EEENS5_IJSB_NSA_ILi0EEESW_EEEEENS5_IJNS4_10UnderscoreESZ_SZ_EEEEENS4_13SM90_TMA_LOADENS4_14ComposedLayoutINS4_7SwizzleILi1ELi4ELi3EEENS4_18smem_ptr_flag_bitsILi8EEENST_INS5_IJNSA_ILi8EEESH_EEENS5_IJSH_SB_EEEEEEEvNS4_8identityES12_S1C_vS1D_EENS_8epilogue10collective6detail29Sm90TmaWarpSpecializedAdapterINS1G_15DefaultEpilogueISJ_SK_SK_NS1F_6thread17LinearCombinationISJ_Li1EffLNS1K_9ScaleType4KindE0ELNS_15FloatRoundStyleE2ESJ_EENS1_15EpilogueDefaultEEEEEvvEEEEvNT_6ParamsE)
        /*0008*/ 	.word	0x000000a8


	//----- nvinfo : EIATTR_FRAME_SIZE
	.align		4
.L_12:
        /*000c*/ 	.byte	0x04, 0x11
        /*000e*/ 	.short	(.L_14 - .L_13)
	.align		4
.L_13:
        /*0010*/ 	.word	index@(_ZN7cutlass13device_kernelINS_4gemm6kernel13GemmUniversalIN4cute5tupleIJiiiiEEENS1_10collective13CollectiveMmaINS1_37MainloopSm90TmaGmmaWarpSpecializedFP8ILi15ENS5_IJNS4_1CILi1EEESB_SB_EEENS1_35KernelTmaWarpSpecializedCooperativeEEENS5_IJNSA_ILi384EEENSA_ILi80EEENSA_ILi32EEEEEENS_12float_e4m3_tENS5_IJlSB_lEEESJ_SK_NS4_8TiledMMAINS4_8MMA_AtomIJNS4_4SM904GMMA30MMA_64x16x32_F32E4M3E4M3_SS_TNILNSO_7ScaleInE1ELSQ_1EEEEEENS4_6LayoutINS5_IJNSA_ILi2EEESB_SB_EEENS5_IJSB_NSA_ILi0EEESW_EEEEENS5_IJNS4_10UnderscoreESZ_SZ_EEEEENS4_13SM90_TMA_LOADENS4_14ComposedLayoutINS4_7SwizzleILi1ELi4ELi3EEENS4_18smem_ptr_flag_bitsILi8EEENST_INS5_IJNSA_ILi8EEESH_EEENS5_IJSH_SB_EEEEEEEvNS4_8identityES12_S1C_vS1D_EENS_8epilogue10collective6detail29Sm90TmaWarpSpecializedAdapterINS1G_15DefaultEpilogueISJ_SK_SK_NS1F_6thread17LinearCombinationISJ_Li1EffLNS1K_9ScaleType4KindE0ELNS_15FloatRoundStyleE2ESJ_EENS1_15EpilogueDefaultEEEEEvvEEEEvNT_6ParamsE)
        /*0014*/ 	.word	0x000000a0


	//----- nvinfo : EIATTR_MIN_STACK_SIZE
	.align		4
.L_14:
        /*0018*/ 	.byte	0x04, 0x12
        /*001a*/ 	.short	(.L_16 - .L_15)
	.align		4
.L_15:
        /*001c*/ 	.word	index@(_ZN7cutlass13device_kernelINS_4gemm6kernel13GemmUniversalIN4cute5tupleIJiiiiEEENS1_10collective13CollectiveMmaINS1_37MainloopSm90TmaGmmaWarpSpecializedFP8ILi15ENS5_IJNS4_1CILi1EEESB_SB_EEENS1_35KernelTmaWarpSpecializedCooperativeEEENS5_IJNSA_ILi384EEENSA_ILi80EEENSA_ILi32EEEEEENS_12float_e4m3_tENS5_IJlSB_lEEESJ_SK_NS4_8TiledMMAINS4_8MMA_AtomIJNS4_4SM904GMMA30MMA_64x16x32_F32E4M3E4M3_SS_TNILNSO_7ScaleInE1ELSQ_1EEEEEENS4_6LayoutINS5_IJNSA_ILi2EEESB_SB_EEENS5_IJSB_NSA_ILi0EEESW_EEEEENS5_IJNS4_10UnderscoreESZ_SZ_EEEEENS4_13SM90_TMA_LOADENS4_14ComposedLayoutINS4_7SwizzleILi1ELi4ELi3EEENS4_18smem_ptr_flag_bitsILi8EEENST_INS5_IJNSA_ILi8EEESH_EEENS5_IJSH_SB_EEEEEEEvNS4_8identityES12_S1C_vS1D_EENS_8epilogue10collective6detail29Sm90TmaWarpSpecializedAdapterINS1G_15DefaultEpilogueISJ_SK_SK_NS1F_6thread17LinearCombinationISJ_Li1EffLNS1K_9ScaleType4KindE0ELNS_15FloatRoundStyleE2ESJ_EENS1_15EpilogueDefaultEEEEEvvEEEEvNT_6ParamsE)
        /*0020*/ 	.word	0x000000a0
.L_16:


//--------------------- .nv.compat                --------------------------
	.section	.nv.compat,"",@"SHT_CUDA_COMPAT_INFO"
	.align	4
        /*0000*/ 	.byte	0x02, 0x09, 0x01, 0x00, 0x02, 0x02, 0x04, 0x00, 0x02, 0x05, 0x05, 0x00, 0x03, 0x07, 0x01, 0x01
        /*0010*/ 	.byte	0x02, 0x03, 0x01, 0x00, 0x02, 0x06, 0x01, 0x00, 0x04, 0x0b, 0x08, 0x00, 0x00, 0x00, 0x00, 0x00
        /*0020*/ 	.byte	0x00, 0x00, 0x00, 0x00


//--------------------- .nv.info._ZN7cutlass13device_kernelINS_4gemm6kernel13GemmUniversalIN4cute5tupleIJiiiiEEENS1_10collective13CollectiveMmaINS1_37MainloopSm90TmaGmmaWarpSpecializedFP8ILi15ENS5_IJNS4_1CILi1EEESB_SB_EEENS1_35KernelTmaWarpSpecializedCooperativeEEENS5_IJNSA_ILi384EEENSA_ILi80EEENSA_ILi32EEEEEENS_12float_e4m3_tENS5_IJlSB_lEEESJ_SK_NS4_8TiledMMAINS4_8MMA_AtomIJNS4_4SM904GMMA30MMA_64x16x32_F32E4M3E4M3_SS_TNILNSO_7ScaleInE1ELSQ_1EEEEEENS4_6LayoutINS5_IJNSA_ILi2EEESB_SB_EEENS5_IJSB_NSA_ILi0EEESW_EEEEENS5_IJNS4_10UnderscoreESZ_SZ_EEEEENS4_13SM90_TMA_LOADENS4_14ComposedLayoutINS4_7SwizzleILi1ELi4ELi3EEENS4_18smem_ptr_flag_bitsILi8EEENST_INS5_IJNSA_ILi8EEESH_EEENS5_IJSH_SB_EEEEEEEvNS4_8identityES12_S1C_vS1D_EENS_8epilogue10collective6detail29Sm90TmaWarpSpecializedAdapterINS1G_15DefaultEpilogueISJ_SK_SK_NS1F_6thread17LinearCombinationISJ_Li1EffLNS1K_9ScaleType4KindE0ELNS_15FloatRoundStyleE2ESJ_EENS1_15EpilogueDefaultEEEEEvvEEEEvNT_6ParamsE --------------------------
	.section	.nv.info._ZN7cutlass13device_kernelINS_4gemm6kernel13GemmUniversalIN4cute5tupleIJiiiiEEENS1_10collective13CollectiveMmaINS1_37MainloopSm90TmaGmmaWarpSpecializedFP8ILi15ENS5_IJNS4_1CILi1EEESB_SB_EEENS1_35KernelTmaWarpSpecializedCooperativeEEENS5_IJNSA_ILi384EEENSA_ILi80EEENSA_ILi32EEEEEENS_12float_e4m3_tENS5_IJlSB_lEEESJ_SK_NS4_8TiledMMAINS4_8MMA_AtomIJNS4_4SM904GMMA30MMA_64x16x32_F32E4M3E4M3_SS_TNILNSO_7ScaleInE1ELSQ_1EEEEEENS4_6LayoutINS5_IJNSA_ILi2EEESB_SB_EEENS5_IJSB_NSA_ILi0EEESW_EEEEENS5_IJNS4_10UnderscoreESZ_SZ_EEEEENS4_13SM90_TMA_LOADENS4_14ComposedLayoutINS4_7SwizzleILi1ELi4ELi3EEENS4_18smem_ptr_flag_bitsILi8EEENST_INS5_IJNSA_ILi8EEESH_EEENS5_IJSH_SB_EEEEEEEvNS4_8identityES12_S1C_vS1D_EENS_8epilogue10collective6detail29Sm90TmaWarpSpecializedAdapterINS1G_15DefaultEpilogueISJ_SK_SK_NS1F_6thread17LinearCombinationISJ_Li1EffLNS1K_9ScaleType4KindE0ELNS_15FloatRoundStyleE2ESJ_EENS1_15EpilogueDefaultEEEEEvvEEEEvNT_6ParamsE,"",@"SHT_CUDA_INFO"
	.sectionflags	@""
	.align	4


	//----- nvinfo : EIATTR_CUDA_API_VERSION
	.align		4
        /*0000*/ 	.byte	0x04, 0x37
        /*0002*/ 	.short	(.L_18 - .L_17)
.L_17:
        /*0004*/ 	.word	0x00000082


	//----- nvinfo : EIATTR_KPARAM_INFO
	.align		4
.L_18:
        /*0008*/ 	.byte	0x04, 0x17
        /*000a*/ 	.short	(.L_20 - .L_19)
.L_19:
        /*000c*/ 	.word	0x00000000
        /*0010*/ 	.short	0x0000
        /*0012*/ 	.short	0x0070
        /*0014*/ 	.byte	0x00, 0xf0, 0x01, 0x10


	//----- nvinfo : EIATTR_SPARSE_MMA_MASK
	.align		4
.L_20:
        /*0018*/ 	.byte	0x03, 0x50
        /*001a*/ 	.short	0x0000


	//----- nvinfo : EIATTR_MAXREG_COUNT
	.align		4
        /*001c*/ 	.byte	0x03, 0x1b
        /*001e*/ 	.short	0x00a8


	//----- nvinfo : EIATTR_NUM_BARRIERS
	.align		4
        /*0020*/ 	.byte	0x02, 0x4c
        /*0022*/ 	.byte	0x01
	.zero		1


	//----- nvinfo : EIATTR_ANNOTATIONS
	.align		4
        /*0024*/ 	.byte	0x04, 0x55
        /*0026*/ 	.short	(.L_22 - .L_21)


	//   ....[0]....
.L_21:
        /*0028*/ 	.word	0x00000001
        /*002c*/ 	.byte	0x40, 0x07, 0x00, 0x00, 0x01, 0x00, 0x00, 0x00, 0x60, 0x07, 0x00, 0x00, 0x01, 0x00, 0x00, 0x00
        /* <DEDUP_REMOVED lines=121> */
        /*07cc*/ 	.byte	0x70, 0x40, 0x01, 0x00


	//----- nvinfo : EIATTR_MERCURY_ISA_VERSION
	.align		4
.L_22:
        /*07d0*/ 	.byte	0x03, 0x5f
        /*07d2*/ 	.short	0x0101


	//----- nvinfo : EIATTR_INT_WARP_WIDE_INSTR_OFFSETS
	.align		4
        /*07d4*/ 	.byte	0x04, 0x31
        /*07d6*/ 	.short	(.L_24 - .L_23)


	//   ....[0]....
.L_23:
        /*07d8*/ 	.word	0x00000620


	//   ....[1]....
        /*07dc*/ 	.word	0x00000640


	//   ....[2]....
        /*07e0*/ 	.word	0x00000750


	//----- nvinfo : EIATTR_COOP_GROUP_MASK_REGIDS
	.align		4
.L_24:
        /*07e4*/ 	.byte	0x04, 0x29
        /*07e6*/ 	.short	(.L_26 - .L_25)


	//   ....[0]....
.L_25:
        /*07e8*/ 	.word	0xffffffff


	//   ....[1]....
        /*07ec*/ 	.word	0xffffffff


	//   ....[2]....
        /*07f0*/ 	.word	0xffffffff


	//   ....[3]....
        /*07f4*/ 	.word	0xffffffff


	//   ....[4]....
        /*07f8*/ 	.word	0xffffffff


	//----- nvinfo : EIATTR_COOP_GROUP_INSTR_OFFSETS
	.align		4
.L_26:
        /*07fc*/ 	.byte	0x04, 0x28
        /*07fe*/ 	.short	(.L_28 - .L_27)


	//   ....[0]....
.L_27:
        /*0800*/ 	.word	0x00000070


	//   ....[1]....
        /*0804*/ 	.word	0x00000080


	//   ....[2]....
        /*0808*/ 	.word	0x000001a0


	//   ....[3]....
        /*080c*/ 	.word	0x00000550


	//   ....[4]....
        /*0810*/ 	.word	0x000014b0


	//----- nvinfo : EIATTR_REG_RECONFIG
	.align		4
.L_28:
        /*0814*/ 	.byte	0x01, 0x54
	.zero		2


	//----- nvinfo : EIATTR_MBARRIER_INSTR_OFFSETS
	.align		4
        /*0818*/ 	.byte	0x04, 0x39
        /*081a*/ 	.short	(.L_30 - .L_29)


	//   ....[0]....
.L_29:
        /*081c*/ 	.word	0x00000340
        /*0820*/ 	.word	0x000000ff
        /*0824*/ 	.word	0x00000000
        /*0828*/ 	.short	0x0100
        /*082a*/ 	.byte	0x0a
	.zero		1


	//   ....[1]....
        /*082c*/ 	.word	0x00000350
        /*0830*/ 	.word	0x000000ff
        /*0834*/ 	.word	0x00000078
        /*0838*/ 	.short	0x0100
        /*083a*/ 	.byte	0x0a
	.zero		1


	//   ....[2]....
        /*083c*/ 	.word	0x00000360
        /*0840*/ 	.word	0x000000ff
        /*0844*/ 	.word	0x00000008
        /*0848*/ 	.short	0x0100
        /*084a*/ 	.byte	0x0a
	.zero		1


	//   ....[3]....
        /*084c*/ 	.word	0x00000370
        /*0850*/ 	.word	0x000000ff
        /*0854*/ 	.word	0x00000080
        /*0858*/ 	.short	0x0100
        /*085a*/ 	.byte	0x0a
	.zero		1


	//   ....[4]....
        /*085c*/ 	.word	0x00000380
        /*0860*/ 	.word	0x000000ff
        /*0864*/ 	.word	0x00000010
        /*0868*/ 	.short	0x0100
        /*086a*/ 	.byte	0x0a
	.zero		1


	//   ....[5]....
        /*086c*/ 	.word	0x00000390
        /*0870*/ 	.word	0x000000ff
        /*0874*/ 	.word	0x00000088
        /*0878*/ 	.short	0x0100
        /*087a*/ 	.byte	0x0a
	.zero		1


	//   ....[6]....
        /*087c*/ 	.word	0x000003a0
        /*0880*/ 	.word	0x000000ff
        /*0884*/ 	.word	0x00000018
        /*0888*/ 	.short	0x0100
        /*088a*/ 	.byte	0x0a
	.zero		1


	//   ....[7]....
        /*088c*/ 	.word	0x000003b0
        /*0890*/ 	.word	0x000000ff
        /*0894*/ 	.word	0x00000090
        /*0898*/ 	.short	0x0100
        /*089a*/ 	.byte	0x0a
	.zero		1


	//   ....[8]....
        /*089c*/ 	.word	0x000003c0
        /*08a0*/ 	.word	0x000000ff
        /*08a4*/ 	.word	0x00000020
        /*08a8*/ 	.short	0x0100
        /*08aa*/ 	.byte	0x0a
	.zero		1


	//   ....[9]....
        /*08ac*/ 	.word	0x000003d0
        /*08b0*/ 	.word	0x000000ff
        /*08b4*/ 	.word	0x00000098
        /*08b8*/ 	.short	0x0100
        /*08ba*/ 	.byte	0x0a
	.zero		1


	//   ....[10]....
        /*08bc*/ 	.word	0x000003e0
        /*08c0*/ 	.word	0x000000ff
        /*08c4*/ 	.word	0x00000028
        /*08c8*/ 	.short	0x0100
        /*08ca*/ 	.byte	0x0a
	.zero		1


	//   ....[11]....
        /*08cc*/ 	.word	0x000003f0
        /*08d0*/ 	.word	0x000000ff
        /*08d4*/ 	.word	0x000000a0
        /*08d8*/ 	.short	0x0100
        /*08da*/ 	.byte	0x0a
	.zero		1


	//   ....[12]....
        /*08dc*/ 	.word	0x00000400
        /*08e0*/ 	.word	0x000000ff
        /*08e4*/ 	.word	0x00000030
        /*08e8*/ 	.short	0x0100
        /*08ea*/ 	.byte	0x0a
	.zero		1


	//   ....[13]....
        /*08ec*/ 	.word	0x00000410
        /*08f0*/ 	.word	0x000000ff
        /*08f4*/ 	.word	0x000000a8
        /*08f8*/ 	.short	0x0100
        /*08fa*/ 	.byte	0x0a
	.zero		1


	//   ....[14]....
        /*08fc*/ 	.word	0x00000420
        /*0900*/ 	.word	0x000000ff
        /*0904*/ 	.word	0x00000038
        /*0908*/ 	.short	0x0100
        /*090a*/ 	.byte	0x0a
	.zero		1


	//   ....[15]....
        /*090c*/ 	.word	0x00000430
        /*0910*/ 	.word	0x000000ff
        /*0914*/ 	.word	0x000000b0
        /*0918*/ 	.short	0x0100
        /*091a*/ 	.byte	0x0a
	.zero		1


	//   ....[16]....
        /*091c*/ 	.word	0x00000440
        /*0920*/ 	.word	0x000000ff
        /*0924*/ 	.word	0x00000040
        /*0928*/ 	.short	0x0100
        /*092a*/ 	.byte	0x0a
	.zero		1


	//   ....[17]....
        /*092c*/ 	.word	0x00000450
        /*0930*/ 	.word	0x000000ff
        /*0934*/ 	.word	0x000000b8
        /*0938*/ 	.short	0x0100
        /*093a*/ 	.byte	0x0a
	.zero		1


	//   ....[18]....
        /*093c*/ 	.word	0x00000460
        /*0940*/ 	.word	0x000000ff
        /*0944*/ 	.word	0x00000048
        /*0948*/ 	.short	0x0100
        /*094a*/ 	.byte	0x0a
	.zero		1


	//   ....[19]....
        /*094c*/ 	.word	0x00000470
        /*0950*/ 	.word	0x000000ff
        /*0954*/ 	.word	0x000000c0
        /*0958*/ 	.short	0x0100
        /*095a*/ 	.byte	0x0a
	.zero		1


	//   ....[20]....
        /*095c*/ 	.word	0x00000480
        /*0960*/ 	.word	0x000000ff
        /*0964*/ 	.word	0x00000050
        /*0968*/ 	.short	0x0100
        /*096a*/ 	.byte	0x0a
	.zero		1


	//   ....[21]....
        /*096c*/ 	.word	0x00000490
        /*0970*/ 	.word	0x000000ff
        /*0974*/ 	.word	0x000000c8
        /*0978*/ 	.short	0x0100
        /*097a*/ 	.byte	0x0a
	.zero		1


	//   ....[22]....
        /*097c*/ 	.word	0x000004a0
        /*0980*/ 	.word	0x000000ff
        /*0984*/ 	.word	0x00000058
        /*0988*/ 	.short	0x0100
        /*098a*/ 	.byte	0x0a
	.zero		1


	//   ....[23]....
        /*098c*/ 	.word	0x000004b0
        /*0990*/ 	.word	0x000000ff
        /*0994*/ 	.word	0x000000d0
        /*0998*/ 	.short	0x0100
        /*099a*/ 	.byte	0x0a
	.zero		1


	//   ....[24]....
        /*099c*/ 	.word	0x000004c0
        /*09a0*/ 	.word	0x000000ff
        /*09a4*/ 	.word	0x00000060
        /*09a8*/ 	.short	0x0100
        /*09aa*/ 	.byte	0x0a
	.zero		1


	//   ....[25]....
        /*09ac*/ 	.word	0x000004d0
        /*09b0*/ 	.word	0x000000ff
        /*09b4*/ 	.word	0x000000d8
        /*09b8*/ 	.short	0x0100
        /*09ba*/ 	.byte	0x0a
	.zero		1


	//   ....[26]....
        /*09bc*/ 	.word	0x000004e0
        /*09c0*/ 	.word	0x000000ff
        /*09c4*/ 	.word	0x00000068
        /*09c8*/ 	.short	0x0100
        /*09ca*/ 	.byte	0x0a
	.zero		1


	//   ....[27]....
        /*09cc*/ 	.word	0x000004f0
        /*09d0*/ 	.word	0x000000ff
        /*09d4*/ 	.word	0x000000e0
        /*09d8*/ 	.short	0x0100
        /*09da*/ 	.byte	0x0a
	.zero		1


	//   ....[28]....
        /*09dc*/ 	.word	0x00000500
        /*09e0*/ 	.word	0x000000ff
        /*09e4*/ 	.word	0x00000070
        /*09e8*/ 	.short	0x0100
        /*09ea*/ 	.byte	0x0a
	.zero		1


	//   ....[29]....
        /*09ec*/ 	.word	0x00000510
        /*09f0*/ 	.word	0x000000ff
        /*09f4*/ 	.word	0x000000e8
        /*09f8*/ 	.short	0x0100
        /*09fa*/ 	.byte	0x0a
	.zero		1


	//   ....[30]....
        /*09fc*/ 	.word	0x00000780
        /*0a00*/ 	.word	0x000000ff
        /*0a04*/ 	.word	0x00000100
        /*0a08*/ 	.short	0x0100
        /*0a0a*/ 	.byte	0x08
	.zero		1


	//   ....[31]....
        /*0a0c*/ 	.word	0x00000790
        /*0a10*/ 	.word	0x000000ff
        /*0a14*/ 	.word	0x00000108
        /*0a18*/ 	.short	0x0100
        /*0a1a*/ 	.byte	0x08
	.zero		1


	//   ....[32]....
        /*0a1c*/ 	.word	0x00001bd0
        /*0a20*/ 	.word	0x000000ff
        /*0a24*/ 	.word	0x00000000
        /*0a28*/ 	.short	0x010a
        /*0a2a*/ 	.byte	0x0c
	.zero		1


	//   ....[33]....
        /*0a2c*/ 	.word	0x00001c30
        /*0a30*/ 	.word	0x000000ff
        /*0a34*/ 	.word	0x00000000
        /*0a38*/ 	.short	0x010a
        /*0a3a*/ 	.byte	0x0c
	.zero		1


	//   ....[34]....
        /*0a3c*/ 	.word	0x00002f10
        /*0a40*/ 	.word	0x000000ff
        /*0a44*/ 	.word	0x00000000
        /*0a48*/ 	.short	0x010a
        /*0a4a*/ 	.byte	0x0e
	.zero		1


	//   ....[35]....
        /*0a4c*/ 	.word	0x00002f50
        /*0a50*/ 	.word	0x000000ff
        /*0a54*/ 	.word	0x00000000
        /*0a58*/ 	.short	0x010a
        /*0a5a*/ 	.byte	0x0e
	.zero		1


	//   ....[36]....
        /*0a5c*/ 	.word	0x00004020
        /*0a60*/ 	.word	0x000000ff
        /*0a64*/ 	.word	0x00000000
        /*0a68*/ 	.short	0x0101
        /*0a6a*/ 	.byte	0x0d
	.zero		1


	//   ....[37]....
        /*0a6c*/ 	.word	0x00004e20
        /*0a70*/ 	.word	0x000000ff
        /*0a74*/ 	.word	0x00000000
        /*0a78*/ 	.short	0x0101
        /*0a7a*/ 	.byte	0x06
	.zero		1


	//   ....[38]....
        /*0a7c*/ 	.word	0x00012c40
        /*0a80*/ 	.word	0x0000000d
        /*0a84*/ 	.word	0x00000078
        /*0a88*/ 	.short	0x010a
        /*0a8a*/ 	.byte	0x3f
	.zero		1


	//   ....[39]....
        /*0a8c*/ 	.word	0x00013000
        /*0a90*/ 	.word	0x00000004
        /*0a94*/ 	.word	0x00000108
        /*0a98*/ 	.short	0x0101
        /*0a9a*/ 	.byte	0x3f
	.zero		1


	//   ....[40]....
        /*0a9c*/ 	.word	0x00013790
        /*0aa0*/ 	.word	0x00000007
        /*0aa4*/ 	.word	0x00000000
        /*0aa8*/ 	.short	0x010a
        /*0aaa*/ 	.byte	0x3f
	.zero		1


	//   ....[41]....
        /*0aac*/ 	.word	0x00013810
        /*0ab0*/ 	.word	0x00000009
        /*0ab4*/ 	.word	0x00000000
        /*0ab8*/ 	.short	0x010a
        /*0aba*/ 	.byte	0x3f
	.zero		1


	//   ....[42]....
        /*0abc*/ 	.word	0x000138a0
        /*0ac0*/ 	.word	0x00000006
        /*0ac4*/ 	.word	0x00000000
        /*0ac8*/ 	.short	0x010a
        /*0aca*/ 	.byte	0x3f
	.zero		1


	//   ....[43]....
        /*0acc*/ 	.word	0x00013930
        /*0ad0*/ 	.word	0x00000009
        /*0ad4*/ 	.word	0x00000000
        /*0ad8*/ 	.short	0x010a
        /*0ada*/ 	.byte	0x3f
	.zero		1


	//   ....[44]....
        /*0adc*/ 	.word	0x000139c0
        /*0ae0*/ 	.word	0x00000006
        /*0ae4*/ 	.word	0x00000000
        /*0ae8*/ 	.short	0x010a
        /*0aea*/ 	.byte	0x3f
	.zero		1


	//   ....[45]....
        /*0aec*/ 	.word	0x00013a50
        /*0af0*/ 	.word	0x00000009
        /*0af4*/ 	.word	0x00000000
        /*0af8*/ 	.short	0x010a
        /*0afa*/ 	.byte	0x3f
	.zero		1


	//   ....[46]....
        /*0afc*/ 	.word	0x00013ae0
        /*0b00*/ 	.word	0x00000006
        /*0b04*/ 	.word	0x00000000
        /*0b08*/ 	.short	0x010a
        /*0b0a*/ 	.byte	0x3f
	.zero		1


	//   ....[47]....
        /*0b0c*/ 	.word	0x00013b70
        /*0b10*/ 	.word	0x00000009
        /*0b14*/ 	.word	0x00000000
        /*0b18*/ 	.short	0x010a
        /*0b1a*/ 	.byte	0x3f
	.zero		1


	//   ....[48]....
        /*0b1c*/ 	.word	0x00013c00
        /*0b20*/ 	.word	0x00000006
        /*0b24*/ 	.word	0x00000000
        /*0b28*/ 	.short	0x010a
        /*0b2a*/ 	.byte	0x3f
	.zero		1


	//   ....[49]....
        /*0b2c*/ 	.word	0x00013c90
        /*0b30*/ 	.word	0x00000009
        /*0b34*/ 	.word	0x00000000
        /*0b38*/ 	.short	0x010a
        /*0b3a*/ 	.byte	0x3f
	.zero		1


	//   ....[50]....
        /*0b3c*/ 	.word	0x00013d20
        /*0b40*/ 	.word	0x00000006
        /*0b44*/ 	.word	0x00000000
        /*0b48*/ 	.short	0x010a
        /*0b4a*/ 	.byte	0x3f
	.zero		1


	//   ....[51]....
        /*0b4c*/ 	.word	0x00013db0
        /*0b50*/ 	.word	0x00000009
        /*0b54*/ 	.word	0x00000000
        /*0b58*/ 	.short	0x010a
        /*0b5a*/ 	.byte	0x3f
	.zero		1


	//   ....[52]....
        /*0b5c*/ 	.word	0x00013e40
        /*0b60*/ 	.word	0x00000006
        /*0b64*/ 	.word	0x00000000
        /*0b68*/ 	.short	0x010a
        /*0b6a*/ 	.byte	0x3f
	.zero		1


	//   ....[53]....
        /*0b6c*/ 	.word	0x00013ed0
        /*0b70*/ 	.word	0x00000009
        /*0b74*/ 	.word	0x00000000
        /*0b78*/ 	.short	0x010a
        /*0b7a*/ 	.byte	0x3f
	.zero		1


	//   ....[54]....
        /*0b7c*/ 	.word	0x00013f60
        /*0b80*/ 	.word	0x00000003
        /*0b84*/ 	.word	0x00000000
        /*0b88*/ 	.short	0x010a
        /*0b8a*/ 	.byte	0x3f
	.zero		1


	//   ....[55]....
        /*0b8c*/ 	.word	0x00013fd0
        /*0b90*/ 	.word	0x00000003
        /*0b94*/ 	.word	0x00000000
        /*0b98*/ 	.short	0x010a
        /*0b9a*/ 	.byte	0x3f
	.zero		1


	//   ....[56]....
        /*0b9c*/ 	.word	0x00014040
        /*0ba0*/ 	.word	0x00000000
        /*0ba4*/ 	.word	0x00000000
        /*0ba8*/ 	.short	0x010a
        /*0baa*/ 	.byte	0x3f
	.zero		1


	//   ....[57]....
        /*0bac*/ 	.word	0x00014120
        /*0bb0*/ 	.word	0x0000000d
        /*0bb4*/ 	.word	0x00000078
        /*0bb8*/ 	.short	0x010a
        /*0bba*/ 	.byte	0x3f
	.zero		1


	//   ....[58]....
        /*0bbc*/ 	.word	0x00014200
        /*0bc0*/ 	.word	0x00000007
        /*0bc4*/ 	.word	0x00000000
        /*0bc8*/ 	.short	0x010a
        /*0bca*/ 	.byte	0x3f
	.zero		1


	//   ....[59]....
        /*0bcc*/ 	.word	0x00014250
        /*0bd0*/ 	.word	0x00000009
        /*0bd4*/ 	.word	0x00000000
        /*0bd8*/ 	.short	0x010a
        /*0bda*/ 	.byte	0x3f
	.zero		1


	//   ....[60]....
        /*0bdc*/ 	.word	0x000142a0
        /*0be0*/ 	.word	0x00000006
        /*0be4*/ 	.word	0x00000000
        /*0be8*/ 	.short	0x010a
        /*0bea*/ 	.byte	0x3f
	.zero		1


	//   ....[61]....
        /*0bec*/ 	.word	0x000142f0
        /*0bf0*/ 	.word	0x00000009
        /*0bf4*/ 	.word	0x00000000
        /*0bf8*/ 	.short	0x010a
        /*0bfa*/ 	.byte	0x3f
	.zero		1


	//   ....[62]....
        /*0bfc*/ 	.word	0x00014340
        /*0c00*/ 	.word	0x00000006
        /*0c04*/ 	.word	0x00000000
        /*0c08*/ 	.short	0x010a
        /*0c0a*/ 	.byte	0x3f
	.zero		1


	//   ....[63]....
        /*0c0c*/ 	.word	0x00014390
        /*0c10*/ 	.word	0x00000009
        /*0c14*/ 	.word	0x00000000
        /*0c18*/ 	.short	0x010a
        /*0c1a*/ 	.byte	0x3f
	.zero		1


	//   ....[64]....
        /*0c1c*/ 	.word	0x000143e0
        /*0c20*/ 	.word	0x00000006
        /*0c24*/ 	.word	0x00000000
        /*0c28*/ 	.short	0x010a
        /*0c2a*/ 	.byte	0x3f
	.zero		1


	//   ....[65]....
        /*0c2c*/ 	.word	0x00014430
        /*0c30*/ 	.word	0x00000009
        /*0c34*/ 	.word	0x00000000
        /*0c38*/ 	.short	0x010a
        /*0c3a*/ 	.byte	0x3f
	.zero		1


	//   ....[66]....
        /*0c3c*/ 	.word	0x00014480
        /*0c40*/ 	.word	0x00000006
        /*0c44*/ 	.word	0x00000000
        /*0c48*/ 	.short	0x010a
        /*0c4a*/ 	.byte	0x3f
	.zero		1


	//   ....[67]....
        /*0c4c*/ 	.word	0x000144d0
        /*0c50*/ 	.word	0x00000009
        /*0c54*/ 	.word	0x00000000
        /*0c58*/ 	.short	0x010a
        /*0c5a*/ 	.byte	0x3f
	.zero		1


	//   ....[68]....
        /*0c5c*/ 	.word	0x00014520
        /*0c60*/ 	.word	0x00000006
        /*0c64*/ 	.word	0x00000000
        /*0c68*/ 	.short	0x010a
        /*0c6a*/ 	.byte	0x3f
	.zero		1


	//   ....[69]....
        /*0c6c*/ 	.word	0x00014570
        /*0c70*/ 	.word	0x00000009
        /*0c74*/ 	.word	0x00000000
        /*0c78*/ 	.short	0x010a
        /*0c7a*/ 	.byte	0x3f
	.zero		1


	//   ....[70]....
        /*0c7c*/ 	.word	0x000145c0
        /*0c80*/ 	.word	0x00000006
        /*0c84*/ 	.word	0x00000000
        /*0c88*/ 	.short	0x010a
        /*0c8a*/ 	.byte	0x3f
	.zero		1


	//   ....[71]....
        /*0c8c*/ 	.word	0x00014610
        /*0c90*/ 	.word	0x00000009
        /*0c94*/ 	.word	0x00000000
        /*0c98*/ 	.short	0x010a
        /*0c9a*/ 	.byte	0x3f
	.zero		1


	//----- nvinfo : EIATTR_NUM_MBARRIERS
	.align		4
.L_30:
        /*0c9c*/ 	.byte	0x03, 0x38
        /*0c9e*/ 	.short	0x0020


	//----- nvinfo : EIATTR_EXIT_INSTR_OFFSETS
	.align		4
        /*0ca0*/ 	.byte	0x04, 0x1c
        /*0ca2*/ 	.short	(.L_32 - .L_31)


	//   ....[0]....
.L_31:
        /*0ca4*/ 	.word	0x000007f0


	//   ....[1]....
        /*0ca8*/ 	.word	0x00001150


	//   ....[2]....
        /*0cac*/ 	.word	0x00012240


	//   ....[3]....
        /*0cb0*/ 	.word	0x000128d0


	//   ....[4]....
        /*0cb4*/ 	.word	0x00013fb0


	//----- nvinfo : EIATTR_MAX_THREADS
	.align		4
.L_32:
        /*0cb8*/ 	.byte	0x04, 0x05
        /*0cba*/ 	.short	(.L_34 - .L_33)
.L_33:
        /*0cbc*/ 	.word	0x00000180
        /*0cc0*/ 	.word	0x00000001
        /*0cc4*/ 	.word	0x00000001


	//----- nvinfo : EIATTR_CRS_STACK_SIZE
	.align		4
.L_34:
        /*0cc8*/ 	.byte	0x04, 0x1e
        /*0cca*/ 	.short	(.L_36 - .L_35)
.L_35:
        /*0ccc*/ 	.word	0x00000000


	//----- nvinfo : EIATTR_CBANK_PARAM_SIZE
	.align		4
.L_36:
        /*0cd0*/ 	.byte	0x03, 0x19
        /*0cd2*/ 	.short	0x0470


	//----- nvinfo : EIATTR_PARAM_CBANK
	.align		4
        /*0cd4*/ 	.byte	0x04, 0x0a
        /*0cd6*/ 	.short	(.L_38 - .L_37)
	.align		4
.L_37:
        /*0cd8*/ 	.word	index@(.nv.constant0._ZN7cutlass13device_kernelINS_4gemm6kernel13GemmUniversalIN4cute5tupleIJiiiiEEENS1_10collective13CollectiveMmaINS1_37MainloopSm90TmaGmmaWarpSpecializedFP8ILi15ENS5_IJNS4_1CILi1EEESB_SB_EEENS1_35KernelTmaWarpSpecializedCooperativeEEENS5_IJNSA_ILi384EEENSA_ILi80EEENSA_ILi32EEEEEENS_12float_e4m3_tENS5_IJlSB_lEEESJ_SK_NS4_8TiledMMAINS4_8MMA_AtomIJNS4_4SM904GMMA30MMA_64x16x32_F32E4M3E4M3_SS_TNILNSO_7ScaleInE1ELSQ_1EEEEEENS4_6LayoutINS5_IJNSA_ILi2EEESB_SB_EEENS5_IJSB_NSA_ILi0EEESW_EEEEENS5_IJNS4_10UnderscoreESZ_SZ_EEEEENS4_13SM90_TMA_LOADENS4_14ComposedLayoutINS4_7SwizzleILi1ELi4ELi3EEENS4_18smem_ptr_flag_bitsILi8EEENST_INS5_IJNSA_ILi8EEESH_EEENS5_IJSH_SB_EEEEEEEvNS4_8identityES12_S1C_vS1D_EENS_8epilogue10collective6detail29Sm90TmaWarpSpecializedAdapterINS1G_15DefaultEpilogueISJ_SK_SK_NS1F_6thread17LinearCombinationISJ_Li1EffLNS1K_9ScaleType4KindE0ELNS_15FloatRoundStyleE2ESJ_EENS1_15EpilogueDefaultEEEEEvvEEEEvNT_6ParamsE)
        /*0cdc*/ 	.short	0x0210
        /*0cde*/ 	.short	0x0470


	//----- nvinfo : EIATTR_SW_WAR
	.align		4
.L_38:
        /*0ce0*/ 	.byte	0x04, 0x36
        /*0ce2*/ 	.short	(.L_40 - .L_39)
.L_39:
        /*0ce4*/ 	.word	0x00000008
.L_40:


//--------------------- .nv.callgraph             --------------------------
	.section	.nv.callgraph,"",@"SHT_CUDA_CALLGRAPH"
	.align	4
	.sectionentsize	8
	.align		4
        /*0000*/ 	.word	0x00000000
	.align		4
        /*0004*/ 	.word	0xffffffff
	.align		4
        /*0008*/ 	.word	0x00000000
	.align		4
        /*000c*/ 	.word	0xfffffffe
	.align		4
        /*0010*/ 	.word	0x00000000
	.align		4
        /*0014*/ 	.word	0xfffffffd
	.align		4
        /*0018*/ 	.word	0x00000000
	.align		4
        /*001c*/ 	.word	0xfffffffc


//--------------------- .nv.constant4             --------------------------
	.section	.nv.constant4,"a",@progbits
	.align	8
	.align		8
.nv.constant4:
        /*0000*/ 	.dword	_ZN39_INTERNAL_53b452a9_4_k_cu_81fe0534_96014cuda3std3__45__cpo5beginE
	.align		8
        /*0008*/ 	.dword	_ZN39_INTERNAL_53b452a9_4_k_cu_81fe0534_96014cuda3std3__45__cpo3endE
	.align		8
        /*0010*/ 	.dword	_ZN39_INTERNAL_53b452a9_4_k_cu_81fe0534_96014cuda3std3__45__cpo6cbeginE
	.align		8
        /*0018*/ 	.dword	_ZN39_INTERNAL_53b452a9_4_k_cu_81fe0534_96014cuda3std3__45__cpo4cendE
	.align		8
        /*0020*/ 	.dword	_ZN39_INTERNAL_53b452a9_4_k_cu_81fe0534_96014cuda3std3__441_GLOBAL__N__53b452a9_4_k_cu_81fe0534_96016ignoreE
	.align		8
        /*0028*/ 	.dword	_ZN39_INTERNAL_53b452a9_4_k_cu_81fe0534_96014cuda3std3__419piecewise_constructE
	.align		8
        /*0030*/ 	.dword	_ZN39_INTERNAL_53b452a9_4_k_cu_81fe0534_96014cuda3std3__48in_placeE
	.align		8
        /*0038*/ 	.dword	_ZN39_INTERNAL_53b452a9_4_k_cu_81fe0534_96014cuda3std6ranges3__45__cpo4swapE
	.align		8
        /*0040*/ 	.dword	_ZN39_INTERNAL_53b452a9_4_k_cu_81fe0534_96014cuda3std6ranges3__45__cpo9iter_moveE
	.align		8
        /*0048*/ 	.dword	_ZN39_INTERNAL_53b452a9_4_k_cu_81fe0534_96014cute7productE
	.align		8
        /*0050*/ 	.dword	_ZN39_INTERNAL_53b452a9_4_k_cu_81fe0534_96014cute1_E


//--------------------- .text._ZN7cutlass13device_kernelINS_4gemm6kernel13GemmUniversalIN4cute5tupleIJiiiiEEENS1_10collective13CollectiveMmaINS1_37MainloopSm90TmaGmmaWarpSpecializedFP8ILi15ENS5_IJNS4_1CILi1EEESB_SB_EEENS1_35KernelTmaWarpSpecializedCooperativeEEENS5_IJNSA_ILi384EEENSA_ILi80EEENSA_ILi32EEEEEENS_12float_e4m3_tENS5_IJlSB_lEEESJ_SK_NS4_8TiledMMAINS4_8MMA_AtomIJNS4_4SM904GMMA30MMA_64x16x32_F32E4M3E4M3_SS_TNILNSO_7ScaleInE1ELSQ_1EEEEEENS4_6LayoutINS5_IJNSA_ILi2EEESB_SB_EEENS5_IJSB_NSA_ILi0EEESW_EEEEENS5_IJNS4_10UnderscoreESZ_SZ_EEEEENS4_13SM90_TMA_LOADENS4_14ComposedLayoutINS4_7SwizzleILi1ELi4ELi3EEENS4_18smem_ptr_flag_bitsILi8EEENST_INS5_IJNSA_ILi8EEESH_EEENS5_IJSH_SB_EEEEEEEvNS4_8identityES12_S1C_vS1D_EENS_8epilogue10collective6detail29Sm90TmaWarpSpecializedAdapterINS1G_15DefaultEpilogueISJ_SK_SK_NS1F_6thread17LinearCombinationISJ_Li1EffLNS1K_9ScaleType4KindE0ELNS_15FloatRoundStyleE2ESJ_EENS1_15EpilogueDefaultEEEEEvvEEEEvNT_6ParamsE --------------------------
	.section	.text._ZN7cutlass13device_kernelINS_4gemm6kernel13GemmUniversalIN4cute5tupleIJiiiiEEENS1_10collective13CollectiveMmaINS1_37MainloopSm90TmaGmmaWarpSpecializedFP8ILi15ENS5_IJNS4_1CILi1EEESB_SB_EEENS1_35KernelTmaWarpSpecializedCooperativeEEENS5_IJNSA_ILi384EEENSA_ILi80EEENSA_ILi32EEEEEENS_12float_e4m3_tENS5_IJlSB_lEEESJ_SK_NS4_8TiledMMAINS4_8MMA_AtomIJNS4_4SM904GMMA30MMA_64x16x32_F32E4M3E4M3_SS_TNILNSO_7ScaleInE1ELSQ_1EEEEEENS4_6LayoutINS5_IJNSA_ILi2EEESB_SB_EEENS5_IJSB_NSA_ILi0EEESW_EEEEENS5_IJNS4_10UnderscoreESZ_SZ_EEEEENS4_13SM90_TMA_LOADENS4_14ComposedLayoutINS4_7SwizzleILi1ELi4ELi3EEENS4_18smem_ptr_flag_bitsILi8EEENST_INS5_IJNSA_ILi8EEESH_EEENS5_IJSH_SB_EEEEEEEvNS4_8identityES12_S1C_vS1D_EENS_8epilogue10collective6detail29Sm90TmaWarpSpecializedAdapterINS1G_15DefaultEpilogueISJ_SK_SK_NS1F_6thread17LinearCombinationISJ_Li1EffLNS1K_9ScaleType4KindE0ELNS_15FloatRoundStyleE2ESJ_EENS1_15EpilogueDefaultEEEEEvvEEEEvNT_6ParamsE,"ax",@progbits
	.align	128
.text._ZN7cutlass13device_kernelINS_4gemm6kernel13GemmUniversalIN4cute5tupleIJiiiiEEENS1_10collective13CollectiveMmaINS1_37MainloopSm90TmaGmmaWarpSpecializedFP8ILi15ENS5_IJNS4_1CILi1EEESB_SB_EEENS1_35KernelTmaWarpSpecializedCooperativeEEENS5_IJNSA_ILi384EEENSA_ILi80EEENSA_ILi32EEEEEENS_12float_e4m3_tENS5_IJlSB_lEEESJ_SK_NS4_8TiledMMAINS4_8MMA_AtomIJNS4_4SM904GMMA30MMA_64x16x32_F32E4M3E4M3_SS_TNILNSO_7ScaleInE1ELSQ_1EEEEEENS4_6LayoutINS5_IJNSA_ILi2EEESB_SB_EEENS5_IJSB_NSA_ILi0EEESW_EEEEENS5_IJNS4_10UnderscoreESZ_SZ_EEEEENS4_13SM90_TMA_LOADENS4_14ComposedLayoutINS4_7SwizzleILi1ELi4ELi3EEENS4_18smem_ptr_flag_bitsILi8EEENST_INS5_IJNSA_ILi8EEESH_EEENS5_IJSH_SB_EEEEEEEvNS4_8identityES12_S1C_vS1D_EENS_8epilogue10collective6detail29Sm90TmaWarpSpecializedAdapterINS1G_15DefaultEpilogueISJ_SK_SK_NS1F_6thread17LinearCombinationISJ_Li1EffLNS1K_9ScaleType4KindE0ELNS_15FloatRoundStyleE2ESJ_EENS1_15EpilogueDefaultEEEEEvvEEEEvNT_6ParamsE:
        .type           _ZN7cutlass13device_kernelINS_4gemm6kernel13GemmUniversalIN4cute5tupleIJiiiiEEENS1_10collective13CollectiveMmaINS1_37MainloopSm90TmaGmmaWarpSpecializedFP8ILi15ENS5_IJNS4_1CILi1EEESB_SB_EEENS1_35KernelTmaWarpSpecializedCooperativeEEENS5_IJNSA_ILi384EEENSA_ILi80EEENSA_ILi32EEEEEENS_12float_e4m3_tENS5_IJlSB_lEEESJ_SK_NS4_8TiledMMAINS4_8MMA_AtomIJNS4_4SM904GMMA30MMA_64x16x32_F32E4M3E4M3_SS_TNILNSO_7ScaleInE1ELSQ_1EEEEEENS4_6LayoutINS5_IJNSA_ILi2EEESB_SB_EEENS5_IJSB_NSA_ILi0EEESW_EEEEENS5_IJNS4_10UnderscoreESZ_SZ_EEEEENS4_13SM90_TMA_LOADENS4_14ComposedLayoutINS4_7SwizzleILi1ELi4ELi3EEENS4_18smem_ptr_flag_bitsILi8EEENST_INS5_IJNSA_ILi8EEESH_EEENS5_IJSH_SB_EEEEEEEvNS4_8identityES12_S1C_vS1D_EENS_8epilogue10collective6detail29Sm90TmaWarpSpecializedAdapterINS1G_15DefaultEpilogueISJ_SK_SK_NS1F_6thread17LinearCombinationISJ_Li1EffLNS1K_9ScaleType4KindE0ELNS_15FloatRoundStyleE2ESJ_EENS1_15EpilogueDefaultEEEEEvvEEEEvNT_6ParamsE,@function
        .size           _ZN7cutlass13device_kernelINS_4gemm6kernel13GemmUniversalIN4cute5tupleIJiiiiEEENS1_10collective13CollectiveMmaINS1_37MainloopSm90TmaGmmaWarpSpecializedFP8ILi15ENS5_IJNS4_1CILi1EEESB_SB_EEENS1_35KernelTmaWarpSpecializedCooperativeEEENS5_IJNSA_ILi384EEENSA_ILi80EEENSA_ILi32EEEEEENS_12float_e4m3_tENS5_IJlSB_lEEESJ_SK_NS4_8TiledMMAINS4_8MMA_AtomIJNS4_4SM904GMMA30MMA_64x16x32_F32E4M3E4M3_SS_TNILNSO_7ScaleInE1ELSQ_1EEEEEENS4_6LayoutINS5_IJNSA_ILi2EEESB_SB_EEENS5_IJSB_NSA_ILi0EEESW_EEEEENS5_IJNS4_10UnderscoreESZ_SZ_EEEEENS4_13SM90_TMA_LOADENS4_14ComposedLayoutINS4_7SwizzleILi1ELi4ELi3EEENS4_18smem_ptr_flag_bitsILi8EEENST_INS5_IJNSA_ILi8EEESH_EEENS5_IJSH_SB_EEEEEEEvNS4_8identityES12_S1C_vS1D_EENS_8epilogue10collective6detail29Sm90TmaWarpSpecializedAdapterINS1G_15DefaultEpilogueISJ_SK_SK_NS1F_6thread17LinearCombinationISJ_Li1EffLNS1K_9ScaleType4KindE0ELNS_15FloatRoundStyleE2ESJ_EENS1_15EpilogueDefaultEEEEEvvEEEEvNT_6ParamsE,(.L_x_98 - _ZN7cutlass13device_kernelINS_4gemm6kernel13GemmUniversalIN4cute5tupleIJiiiiEEENS1_10collective13CollectiveMmaINS1_37MainloopSm90TmaGmmaWarpSpecializedFP8ILi15ENS5_IJNS4_1CILi1EEESB_SB_EEENS1_35KernelTmaWarpSpecializedCooperativeEEENS5_IJNSA_ILi384EEENSA_ILi80EEENSA_ILi32EEEEEENS_12float_e4m3_tENS5_IJlSB_lEEESJ_SK_NS4_8TiledMMAINS4_8MMA_AtomIJNS4_4SM904GMMA30MMA_64x16x32_F32E4M3E4M3_SS_TNILNSO_7ScaleInE1ELSQ_1EEEEEENS4_6LayoutINS5_IJNSA_ILi2EEESB_SB_EEENS5_IJSB_NSA_ILi0EEESW_EEEEENS5_IJNS4_10UnderscoreESZ_SZ_EEEEENS4_13SM90_TMA_LOADENS4_14ComposedLayoutINS4_7SwizzleILi1ELi4ELi3EEENS4_18smem_ptr_flag_bitsILi8EEENST_INS5_IJNSA_ILi8EEESH_EEENS5_IJSH_SB_EEEEEEEvNS4_8identityES12_S1C_vS1D_EENS_8epilogue10collective6detail29Sm90TmaWarpSpecializedAdapterINS1G_15DefaultEpilogueISJ_SK_SK_NS1F_6thread17LinearCombinationISJ_Li1EffLNS1K_9ScaleType4KindE0ELNS_15FloatRoundStyleE2ESJ_EENS1_15EpilogueDefaultEEEEEvvEEEEvNT_6ParamsE)
        .other          _ZN7cutlass13device_kernelINS_4gemm6kernel13GemmUniversalIN4cute5tupleIJiiiiEEENS1_10collective13CollectiveMmaINS1_37MainloopSm90TmaGmmaWarpSpecializedFP8ILi15ENS5_IJNS4_1CILi1EEESB_SB_EEENS1_35KernelTmaWarpSpecializedCooperativeEEENS5_IJNSA_ILi384EEENSA_ILi80EEENSA_ILi32EEEEEENS_12float_e4m3_tENS5_IJlSB_lEEESJ_SK_NS4_8TiledMMAINS4_8MMA_AtomIJNS4_4SM904GMMA30MMA_64x16x32_F32E4M3E4M3_SS_TNILNSO_7ScaleInE1ELSQ_1EEEEEENS4_6LayoutINS5_IJNSA_ILi2EEESB_SB_EEENS5_IJSB_NSA_ILi0EEESW_EEEEENS5_IJNS4_10UnderscoreESZ_SZ_EEEEENS4_13SM90_TMA_LOADENS4_14ComposedLayoutINS4_7SwizzleILi1ELi4ELi3EEENS4_18smem_ptr_flag_bitsILi8EEENST_INS5_IJNSA_ILi8EEESH_EEENS5_IJSH_SB_EEEEEEEvNS4_8identityES12_S1C_vS1D_EENS_8epilogue10collective6detail29Sm90TmaWarpSpecializedAdapterINS1G_15DefaultEpilogueISJ_SK_SK_NS1F_6thread17LinearCombinationISJ_Li1EffLNS1K_9ScaleType4KindE0ELNS_15FloatRoundStyleE2ESJ_EENS1_15EpilogueDefaultEEEEEvvEEEEvNT_6ParamsE,@"STO_CUDA_ENTRY STV_DEFAULT"
_ZN7cutlass13device_kernelINS_4gemm6kernel13GemmUniversalIN4cute5tupleIJiiiiEEENS1_10collective13CollectiveMmaINS1_37MainloopSm90TmaGmmaWarpSpecializedFP8ILi15ENS5_IJNS4_1CILi1EEESB_SB_EEENS1_35KernelTmaWarpSpecializedCooperativeEEENS5_IJNSA_ILi384EEENSA_ILi80EEENSA_ILi32EEEEEENS_12float_e4m3_tENS5_IJlSB_lEEESJ_SK_NS4_8TiledMMAINS4_8MMA_AtomIJNS4_4SM904GMMA30MMA_64x16x32_F32E4M3E4M3_SS_TNILNSO_7ScaleInE1ELSQ_1EEEEEENS4_6LayoutINS5_IJNSA_ILi2EEESB_SB_EEENS5_IJSB_NSA_ILi0EEESW_EEEEENS5_IJNS4_10UnderscoreESZ_SZ_EEEEENS4_13SM90_TMA_LOADENS4_14ComposedLayoutINS4_7SwizzleILi1ELi4ELi3EEENS4_18smem_ptr_flag_bitsILi8EEENST_INS5_IJNSA_ILi8EEESH_EEENS5_IJSH_SB_EEEEEEEvNS4_8identityES12_S1C_vS1D_EENS_8epilogue10collective6detail29Sm90TmaWarpSpecializedAdapterINS1G_15DefaultEpilogueISJ_SK_SK_NS1F_6thread17LinearCombinationISJ_Li1EffLNS1K_9ScaleType4KindE0ELNS_15FloatRoundStyleE2ESJ_EENS1_15EpilogueDefaultEEEEEvvEEEEvNT_6ParamsE:
[----:B------:R-:W0:Y:S02]  /*0000*/  LDC R1, c[0x0][0x28] ;  /* 0x00000a00ff017b82 */ /* 0x000e240000000800 */
[----:B0-----:R-:W-:Y:S01]  /*0010*/  VIADD R1, R1, 0xffffff60 ;  /* 0xffffff6001017836 */ /* 0x001fe20000000000 */
[----:B------:R-:W0:Y:S01]  /*0020*/  S2R R2, SR_TID.X ;  /* 0x0000000000027919 */ /* 0x000e220000002100 */
[----:B------:R-:W-:Y:S01]  /*0030*/  ELECT P0, URZ, PT ;  /* 0x00000000003f782f */ /* 0x000fe20003800000 */
[----:B------:R-:W-:Y:S01]  /*0040*/  BSSY B0, `(.L_x_0) ;  /* 0x0000015000007945 */ /* 0x000fe20003800000 */
[--C-:B0-----:R-:W-:Y:S02]  /*0050*/  SHF.R.U32.HI R0, RZ, 0x5, R2.reuse ;  /* 0x00000005ff007819 */ /* 0x101fe40000011602 */
[----:B------:R-:W-:-:S03]  /*0060*/  SHF.R.U32.HI R2, RZ, 0x7, R2 ;  /* 0x00000007ff027819 */ /* 0x000fc60000011602 */
[----:B------:R-:W0:Y:S04]  /*0070*/  SHFL.IDX PT, R3, R0, RZ, 0x1f ;  /* 0x00001fff00037589 */ /* 0x000e2800000e0000 */
[----:B------:R-:W1:Y:S01]  /*0080*/  SHFL.IDX PT, R2, R2, RZ, 0x1f ;  /* 0x00001fff02027589 */ /* 0x000e6200000e0000 */
[----:B0-----:R-:W-:Y:S02]  /*0090*/  R2UR UR4, R3 ;  /* 0x00000000030472ca */ /* 0x001fe400000e0000 */
[----:B-1----:R-:W-:-:S11]  /*00a0*/  R2UR UR8, R2 ;  /* 0x00000000020872ca */ /* 0x002fd600000e0000 */
[----:B------:R-:W-:Y:S02]  /*00b0*/  USHF.R.S32.HI UR5, URZ, 0x1f, UR4 ;  /* 0x0000001f3f057899 */ /* 0x000fe40008011404 */
[----:B------:R-:W-:Y:S02]  /*00c0*/  ISETP.NE.OR P0, PT, RZ, UR4, !P0 ;  /* 0x00000004ff007c0c */ /* 0x000fe4000c705670 */
[----:B------:R-:W-:-:S04]  /*00d0*/  ULEA.HI UR5, UR5, UR4, URZ, 0x2 ;  /* 0x0000000405057291 */ /* 0x000fc8000f8f103f */
[----:B------:R-:W-:-:S04]  /*00e0*/  ULOP3.LUT UR5, UR5, 0xfffffffc, URZ, 0xc0, !UPT ;  /* 0xfffffffc05057892 */ /* 0x000fc8000f8ec03f */
[----:B------:R-:W-:-:S03]  /*00f0*/  UIADD3 UR6, UR4, -UR5, URZ ;  /* 0x8000000504067290 */ /* 0x000fc6000fffe03f */
[----:B------:R-:W-:Y:S09]  /*0100*/  @P0 BRA `(.L_x_1) ;  /* 0x0000000000200947 */ /* 0x000ff20003800000 */
[----:B------:R-:W-:Y:S02]  /*0110*/  ULDC.64 UR4, c[0x0][0x198] ;  /* 0x0000660000047ab9 */ /* 0x000fe40000000a00 */
[----:B------:R-:W-:Y:S02]  /*0120*/  UIADD3 UR10, UP0, UR4, 0xf0, URZ ;  /* 0x000000f0040a7890 */ /* 0x000fe4000ff1e03f */
[----:B------:R-:W-:Y:S02]  /*0130*/  UIADD3 UR4, UP1, UR4, 0x1f0, URZ ;  /* 0x000001f004047890 */ /* 0x000fe4000ff3e03f */
[----:B------:R-:W-:Y:S02]  /*0140*/  UIADD3.X UR11, URZ, UR5, URZ, UP0, !UPT ;  /* 0x000000053f0b7290 */ /* 0x000fe400087fe43f */
[----:B------:R-:W-:-:S07]  /*0150*/  UIADD3.X UR5, URZ, UR5, URZ, UP1, !UPT ;  /* 0x000000053f057290 */ /* 0x000fce0008ffe43f */
[----:B------:R0:W-:Y:S02]  /*0160*/  UTMACCTL.PF [UR10] ;  /* 0x000000000a0079b9 */ /* 0x0001e40008040000 */
[----:B------:R0:W-:Y:S02]  /*0170*/  UTMACCTL.PF [UR4] ;  /* 0x00000000040079b9 */ /* 0x0001e40008040000 */
[----:B0-----:R-:W-:Y:S01]  /*0180*/  NOP ;  /* 0x0000000000007918 */ /* 0x001fe20000000000 */
.L_x_1:
[----:B------:R-:W-:Y:S05]  /*0190*/  BSYNC B0 ;  /* 0x0000000000007941 */ /* 0x000fea0003800000 */
.L_x_0:
[----:B------:R-:W0:Y:S01]  /*01a0*/  SHFL.IDX PT, R2, R0, RZ, 0x1f ;  /* 0x00001fff00027589 */ /* 0x000e2200000e0000 */
[----:B------:R-:W-:Y:S01]  /*01b0*/  UISETP.NE.AND UP0, UPT, UR6, 0x3, UPT ;  /* 0x000000030600788c */ /* 0x000fe2000bf05270 */
[----:B------:R-:W-:Y:S01]  /*01c0*/  ISETP.NE.AND P1, PT, RZ, UR8, PT ;  /* 0x00000008ff007c0c */ /* 0x000fe2000bf25270 */
[----:B------:R-:W-:Y:S02]  /*01d0*/  UIADD3 UR11, UR8, -0x1, URZ ;  /* 0xffffffff080b7890 */ /* 0x000fe4000fffe03f */
[----:B------:R-:W-:Y:S02]  /*01e0*/  UISETP.EQ.OR UP0, UPT, UR6, URZ, !UP0 ;  /* 0x0000003f0600728c */ /* 0x000fe4000c702670 */
[----:B------:R-:W-:Y:S02]  /*01f0*/  UISETP.GE.U32.AND UP1, UPT, UR11, 0x2, UPT ;  /* 0x000000020b00788c */ /* 0x000fe4000bf26070 */
[----:B------:R-:W-:-:S04]  /*0200*/  UISETP.EQ.AND UP0, UPT, UR8, URZ, UP0 ;  /* 0x0000003f0800728c */ /* 0x000fc80008702270 */
[----:B------:R-:W-:-:S04]  /*0210*/  USEL UR7, URZ, 0x1, !UP0 ;  /* 0x000000013f077887 */ /* 0x000fc8000c000000 */
[----:B------:R-:W-:Y:S01]  /*0220*/  USEL UR7, UR7, 0x2, UP1 ;  /* 0x0000000207077887 */ /* 0x000fe20008800000 */
[----:B0-----:R-:W-:-:S13]  /*0230*/  ISETP.NE.AND P0, PT, R2, RZ, PT ;  /* 0x000000ff0200720c */ /* 0x001fda0003f05270 */
[----:B------:R-:W-:Y:S05]  /*0240*/  @P0 BRA `(.L_x_2) ;  /* 0x0000000000bc0947 */ /* 0x000fea0003800000 */
[----:B------:R-:W-:Y:S01]  /*0250*/  ELECT P0, URZ, PT ;  /* 0x00000000003f782f */ /* 0x000fe20003800000 */
[----:B------:R-:W-:-:S12]  /*0260*/  BSSY B0, `(.L_x_2) ;  /* 0x000002d000007945 */ /* 0x000fd80003800000 */
[----:B------:R-:W-:Y:S05]  /*0270*/  @!P0 BRA `(.L_x_3) ;  /* 0x0000000000ac8947 */ /* 0x000fea0003800000 */
[----:B------:R-:W0:Y:S01]  /*0280*/  S2UR UR10, SR_CgaCtaId ;  /* 0x00000000000a79c3 */ /* 0x000e220000008800 */
[----:B------:R-:W-:Y:S01]  /*0290*/  UMOV UR4, 0x400 ;  /* 0x0000040000047882 */ /* 0x000fe20000000000 */
[----:B------:R-:W-:Y:S01]  /*02a0*/  UMOV UR5, 0x1 ;  /* 0x0000000100057882 */ /* 0x000fe20000000000 */
[----:B------:R-:W-:Y:S02]  /*02b0*/  UMOV UR8, 0x100 ;  /* 0x0000010000087882 */ /* 0x000fe40000000000 */
[----:B------:R-:W-:-:S04]  /*02c0*/  UIADD3 UR8, -UR8, 0x100000, URZ ;  /* 0x0010000008087890 */ /* 0x000fc8000fffe13f */
[----:B------:R-:W-:Y:S02]  /*02d0*/  USHF.L.U32 UR9, UR8, 0xb, URZ ;  /* 0x0000000b08097899 */ /* 0x000fe4000800063f */
[----:B------:R-:W-:Y:S02]  /*02e0*/  USHF.L.U32 UR8, UR8, 0x1, URZ ;  /* 0x0000000108087899 */ /* 0x000fe4000800063f */
[----:B0-----:R-:W-:Y:S02]  /*02f0*/  ULEA UR10, UR10, UR4, 0x18 ;  /* 0x000000040a0a7291 */ /* 0x001fe4000f8ec03f */
[----:B------:R-:W-:-:S04]  /*0300*/  UIADD3 UR4, -UR5, 0x100000, URZ ;  /* 0x0010000005047890 */ /* 0x000fc8000fffe13f */
[----:B------:R-:W-:Y:S02]  /*0310*/  USHF.L.U32 UR5, UR4, 0xb, URZ ;  /* 0x0000000b04057899 */ /* 0x000fe4000800063f */
[----:B------:R-:W-:Y:S01]  /*0320*/  USHF.L.U32 UR4, UR4, 0x1, URZ ;  /* 0x0000000104047899 */ /* 0x000fe2000800063f */
[----:B------:R-:W0:Y:S11]  /*0330*/  FENCE.VIEW.ASYNC.S ;  /* 0x00000000000073c6 */ /* 0x000e360000000000 */
[----:B0-----:R0:W1:Y:S01]  /*0340*/  SYNCS.EXCH.64 URZ, [UR10], UR4 ;  /* 0x000000040a3f75b2 */ /* 0x0010620008000100 */
[----:B------:R0:W2:Y:S01]  /*0350*/  SYNCS.EXCH.64 URZ, [UR10+0x78], UR8 ;  /* 0x000078080a3f75b2 */ /* 0x0000a20008000100 */
[----:B------:R0:W3:Y:S01]  /*0360*/  SYNCS.EXCH.64 URZ, [UR10+0x8], UR4 ;  /* 0x000008040a3f75b2 */ /* 0x0000e20008000100 */
[----:B------:R0:W4:Y:S01]  /*0370*/  SYNCS.EXCH.64 URZ, [UR10+0x80], UR8 ;  /* 0x000080080a3f75b2 */ /* 0x0001220008000100 */
[----:B------:R0:W0:Y:S01]  /*0380*/  SYNCS.EXCH.64 URZ, [UR10+0x10], UR4 ;  /* 0x000010040a3f75b2 */ /* 0x0000220008000100 */
        /* <DEDUP_REMOVED lines=25> */
[----:B-1234-:R-:W-:Y:S01]  /*0520*/  NOP ;  /* 0x0000000000007918 */ /* 0x01efe20000000000 */
.L_x_3:
[----:B0-----:R-:W-:Y:S05]  /*0530*/  BSYNC B0 ;  /* 0x0000000000007941 */ /* 0x001fea0003800000 */
.L_x_2:
[----:B------:R-:W0:Y:S01]  /*0540*/  LDC R5, c[0x0][0x65c] ;  /* 0x00019700ff057b82 */ /* 0x000e220000000800 */
[----:B------:R1:W2:Y:S01]  /*0550*/  SHFL.IDX PT, R2, R0, RZ, 0x1f ;  /* 0x00001fff00027589 */ /* 0x0002a200000e0000 */
[----:B------:R-:W-:Y:S01]  /*0560*/  ELECT P0, URZ, PT ;  /* 0x00000000003f782f */ /* 0x000fe20003800000 */
[----:B------:R-:W-:Y:S01]  /*0570*/  IMAD.MOV.U32 R3, RZ, RZ, RZ ;  /* 0x000000ffff037224 */ /* 0x000fe200078e00ff */
[----:B------:R-:W-:Y:S01]  /*0580*/  UMOV UR4, 0x20 ;  /* 0x0000002000047882 */ /* 0x000fe20000000000 */
[----:B------:R-:W3:Y:S01]  /*0590*/  S2R R4, SR_CTAID.Y ;  /* 0x0000000000047919 */ /* 0x000ee20000002600 */
[----:B------:R-:W-:Y:S01]  /*05a0*/  NOP ;  /* 0x0000000000007918 */ /* 0x000fe20000000000 */
[----:B------:R-:W-:Y:S01]  /*05b0*/  NOP ;  /* 0x0000000000007918 */ /* 0x000fe20000000000 */
[----:B-1----:R-:W-:Y:S02]  /*05c0*/  LOP3.LUT R0, R0, 0xffffffbf, RZ, 0xc0, !PT ;  /* 0xffffffbf00007812 */ /* 0x002fe400078ec0ff */
[----:B0-----:R-:W-:-:S02]  /*05d0*/  ISETP.NE.AND P2, PT, R5, 0x1, PT ;  /* 0x000000010500780c */ /* 0x001fc40003f45270 */
[----:B--2---:R-:W-:Y:S02]  /*05e0*/  ISETP.NE.OR P0, PT, R2, RZ, !P0 ;  /* 0x000000ff0200720c */ /* 0x004fe40004705670 */
[----:B------:R-:W0:Y:S09]  /*05f0*/  S2R R2, SR_CTAID.X ;  /* 0x0000000000027919 */ /* 0x000e320000002500 */
[----:B------:R-:W0:Y:S01]  /*0600*/  @P2 LDC R9, c[0x0][0x10] ;  /* 0x00000400ff092b82 */ /* 0x000e220000000800 */
[----:B---3--:R-:W-:Y:S01]  /*0610*/  @P2 IMAD.MOV.U32 R6, RZ, RZ, R4 ;  /* 0x000000ffff062224 */ /* 0x008fe200078e0004 */
[----:B------:R-:W-:Y:S01]  /*0620*/  VOTEU.ALL UP0, P0 ;  /* 0x00000000003f7886 */ /* 0x000fe20000000000 */
[----:B------:R-:W-:Y:S01]  /*0630*/  @P2 IMAD.MOV.U32 R7, RZ, RZ, RZ ;  /* 0x000000ffff072224 */ /* 0x000fe200078e00ff */
[----:B------:R-:W-:Y:S01]  /*0640*/  VOTEU.ALL UP1, P0 ;  /* 0x00000000003f7886 */ /* 0x000fe20000020000 */
[----:B------:R-:W-:Y:S01]  /*0650*/  @P2 IMAD.MOV.U32 R11, RZ, RZ, RZ ;  /* 0x000000ffff0b2224 */ /* 0x000fe200078e00ff */
[----:B------:R-:W-:Y:S01]  /*0660*/  @P2 LOP3.LUT R0, R0, 0x40, RZ, 0xfc, !PT ;  /* 0x0000004000002812 */ /* 0x000fe200078efcff */
[----:B------:R-:W-:Y:S01]  /*0670*/  @!UP0 UMOV UR8, 0x400 ;  /* 0x0000040000088882 */ /* 0x000fe20000000000 */
[----:B------:R-:W1:Y:S01]  /*0680*/  @!P2 LDC R5, c[0x0][0xc] ;  /* 0x00000300ff05ab82 */ /* 0x000e620000000800 */
[----:B------:R-:W-:-:S04]  /*0690*/  @!UP0 UIADD3 UR4, -UR4, 0x100000, URZ ;  /* 0x0010000004048890 */ /* 0x000fc8000fffe13f */
[----:B------:R-:W-:Y:S02]  /*06a0*/  @!UP0 USHF.L.U32 UR5, UR4, 0xb, URZ ;  /* 0x0000000b04058899 */ /* 0x000fe4000800063f */
[----:B------:R-:W-:Y:S01]  /*06b0*/  @!UP0 USHF.L.U32 UR4, UR4, 0x1, URZ ;  /* 0x0000000104048899 */ /* 0x000fe2000800063f */
[----:B------:R-:W2:Y:S01]  /*06c0*/  @!UP0 S2UR UR9, SR_CgaCtaId ;  /* 0x00000000000989c3 */ /* 0x000ea20000008800 */
[----:B0-----:R-:W-:-:S04]  /*06d0*/  @P2 IMAD.WIDE.U32 R8, R2, R9, R6 ;  /* 0x0000000902082225 */ /* 0x001fc800078e0006 */
[----:B------:R-:W-:Y:S02]  /*06e0*/  @P2 IMAD.MOV.U32 R18, RZ, RZ, R8 ;  /* 0x000000ffff122224 */ /* 0x000fe400078e0008 */
[----:B------:R-:W-:Y:S02]  /*06f0*/  @P2 IMAD.IADD R19, R9, 0x1, R11 ;  /* 0x0000000109132824 */ /* 0x000fe400078e020b */
[----:B-1----:R-:W-:-:S04]  /*0700*/  @!P2 IMAD.WIDE.U32 R6, R5, R4, R2 ;  /* 0x000000040506a225 */ /* 0x002fc800078e0002 */
[----:B------:R-:W-:Y:S02]  /*0710*/  @!P2 IMAD.MOV.U32 R18, RZ, RZ, R6 ;  /* 0x000000ffff12a224 */ /* 0x000fe400078e0006 */
[----:B------:R-:W-:Y:S01]  /*0720*/  @!P2 IMAD.MOV.U32 R19, RZ, RZ, R7 ;  /* 0x000000ffff13a224 */ /* 0x000fe200078e0007 */
[----:B--2---:R-:W-:Y:S02]  /*0730*/  @!UP0 ULEA UR8, UR9, UR8, 0x18 ;  /* 0x0000000809088291 */ /* 0x004fe4000f8ec03f */
[----:B------:R0:W-:Y:S01]  /*0740*/  STL [R1+0x48], R18 ;  /* 0x0000481201007387 */ /* 0x0001e20000100800 */
[----:B------:R-:W-:-:S03]  /*0750*/  VOTEU.ALL UP0, P0 ;  /* 0x00000000003f7886 */ /* 0x000fc60000000000 */
[----:B------:R0:W-:Y:S04]  /*0760*/  STL [R1+0x44], R19 ;  /* 0x0000441301007387 */ /* 0x0001e80000100800 */
[----:B------:R-:W1:Y:S02]  /*0770*/  FENCE.VIEW.ASYNC.S ;  /* 0x00000000000073c6 */ /* 0x000e640000000000 */
[----:B-1----:R0:W1:Y:S01]  /*0780*/  @!UP0 SYNCS.EXCH.64 URZ, [UR8+0x100], UR4 ;  /* 0x00010004083f85b2 */ /* 0x0020620008000100 */
[----:B------:R0:W1:Y:S01]  /*0790*/  @!UP1 SYNCS.EXCH.64 URZ, [UR8+0x108], UR4 ;  /* 0x00010804083f95b2 */ /* 0x0000620008000100 */
[----:B------:R-:W-:Y:S01]  /*07a0*/  NOP ;  /* 0x0000000000007918 */ /* 0x000fe20000000000 */
[----:B-1----:R-:W-:Y:S06]  /*07b0*/  BAR.SYNC.DEFER_BLOCKING 0x0 ;  /* 0x0000000000007b1d */ /* 0x002fec0000010000 */
[----:B0-----:R-:W-:Y:S05]  /*07c0*/  @!P1 BRA `(.L_x_4) ;  /* 0x0000011800a09947 */ /* 0x001fea0003800000 */
[----:B------:R-:W-:-:S06]  /*07d0*/  UISETP.GT.U32.AND UP0, UPT, UR11, 0x1, UPT ;  /* 0x000000010b00788c */ /* 0x000fcc000bf04070 */
[----:B------:R-:W-:-:S13]  /*07e0*/  PLOP3.LUT P0, PT, PT, PT, UP0, 0x80, 0x0 ;  /* 0x000000000000781c */ /* 0x000fda0003f0f008 */
[----:B------:R-:W-:Y:S05]  /*07f0*/  @P0 EXIT ;  /* 0x000000000000094d */ /* 0x000fea0003800000 */
[----:B------:R-:W-:Y:S01]  /*0800*/  IMAD.MOV.U32 R7, RZ, RZ, -0x1 ;  /* 0xffffffffff077424 */ /* 0x000fe200078e00ff */
[----:B------:R-:W-:Y:S01]  /*0810*/  ULDC.64 UR4, c[0x0][0x650] ;  /* 0x0001940000047ab9 */ /* 0x000fe20000000a00 */
[----:B------:R-:W-:Y:S01]  /*0820*/  IMAD.MOV.U32 R6, RZ, RZ, -0x1 ;  /* 0xffffffffff067424 */ /* 0x000fe200078e00ff */
[----:B------:R-:W-:Y:S01]  /*0830*/  ISETP.GE.U32.AND P0, PT, R18, UR4, PT ;  /* 0x0000000412007c0c */ /* 0x000fe2000bf06070 */
[----:B------:R-:W-:Y:S01]  /*0840*/  UMOV UR34, 0xffffffff ;  /* 0xffffffff00227882 */ /* 0x000fe20000000000 */
[----:B------:R0:W-:Y:S01]  /*0850*/  STL [R1+0x50], R7 ;  /* 0x0000500701007387 */ /* 0x0001e20000100800 */
[----:B------:R-:W-:Y:S02]  /*0860*/  PRMT R5, RZ, 0x7610, R5 ;  /* 0x00007610ff057816 */ /* 0x000fe40000000005 */
[----:B------:R-:W-:Y:S01]  /*0870*/  ISETP.GE.U32.AND.EX P0, PT, R19, UR5, PT, P0 ;  /* 0x0000000513007c0c */ /* 0x000fe2000bf06100 */
[----:B------:R0:W-:-:S12]  /*0880*/  STL [R1+0x4c], R6 ;  /* 0x00004c0601007387 */ /* 0x0001d80000100800 */
[----:B0-----:R-:W-:Y:S05]  /*0890*/  @P0 BRA `(.L_x_5) ;  /* 0x00000004006c0947 */ /* 0x001fea0003800000 */
[----:B------:R-:W0:Y:S01]  /*08a0*/  LDC.64 R14, c[0x0][0x628] ;  /* 0x00018a00ff0e7b82 */ /* 0x000e220000000a00 */
[----:B------:R-:W-:Y:S02]  /*08b0*/  IMAD.MOV.U32 R6, RZ, RZ, R18 ;  /* 0x000000ffff067224 */ /* 0x000fe400078e0012 */
[----:B------:R-:W-:-:S05]  /*08c0*/  IMAD.MOV.U32 R7, RZ, RZ, R19 ;  /* 0x000000ffff077224 */ /* 0x000fca00078e0013 */
[----:B------:R-:W1:Y:S08]  /*08d0*/  LDC R12, c[0x0][0x630] ;  /* 0x00018c00ff0c7b82 */ /* 0x000e700000000800 */
[----:B------:R-:W2:Y:S01]  /*08e0*/  LDC.64 R16, c[0x0][0x620] ;  /* 0x00018800ff107b82 */ /* 0x000ea20000000a00 */
[----:B0-----:R-:W-:-:S04]  /*08f0*/  ISETP.NE.U32.AND P0, PT, R14, RZ, PT ;  /* 0x000000ff0e00720c */ /* 0x001fc80003f05070 */
[----:B------:R-:W-:-:S13]  /*0900*/  ISETP.NE.AND.EX P0, PT, R15, RZ, PT, P0 ;  /* 0x000000ff0f00720c */ /* 0x000fda0003f05300 */
[----:B-12---:R-:W-:Y:S05]  /*0910*/  @!P0 BRA `(.L_x_6) ;  /* 0x0000000000288947 */ /* 0x006fea0003800000 */
[----:B------:R-:W0:Y:S02]  /*0920*/  LDC R5, c[0x0][0x634] ;  /* 0x00018d00ff057b82 */ /* 0x000e240000000800 */
[----:B0-----:R-:W-:-:S05]  /*0930*/  IADD3 R5, P0, R18, R5, RZ ;  /* 0x0000000512057210 */ /* 0x001fca0007f1e0ff */
[----:B------:R-:W-:-:S04]  /*0940*/  IMAD.X R13, RZ, RZ, R19, P0 ;  /* 0x000000ffff0d7224 */ /* 0x000fc800000e0613 */
[----:B------:R-:W-:-:S04]  /*0950*/  IMAD.WIDE.U32 R6, R13, R14, RZ ;  /* 0x0000000e0d067225 */ /* 0x000fc800078e00ff */
[----:B------:R-:W-:-:S04]  /*0960*/  IMAD.WIDE.U32 R8, P0, R5, R15, R6 ;  /* 0x0000000f05087225 */ /* 0x000fc80007800006 */
[----:B------:R-:W-:-:S04]  /*0970*/  IMAD.WIDE.U32 R6, R5, R14, RZ ;  /* 0x0000000e05067225 */ /* 0x000fc800078e00ff */
[----:B------:R-:W-:Y:S01]  /*0980*/  IMAD.X R11, RZ, RZ, RZ, P0 ;  /* 0x000000ffff0b7224 */ /* 0x000fe200000e06ff */
[----:B------:R-:W-:Y:S01]  /*0990*/  IADD3 RZ, P0, R7, R8, RZ ;  /* 0x0000000807ff7210 */ /* 0x000fe20007f1e0ff */
[----:B------:R-:W-:-:S04]  /*09a0*/  IMAD.MOV.U32 R10, RZ, RZ, R9 ;  /* 0x000000ffff0a7224 */ /* 0x000fc800078e0009 */
[----:B------:R-:W-:-:S08]  /*09b0*/  IMAD.WIDE.U32.X R6, R13, R15, R10, P0 ;  /* 0x0000000f0d067225 */ /* 0x000fd000000e040a */
.L_x_6:
[-CC-:B------:R-:W-:Y:S01]  /*09c0*/  SHF.R.U64 R23, R6, R12.reuse, R7.reuse ;  /* 0x0000000c06177219 */ /* 0x180fe20000001207 */
[----:B------:R-:W0:Y:S01]  /*09d0*/  LDC R10, c[0x0][0x618] ;  /* 0x00018600ff0a7b82 */ /* 0x000e220000000800 */
[----:B------:R-:W-:Y:S01]  /*09e0*/  SHF.R.U32.HI R5, RZ, R12, R7 ;  /* 0x0000000cff057219 */ /* 0x000fe20000011607 */
[----:B------:R-:W-:Y:S01]  /*09f0*/  IMAD.MOV.U32 R6, RZ, RZ, R18 ;  /* 0x000000ffff067224 */ /* 0x000fe200078e0012 */
[----:B------:R-:W-:Y:S01]  /*0a00*/  I2FP.F32.U32 R3, R2 ;  /* 0x0000000200037245 */ /* 0x000fe20000201000 */
[----:B------:R-:W-:Y:S01]  /*0a10*/  IMAD.MOV.U32 R7, RZ, RZ, R19 ;  /* 0x000000ffff077224 */ /* 0x000fe200078e0013 */
[----:B------:R-:W-:Y:S01]  /*0a20*/  IADD3 R9, P0, RZ, -R23, RZ ;  /* 0x80000017ff097210 */ /* 0x000fe20007f1e0ff */
[----:B------:R-:W-:Y:S02]  /*0a30*/  ULDC UR4, c[0x0][0x150] ;  /* 0x0000540000047ab9 */ /* 0x000fe40000000800 */
[----:B------:R-:W1:Y:S01]  /*0a40*/  LDC.64 R18, c[0x0][0x640] ;  /* 0x00019000ff127b82 */ /* 0x000e620000000a00 */
[----:B------:R-:W-:Y:S01]  /*0a50*/  FMUL R3, R3, UR4 ;  /* 0x0000000403037c20 */ /* 0x000fe20008400000 */
[----:B------:R-:W-:Y:S01]  /*0a60*/  IMAD.X R11, RZ, RZ, ~R5, P0 ;  /* 0x000000ffff0b7224 */ /* 0x000fe200000e0e05 */
[----:B------:R-:W-:Y:S01]  /*0a70*/  ULDC UR4, c[0x0][0x154] ;  /* 0x0000550000047ab9 */ /* 0x000fe20000000800 */
[----:B------:R-:W-:-:S03]  /*0a80*/  IMAD.WIDE.U32 R6, R9, R16, R6 ;  /* 0x0000001009067225 */ /* 0x000fc600078e0006 */
[----:B------:R-:W2:Y:S01]  /*0a90*/  F2I.U32.TRUNC.NTZ R3, R3 ;  /* 0x0000000300037305 */ /* 0x000ea2000020f000 */
[----:B------:R-:W3:Y:S01]  /*0aa0*/  LDC R12, c[0x0][0x608] ;  /* 0x00018200ff0c7b82 */ /* 0x000ee20000000800 */
[----:B------:R-:W-:-:S04]  /*0ab0*/  IMAD R8, R11, R16, RZ ;  /* 0x000000100b087224 */ /* 0x000fc800078e02ff */
[----:B------:R-:W-:-:S03]  /*0ac0*/  IMAD R9, R9, R17, R8 ;  /* 0x0000001109097224 */ /* 0x000fc600078e0208 */
[----:B------:R-:W4:Y:S01]  /*0ad0*/  LDC R5, c[0x0][0x144] ;  /* 0x00005100ff057b82 */ /* 0x000f220000000800 */
[----:B------:R-:W-:Y:S02]  /*0ae0*/  IMAD.IADD R7, R7, 0x1, R9 ;  /* 0x0000000107077824 */ /* 0x000fe400078e0209 */
[----:B------:R-:W-:-:S03]  /*0af0*/  IMAD.MOV.U32 R9, RZ, RZ, -0x1 ;  /* 0xffffffffff097424 */ /* 0x000fc600078e00ff */
[----:B0-----:R-:W-:Y:S01]  /*0b00*/  SHF.R.U64 R14, R6, R10, R7 ;  /* 0x0000000a060e7219 */ /* 0x001fe20000001207 */
[----:B--2---:R-:W-:Y:S01]  /*0b10*/  IMAD.MOV R8, RZ, RZ, -R3 ;  /* 0x000000ffff087224 */ /* 0x004fe200078e0a03 */
[----:B------:R-:W0:Y:S01]  /*0b20*/  LDC R16, c[0x0][0x658] ;  /* 0x00019600ff107b82 */ /* 0x000e220000000800 */
[----:B------:R-:W-:Y:S02]  /*0b30*/  I2FP.F32.U32 R6, R4 ;  /* 0x0000000400067245 */ /* 0x000fe40000201000 */
[----:B-1----:R-:W-:Y:S02]  /*0b40*/  ISETP.NE.U32.AND P0, PT, R18, RZ, PT ;  /* 0x000000ff1200720c */ /* 0x002fe40003f05070 */
[----:B------:R-:W-:Y:S01]  /*0b50*/  SHF.R.U32.HI R3, RZ, R10, R7 ;  /* 0x0000000aff037219 */ /* 0x000fe20000011607 */
[----:B------:R-:W-:Y:S01]  /*0b60*/  FMUL R6, R6, UR4 ;  /* 0x0000000406067c20 */ /* 0x000fe20008400000 */
[----:B------:R-:W-:Y:S01]  /*0b70*/  ISETP.NE.AND.EX P0, PT, R19, RZ, PT, P0 ;  /* 0x000000ff1300720c */ /* 0x000fe20003f05300 */
[----:B------:R-:W1:Y:S01]  /*0b80*/  LDC R13, c[0x0][0x148] ;  /* 0x00005200ff0d7b82 */ /* 0x000e620000000800 */
[-CC-:B---3--:R-:W-:Y:S01]  /*0b90*/  SHF.R.U64 R24, R14, R12.reuse, R3.reuse ;  /* 0x0000000c0e187219 */ /* 0x188fe20000001203 */
[----:B------:R-:W-:Y:S01]  /*0ba0*/  IMAD.MOV.U32 R7, RZ, RZ, 0x1 ;  /* 0x00000001ff077424 */ /* 0x000fe200078e00ff */
[----:B------:R-:W-:-:S02]  /*0bb0*/  SHF.R.U32.HI R3, RZ, R12, R3 ;  /* 0x0000000cff037219 */ /* 0x000fc40000011603 */
[----:B------:R2:W3:Y:S03]  /*0bc0*/  F2I.U32.TRUNC.NTZ R12, R6 ;  /* 0x00000006000c7305 */ /* 0x0004e6000020f000 */
[----:B------:R-:W1:Y:S01]  /*0bd0*/  LDC R17, c[0x0][0x600] ;  /* 0x00018000ff117b82 */ /* 0x000e620000000800 */
[----:B----4-:R-:W-:-:S07]  /*0be0*/  IMAD R5, R5, R8, R2 ;  /* 0x0000000805057224 */ /* 0x010fce00078e0202 */
[----:B------:R-:W4:Y:S01]  /*0bf0*/  LDC R20, c[0x0][0x648] ;  /* 0x00019200ff147b82 */ /* 0x000f220000000800 */
[-C--:B0-----:R-:W-:Y:S02]  /*0c00*/  SHF.L.U32 R2, R9, R16.reuse, RZ ;  /* 0x0000001009027219 */ /* 0x081fe400000006ff */
[--C-:B------:R-:W-:Y:S02]  /*0c10*/  SHF.R.U64 R26, R24, R16, R3.reuse ;  /* 0x00000010181a7219 */ /* 0x100fe40000001203 */
[----:B------:R-:W-:Y:S02]  /*0c20*/  LOP3.LUT R11, RZ, R2, RZ, 0x33, !PT ;  /* 0x00000002ff0b7212 */ /* 0x000fe400078e33ff */
[-C--:B------:R-:W-:Y:S01]  /*0c30*/  SHF.R.U32.HI R3, RZ, R16.reuse, R3 ;  /* 0x00000010ff037219 */ /* 0x080fe20000011603 */
[----:B------:R-:W0:Y:S01]  /*0c40*/  LDC R21, c[0x0][0x638] ;  /* 0x00018e00ff157b82 */ /* 0x000e220000000800 */
[----:B------:R-:W-:Y:S01]  /*0c50*/  SHF.L.U32 R10, R7, R16, RZ ;  /* 0x00000010070a7219 */ /* 0x000fe200000006ff */
[----:B------:R-:W-:-:S06]  /*0c60*/  IMAD.MOV.U32 R2, RZ, RZ, R26 ;  /* 0x000000ffff027224 */ /* 0x000fcc00078e001a */
[----:B------:R-:W0:Y:S01]  /*0c70*/  LDC R22, c[0x0][0x610] ;  /* 0x00018400ff167b82 */ /* 0x000e220000000800 */
[----:B--23--:R-:W-:Y:S05]  /*0c80*/  @!P0 BRA `(.L_x_7) ;  /* 0x0000000000288947 */ /* 0x00cfea0003800000 */
[----:B------:R-:W2:Y:S02]  /*0c90*/  LDC R9, c[0x0][0x64c] ;  /* 0x00019300ff097b82 */ /* 0x000ea40000000800 */
[----:B--2---:R-:W-:-:S05]  /*0ca0*/  IADD3 R9, P0, R26, R9, RZ ;  /* 0x000000091a097210 */ /* 0x004fca0007f1e0ff */
        /* <DEDUP_REMOVED lines=8> */
.L_x_7:
[----:B----4-:R-:W-:Y:S01]  /*0d30*/  SHF.R.U64 R2, R2, R20, R3 ;  /* 0x0000001402027219 */ /* 0x010fe20000001203 */
[----:B-1----:R-:W-:Y:S01]  /*0d40*/  VIADD R3, R17, 0xffffffff ;  /* 0xffffffff11037836 */ /* 0x002fe20000000000 */
[----:B------:R-:W-:Y:S01]  /*0d50*/  LOP3.LUT R11, R24, R11, RZ, 0xc0, !PT ;  /* 0x0000000b180b7212 */ /* 0x000fe200078ec0ff */
[----:B------:R-:W-:Y:S01]  /*0d60*/  IMAD.MOV R12, RZ, RZ, -R12 ;  /* 0x000000ffff0c7224 */ /* 0x000fe200078e0a0c */
[----:B------:R-:W-:Y:S01]  /*0d70*/  R2UR UR34, R23 ;  /* 0x00000000172272ca */ /* 0x000fe200000e0000 */
[----:B------:R-:W-:Y:S01]  /*0d80*/  IMAD.MOV R6, RZ, RZ, -R2 ;  /* 0x000000ffff067224 */ /* 0x000fe200078e0a02 */
[----:B------:R-:W-:Y:S01]  /*0d90*/  LOP3.LUT R3, R14, R3, RZ, 0xc0, !PT ;  /* 0x000000030e037212 */ /* 0x000fe200078ec0ff */
[----:B------:R-:W-:Y:S02]  /*0da0*/  IMAD R10, R10, R2, R11 ;  /* 0x000000020a0a7224 */ /* 0x000fe400078e020b */
[----:B------:R-:W-:Y:S02]  /*0db0*/  @P2 IMAD R5, R13, R12, R4 ;  /* 0x0000000c0d052224 */ /* 0x000fe400078e0204 */
[----:B0-----:R-:W-:-:S02]  /*0dc0*/  IMAD R2, R6, R21, R26 ;  /* 0x0000001506027224 */ /* 0x001fc400078e021a */
[----:B------:R-:W-:Y:S02]  /*0dd0*/  IMAD R5, R10, R22, R5 ;  /* 0x000000160a057224 */ /* 0x000fe400078e0205 */
[----:B------:R-:W-:Y:S02]  /*0de0*/  IMAD R2, R2, R17, R3 ;  /* 0x0000001102027224 */ /* 0x000fe400078e0203 */
[----:B------:R-:W-:-:S03]  /*0df0*/  IMAD.MOV.U32 R3, RZ, RZ, 0x1 ;  /* 0x00000001ff037424 */ /* 0x000fc600078e00ff */
[----:B------:R-:W-:Y:S02]  /*0e00*/  SEL R4, R2, R5, !P2 ;  /* 0x0000000502047207 */ /* 0x000fe40005000000 */
[----:B------:R-:W-:Y:S02]  /*0e10*/  SEL R2, R5, R2, !P2 ;  /* 0x0000000205027207 */ /* 0x000fe40005000000 */
[----:B------:R-:W-:Y:S01]  /*0e20*/  PRMT R5, R3, 0x7610, R5 ;  /* 0x0000761003057816 */ /* 0x000fe20000000005 */
[----:B------:R0:W-:Y:S04]  /*0e30*/  STL [R1+0x4c], R4 ;  /* 0x00004c0401007387 */ /* 0x0001e80000100800 */
[----:B------:R0:W-:Y:S02]  /*0e40*/  STL [R1+0x50], R2 ;  /* 0x0000500201007387 */ /* 0x0001e40000100800 */
.L_x_5:
[----:B------:R-:W-:-:S08]  /*0e50*/  NOP ;  /* 0x0000000000007918 */ /* 0x000fd00000000000 */
[----:B------:R-:W1:Y:S02]  /*0e60*/  USETMAXREG.TRY_ALLOC.CTAPOOL UP0, 0xe8 ;  /* 0x000000e8000079c8 */ /* 0x000e640008000600 */
[----:B-1----:R-:W-:-:S13]  /*0e70*/  PLOP3.LUT P0, PT, PT, PT, UP0, 0x80, 0x0 ;  /* 0x000000000000781c */ /* 0x002fda0003f0f008 */
[----:B------:R-:W-:Y:S05]  /*0e80*/  @!P0 BRA `(.L_x_5) ;  /* 0xfffffffc00f08947 */ /* 0x000fea000383ffff */
[----:B------:R-:W-:Y:S01]  /*0e90*/  ULDC.64 UR4, c[0x0][0x598] ;  /* 0x0001660000047ab9 */ /* 0x000fe20000000a00 */
[----:B------:R-:W-:Y:S01]  /*0ea0*/  ULDC.64 UR38, c[0x0][0x208] ;  /* 0x0000820000267ab9 */ /* 0x000fe20000000a00 */
[----:B------:R-:W-:-:S04]  /*0eb0*/  ISETP.NE.U32.AND P0, PT, RZ, UR4, PT ;  /* 0x00000004ff007c0c */ /* 0x000fc8000bf05070 */
[----:B------:R-:W-:-:S13]  /*0ec0*/  ISETP.NE.AND.EX P0, PT, RZ, UR5, PT, P0 ;  /* 0x00000005ff007c0c */ /* 0x000fda000bf05300 */
[----:B------:R-:W-:Y:S05]  /*0ed0*/  @!P0 BRA `(.L_x_8) ;  /* 0x0000000000208947 */ /* 0x000fea0003800000 */
[----:B0-----:R-:W0:Y:S02]  /*0ee0*/  LDC.64 R2, c[0x0][0x598] ;  /* 0x00016600ff027b82 */ /* 0x001e240000000a00 */
[----:B0-----:R-:W2:Y:S02]  /*0ef0*/  LDG.E.64 R2, desc[UR38][R2.64] ;  /* 0x0000002602027981 */ /* 0x001ea4000c1e1b00 */
[----:B--2---:R-:W-:-:S04]  /*0f00*/  ISETP.NE.U32.AND P0, PT, R2, RZ, PT ;  /* 0x000000ff0200720c */ /* 0x004fc80003f05070 */
[----:B------:R-:W-:-:S13]  /*0f10*/  ISETP.NE.AND.EX P0, PT, R3, RZ, PT, P0 ;  /* 0x000000ff0300720c */ /* 0x000fda0003f05300 */
[----:B------:R-:W-:Y:S05]  /*0f20*/  @!P0 BRA `(.L_x_8) ;  /* 0x00000000000c8947 */ /* 0x000fea0003800000 */
[----:B------:R-:W2:Y:S02]  /*0f30*/  LD.E R2, desc[UR38][R2.64] ;  /* 0x0000002602027980 */ /* 0x000ea4000c101900 */
[----:B--2---:R-:W-:Y:S01]  /*0f40*/  R2UR UR33, R2 ;  /* 0x00000000022172ca */ /* 0x004fe200000e0000 */
[----:B------:R-:W-:-:S14]  /*0f50*/  BRA `(.L_x_9) ;  /* 0x0000000000247947 */ /* 0x000fdc0003800000 */
.L_x_8:
[----:B------:R-:W-:Y:S02]  /*0f60*/  ULDC.64 UR4, c[0x0][0x588] ;  /* 0x0001620000047ab9 */ /* 0x000fe40000000a00 */
[----:B------:R-:W-:-:S04]  /*0f70*/  ISETP.NE.U32.AND P0, PT, RZ, UR4, PT ;  /* 0x00000004ff007c0c */ /* 0x000fc8000bf05070 */
[----:B------:R-:W-:-:S13]  /*0f80*/  ISETP.NE.AND.EX P0, PT, RZ, UR5, PT, P0 ;  /* 0x00000005ff007c0c */ /* 0x000fda000bf05300 */
[----:B------:R-:W-:Y:S05]  /*0f90*/  @!P0 BRA `(.L_x_10) ;  /* 0x0000000000108947 */ /* 0x000fea0003800000 */
[----:B0-----:R-:W0:Y:S02]  /*0fa0*/  LDC.64 R2, c[0x0][0x588] ;  /* 0x00016200ff027b82 */ /* 0x001e240000000a00 */
[----:B0-----:R-:W2:Y:S02]  /*0fb0*/  LDG.E R2, desc[UR38][R2.64] ;  /* 0x0000002602027981 */ /* 0x001ea4000c1e1900 */
[----:B--2---:R-:W-:Y:S01]  /*0fc0*/  R2UR UR33, R2 ;  /* 0x00000000022172ca */ /* 0x004fe200000e0000 */
[----:B------:R-:W-:-:S14]  /*0fd0*/  BRA `(.L_x_9) ;  /* 0x0000000000047947 */ /* 0x000fdc0003800000 */
.L_x_10:
[----:B------:R-:W-:-:S05]  /*0fe0*/  ULDC UR33, c[0x0][0x580] ;  /* 0x0001600000217ab9 */ /* 0x000fca0000000800 */
.L_x_9:
[----:B------:R-:W-:Y:S02]  /*0ff0*/  ULDC.64 UR4, c[0x0][0x5a0] ;  /* 0x0001680000047ab9 */ /* 0x000fe40000000a00 */
        /* <DEDUP_REMOVED lines=11> */
.L_x_11:
        /* <DEDUP_REMOVED lines=8> */
.L_x_13:
[----:B------:R-:W-:-:S05]  /*1130*/  ULDC UR8, c[0x0][0x584] ;  /* 0x0001610000087ab9 */ /* 0x000fca0000000800 */
.L_x_12:
[----:B------:R-:W-:-:S13]  /*1140*/  LOP3.LUT P0, RZ, R5, 0xff, RZ, 0xc0, !PT ;  /* 0x000000ff05ff7812 */ /* 0x000fda000780c0ff */
[----:B------:R-:W-:Y:S05]  /*1150*/  @!P0 EXIT ;  /* 0x000000000000894d */ /* 0x000fea0003800000 */
[----:B------:R-:W-:Y:S01]  /*1160*/  ULDC UR4, c[0x0][0x28c] ;  /* 0x0000a30000047ab9 */ /* 0x000fe20000000800 */
[----:B------:R-:W-:Y:S02]  /*1170*/  ULOP3.LUT UR9, UR7, 0x1, URZ, 0xfc, !UPT ;  /* 0x0000000107097892 */ /* 0x000fe4000f8efc3f */
[----:B------:R-:W-:-:S04]  /*1180*/  UIADD3 UR4, UR4, 0x1f, URZ ;  /* 0x0000001f04047890 */ /* 0x000fc8000fffe03f */
[----:B------:R-:W-:-:S04]  /*1190*/  USHF.R.S32.HI UR5, URZ, 0x1f, UR4 ;  /* 0x0000001f3f057899 */ /* 0x000fc80008011404 */
[----:B------:R-:W-:-:S03]  /*11a0*/  ULEA.HI UR5, UR5, UR4, URZ, 0x5 ;  /* 0x0000000405057291 */ /* 0x000fc6000f8f283f */
[----:B------:R-:W-:Y:S01]  /*11b0*/  UMOV UR4, URZ ;  /* 0x0000003f00047c82 */ /* 0x000fe20008000000 */
[----:B------:R-:W-:-:S03]  /*11c0*/  USHF.R.S32.HI UR10, URZ, 0x5, UR5 ;  /* 0x000000053f0a7899 */ /* 0x000fc60008011405 */
[----:B------:R-:W-:-:S09]  /*11d0*/  UMOV UR5, URZ ;  /* 0x0000003f00057c82 */ /* 0x000fd20008000000 */
.L_x_40:
[----:B0--3--:R-:W0:Y:S01]  /*11e0*/  S2R R2, SR_TID.X ;  /* 0x0000000000027919 */ /* 0x009e220000002100 */
[----:B-1----:R-:W1:Y:S01]  /*11f0*/  S2UR UR17, SR_CgaCtaId ;  /* 0x00000000001179c3 */ /* 0x002e620000008800 */
[----:B------:R-:W-:Y:S01]  /*1200*/  UMOV UR16, 0x400 ;  /* 0x0000040000107882 */ /* 0x000fe20000000000 */
[----:B------:R-:W-:Y:S01]  /*1210*/  UMOV UR6, URZ ;  /* 0x0000003f00067c82 */ /* 0x000fe20008000000 */
[----:B------:R-:W-:Y:S01]  /*1220*/  STL [R1+0x40], RZ ;  /* 0x000040ff01007387 */ /* 0x000fe20000100800 */
[----:B------:R-:W-:Y:S01]  /*1230*/  UMOV UR12, URZ ;  /* 0x0000003f000c7c82 */ /* 0x000fe20008000000 */
[----:B------:R-:W-:Y:S01]  /*1240*/  UMOV UR13, URZ ;  /* 0x0000003f000d7c82 */ /* 0x000fe20008000000 */
[----:B------:R-:W-:Y:S01]  /*1250*/  UMOV UR37, UR5 ;  /* 0x0000000500257c82 */ /* 0x000fe20008000000 */
[----:B------:R-:W-:Y:S01]  /*1260*/  STL [R1+0x3c], RZ ;  /* 0x00003cff01007387 */ /* 0x000fe20000100800 */
[----:B--2---:R-:W2:Y:S01]  /*1270*/  LDC R3, c[0x0][0x28c] ;  /* 0x0000a300ff037b82 */ /* 0x004ea20000000800 */
[----:B------:R-:W-:-:S02]  /*1280*/  CS2R R4, SRZ ;  /* 0x0000000000047805 */ /* 0x000fc4000001ff00 */
[----:B------:R-:W-:Y:S01]  /*1290*/  CS2R R6, SRZ ;  /* 0x0000000000067805 */ /* 0x000fe2000001ff00 */
[----:B------:R-:W-:Y:S01]  /*12a0*/  STL [R1+0x38], RZ ;  /* 0x000038ff01007387 */ /* 0x000fe20000100800 */
[----:B------:R-:W-:Y:S02]  /*12b0*/  CS2R R8, SRZ ;  /* 0x0000000000087805 */ /* 0x000fe4000001ff00 */
[----:B------:R-:W-:Y:S02]  /*12c0*/  CS2R R10, SRZ ;  /* 0x00000000000a7805 */ /* 0x000fe4000001ff00 */
[----:B------:R-:W-:Y:S01]  /*12d0*/  CS2R R12, SRZ ;  /* 0x00000000000c7805 */ /* 0x000fe2000001ff00 */
[----:B------:R-:W-:Y:S01]  /*12e0*/  STL [R1+0x34], RZ ;  /* 0x000034ff01007387 */ /* 0x000fe20000100800 */
[----:B------:R-:W-:Y:S02]  /*12f0*/  CS2R R14, SRZ ;  /* 0x00000000000e7805 */ /* 0x000fe4000001ff00 */
        /* <DEDUP_REMOVED lines=13> */
[----:B------:R-:W-:Y:S02]  /*13d0*/  CS2R R156, SRZ ;  /* 0x00000000009c7805 */ /* 0x000fe4000001ff00 */
[----:B0-----:R-:W-:Y:S01]  /*13e0*/  LOP3.LUT R2, R2, 0x80, RZ, 0xc0, !PT ;  /* 0x0000008002027812 */ /* 0x001fe200078ec0ff */
[----:B------:R-:W-:Y:S01]  /*13f0*/  STL [R1+0x24], RZ ;  /* 0x000024ff01007387 */ /* 0x000fe20000100800 */
[----:B--2---:R-:W-:-:S02]  /*1400*/  ISETP.GE.AND P0, PT, R3, 0x1, PT ;  /* 0x000000010300780c */ /* 0x004fc40003f06270 */
[----:B------:R-:W-:Y:S02]  /*1410*/  CS2R R158, SRZ ;  /* 0x00000000009e7805 */ /* 0x000fe4000001ff00 */
[----:B------:R-:W-:Y:S01]  /*1420*/  SHF.R.U32.HI R2, RZ, 0x7, R2 ;  /* 0x00000007ff027819 */ /* 0x000fe20000011602 */
[----:B------:R-:W-:Y:S01]  /*1430*/  STL [R1+0x20], RZ ;  /* 0x000020ff01007387 */ /* 0x000fe20000100800 */
[----:B------:R-:W-:Y:S02]  /*1440*/  CS2R R160, SRZ ;  /* 0x0000000000a07805 */ /* 0x000fe4000001ff00 */
[----:B------:R-:W-:Y:S02]  /*1450*/  CS2R R162, SRZ ;  /* 0x0000000000a27805 */ /* 0x000fe4000001ff00 */
[----:B------:R-:W-:Y:S01]  /*1460*/  CS2R R164, SRZ ;  /* 0x0000000000a47805 */ /* 0x000fe2000001ff00 */
[----:B------:R-:W-:Y:S01]  /*1470*/  STL [R1+0x1c], RZ ;  /* 0x00001cff01007387 */ /* 0x000fe20000100800 */
[----:B------:R-:W-:-:S02]  /*1480*/  CS2R R166, SRZ ;  /* 0x0000000000a67805 */ /* 0x000fc4000001ff00 */
[----:B------:R-:W-:Y:S02]  /*1490*/  CS2R R168, SRZ ;  /* 0x0000000000a87805 */ /* 0x000fe4000001ff00 */
[----:B------:R-:W-:Y:S01]  /*14a0*/  CS2R R170, SRZ ;  /* 0x0000000000aa7805 */ /* 0x000fe2000001ff00 */
[----:B------:R-:W0:Y:S01]  /*14b0*/  SHFL.IDX PT, R2, R2, RZ, 0x1f ;  /* 0x00001fff02027589 */ /* 0x000e2200000e0000 */
[----:B------:R-:W-:Y:S02]  /*14c0*/  CS2R R172, SRZ ;  /* 0x0000000000ac7805 */ /* 0x000fe4000001ff00 */
[----:B------:R-:W-:Y:S02]  /*14d0*/  CS2R R174, SRZ ;  /* 0x0000000000ae7805 */ /* 0x000fe4000001ff00 */
[----:B------:R-:W-:Y:S01]  /*14e0*/  CS2R R176, SRZ ;  /* 0x0000000000b07805 */ /* 0x000fe2000001ff00 */
[----:B------:R2:W-:Y:S01]  /*14f0*/  STL [R1+0x18], RZ ;  /* 0x000018ff01007387 */ /* 0x0005e20000100800 */
[----:B------:R-:W-:-:S02]  /*1500*/  CS2R R178, SRZ ;  /* 0x0000000000b27805 */ /* 0x000fc4000001ff00 */
[----:B------:R-:W-:Y:S02]  /*1510*/  CS2R R180, SRZ ;  /* 0x0000000000b47805 */ /* 0x000fe4000001ff00 */
[----:B------:R-:W-:Y:S01]  /*1520*/  CS2R R182, SRZ ;  /* 0x0000000000b67805 */ /* 0x000fe2000001ff00 */
[----:B------:R2:W-:Y:S01]  /*1530*/  STL [R1+0x14], RZ ;  /* 0x000014ff01007387 */ /* 0x0005e20000100800 */
        /* <DEDUP_REMOVED lines=14> */
[----:B------:R-:W-:Y:S02]  /*1620*/  CS2R R206, SRZ ;  /* 0x0000000000ce7805 */ /* 0x000fe4000001ff00 */
[----:B0-----:R-:W-:Y:S01]  /*1630*/  R2UR UR14, R2 ;  /* 0x00000000020e72ca */ /* 0x001fe200000e0000 */
[----:B------:R2:W-:Y:S01]  /*1640*/  STL [R1+0x4], RZ ;  /* 0x000004ff01007387 */ /* 0x0005e20000100800 */
[----:B------:R-:W-:Y:S02]  /*1650*/  CS2R R2, SRZ ;  /* 0x0000000000027805 */ /* 0x000fe4000001ff00 */
[----:B------:R-:W-:Y:S02]  /*1660*/  CS2R R208, SRZ ;  /* 0x0000000000d07805 */ /* 0x000fe4000001ff00 */
[----:B------:R-:W-:Y:S01]  /*1670*/  CS2R R210, SRZ ;  /* 0x0000000000d27805 */ /* 0x000fe2000001ff00 */
[----:B------:R2:W-:Y:S01]  /*1680*/  STL [R1], RZ ;  /* 0x000000ff01007387 */ /* 0x0005e20000100800 */
[----:B------:R-:W-:-:S02]  /*1690*/  CS2R R212, SRZ ;  /* 0x0000000000d47805 */ /* 0x000fc4000001ff00 */
[----:B------:R-:W-:Y:S02]  /*16a0*/  CS2R R214, SRZ ;  /* 0x0000000000d67805 */ /* 0x000fe4000001ff00 */
[----:B------:R-:W-:Y:S02]  /*16b0*/  CS2R R216, SRZ ;  /* 0x0000000000d87805 */ /* 0x000fe4000001ff00 */
[----:B------:R-:W-:Y:S02]  /*16c0*/  CS2R R218, SRZ ;  /* 0x0000000000da7805 */ /* 0x000fe4000001ff00 */
[----:B------:R-:W-:Y:S02]  /*16d0*/  CS2R R220, SRZ ;  /* 0x0000000000dc7805 */ /* 0x000fe4000001ff00 */
[----:B------:R-:W-:Y:S01]  /*16e0*/  CS2R R222, SRZ ;  /* 0x0000000000de7805 */ /* 0x000fe2000001ff00 */
[----:B------:R-:W-:Y:S01]  /*16f0*/  IMAD.MOV.U32 R224, RZ, RZ, RZ ;  /* 0x000000ffffe07224 */ /* 0x000fe200078e00ff */
[----:B------:R-:W-:Y:S01]  /*1700*/  ULEA.HI UR11, UR14, UR14, URZ, 0x1 ;  /* 0x0000000e0e0b7291 */ /* 0x000fe2000f8f083f */
[----:B------:R-:W-:Y:S01]  /*1710*/  IMAD.U32 R225, RZ, RZ, UR4 ;  /* 0x00000004ffe17e24 */ /* 0x000fe2000f8e00ff */
[----:B------:R-:W-:-:S02]  /*1720*/  CS2R R136, SRZ ;  /* 0x0000000000887805 */ /* 0x000fc4000001ff00 */
[----:B------:R-:W-:Y:S01]  /*1730*/  CS2R R138, SRZ ;  /* 0x00000000008a7805 */ /* 0x000fe2000001ff00 */
[----:B------:R-:W-:Y:S01]  /*1740*/  ULOP3.LUT UR15, UR11, 0x1ffffe, URZ, 0xc0, !UPT ;  /* 0x001ffffe0b0f7892 */ /* 0x000fe2000f8ec03f */
[----:B------:R-:W-:Y:S01]  /*1750*/  CS2R R140, SRZ ;  /* 0x00000000008c7805 */ /* 0x000fe2000001ff00 */
[----:B-1----:R-:W-:Y:S01]  /*1760*/  ULEA UR11, UR17, UR16, 0x18 ;  /* 0x00000010110b7291 */ /* 0x002fe2000f8ec03f */
[----:B------:R-:W-:Y:S01]  /*1770*/  CS2R R142, SRZ ;  /* 0x00000000008e7805 */ /* 0x000fe2000001ff00 */
[----:B------:R-:W-:Y:S01]  /*1780*/  UIADD3 UR15, UR14, -UR15, URZ ;  /* 0x8000000f0e0f7290 */ /* 0x000fe2000fffe03f */
[----:B------:R-:W-:Y:S02]  /*1790*/  CS2R R128, SRZ ;  /* 0x0000000000807805 */ /* 0x000fe4000001ff00 */
[----:B------:R-:W-:Y:S02]  /*17a0*/  CS2R R130, SRZ ;  /* 0x0000000000827805 */ /* 0x000fe4000001ff00 */
[----:B------:R-:W-:Y:S01]  /*17b0*/  CS2R R132, SRZ ;  /* 0x0000000000847805 */ /* 0x000fe2000001ff00 */
[----:B------:R-:W-:Y:S01]  /*17c0*/  ULEA UR15, UR15, UR11, 0xb ;  /* 0x0000000b0f0f7291 */ /* 0x000fe2000f8e583f */
[----:B------:R-:W-:-:S02]  /*17d0*/  CS2R R134, SRZ ;  /* 0x0000000000867805 */ /* 0x000fc4000001ff00 */
[----:B------:R-:W-:Y:S02]  /*17e0*/  CS2R R120, SRZ ;  /* 0x0000000000787805 */ /* 0x000fe4000001ff00 */
[----:B------:R-:W-:Y:S01]  /*17f0*/  CS2R R122, SRZ ;  /* 0x00000000007a7805 */ /* 0x000fe2000001ff00 */
[----:B------:R-:W-:Y:S01]  /*1800*/  UIADD3 UR15, UR15, 0x200, URZ ;  /* 0x000002000f0f7890 */ /* 0x000fe2000fffe03f */
[----:B------:R-:W-:Y:S02]  /*1810*/  CS2R R124, SRZ ;  /* 0x00000000007c7805 */ /* 0x000fe4000001ff00 */
[----:B------:R-:W-:Y:S02]  /*1820*/  CS2R R126, SRZ ;  /* 0x00000000007e7805 */ /* 0x000fe4000001ff00 */
[----:B------:R-:W-:Y:S01]  /*1830*/  CS2R R112, SRZ ;  /* 0x0000000000707805 */ /* 0x000fe2000001ff00 */
[----:B------:R-:W-:Y:S01]  /*1840*/  USHF.R.U32.HI UR15, URZ, 0x4, UR15 ;  /* 0x000000043f0f7899 */ /* 0x000fe2000801160f */
[----:B------:R-:W-:-:S02]  /*1850*/  CS2R R114, SRZ ;  /* 0x0000000000727805 */ /* 0x000fc4000001ff00 */
[----:B------:R-:W-:Y:S02]  /*1860*/  CS2R R116, SRZ ;  /* 0x0000000000747805 */ /* 0x000fe4000001ff00 */
[----:B------:R-:W-:Y:S01]  /*1870*/  CS2R R118, SRZ ;  /* 0x0000000000767805 */ /* 0x000fe2000001ff00 */
[----:B------:R-:W-:Y:S01]  /*1880*/  ULOP3.LUT UR32, UR15, 0x3fff, URZ, 0xc0, !UPT ;  /* 0x00003fff0f207892 */ /* 0x000fe2000f8ec03f */
[----:B------:R-:W-:Y:S02]  /*1890*/  CS2R R104, SRZ ;  /* 0x0000000000687805 */ /* 0x000fe4000001ff00 */
[----:B------:R-:W-:Y:S02]  /*18a0*/  CS2R R106, SRZ ;  /* 0x00000000006a7805 */ /* 0x000fe4000001ff00 */
[----:B------:R-:W-:Y:S02]  /*18b0*/  CS2R R108, SRZ ;  /* 0x00000000006c7805 */ /* 0x000fe4000001ff00 */
[----:B------:R-:W-:-:S02]  /*18c0*/  CS2R R110, SRZ ;  /* 0x00000000006e7805 */ /* 0x000fc4000001ff00 */
[----:B------:R-:W-:Y:S02]  /*18d0*/  CS2R R96, SRZ ;  /* 0x0000000000607805 */ /* 0x000fe4000001ff00 */
[----:B------:R-:W-:Y:S02]  /*18e0*/  CS2R R98, SRZ ;  /* 0x0000000000627805 */ /* 0x000fe4000001ff00 */
        /* <DEDUP_REMOVED lines=37> */
[----:B------:R-:W-:Y:S01]  /*1b40*/  CS2R R30, SRZ ;  /* 0x00000000001e7805 */ /* 0x000fe2000001ff00 */
[----:B--2---:R-:W-:Y:S06]  /*1b50*/  @!P0 BRA `(.L_x_14) ;  /* 0x0000001000a48947 */ /* 0x004fec0003800000 */
[----:B------:R-:W-:-:S06]  /*1b60*/  UISETP.NE.AND UP0, UPT, UR9, 0x3, UPT ;  /* 0x000000030900788c */ /* 0x000fcc000bf05270 */
[----:B------:R-:W-:-:S13]  /*1b70*/  PLOP3.LUT P1, PT, PT, PT, UP0, 0x80, 0x0 ;  /* 0x000000000000781c */ /* 0x000fda0003f2f008 */
[----:B------:R-:W-:Y:S05]  /*1b80*/  @!P1 BRA `(.L_x_15) ;  /* 0x0000000000049947 */ /* 0x000fea0003800000 */
[----:B------:R-:W-:Y:S01]  /*1b90*/  BPT.TRAP 0x1 ;  /* 0x000000040000795c */ /* 0x000fe20000300000 */
.L_x_15:
[----:B------:R-:W-:Y:S01]  /*1ba0*/  ULEA UR12, UR5, UR11, 0x3 ;  /* 0x0000000b050c7291 */ /* 0x000fe2000f8e183f */
[----:B------:R-:W-:-:S05]  /*1bb0*/  IMAD.U32 R2, RZ, RZ, UR4 ;  /* 0x00000004ff027e24 */ /* 0x000fca000f8e00ff */
[----:B------:R-:W-:-:S04]  /*1bc0*/  SHF.L.U32 R2, R2, 0x1f, RZ ;  /* 0x0000001f02027819 */ /* 0x000fc800000006ff */
[----:B------:R0:W1:Y:S01]  /*1bd0*/  SYNCS.PHASECHK.TRANS64.TRYWAIT P0, [UR12], R2 ;  /* 0x00000002ff0075a7 */ /* 0x000062000800014c */
[----:B------:R-:W-:Y:S05]  /*1be0*/  @!P1 BRA `(.L_x_16) ;  /* 0x0000000000049947 */ /* 0x000fea0003800000 */
[----:B------:R-:W-:Y:S01]  /*1bf0*/  BPT.TRAP 0x1 ;  /* 0x000000040000795c */ /* 0x000fe20000300000 */
.L_x_16:
[----:B------:R2:W-:Y:S01]  /*1c00*/  STL [R1+0x40], RZ ;  /* 0x000040ff01007387 */ /* 0x0005e20000100800 */
[----:B------:R-:W-:Y:S01]  /*1c10*/  UMOV UR6, 0x1 ;  /* 0x0000000100067882 */ /* 0x000fe20000000000 */
[----:B-1----:R-:W-:Y:S05]  /*1c20*/  @P0 BRA `(.L_x_17) ;  /* 0x0000000000080947 */ /* 0x002fea0003800000 */
[----:B------:R-:W1:Y:S02]  /*1c30*/  SYNCS.PHASECHK.TRANS64.TRYWAIT P0, [UR12], R2 ;  /* 0x00000002ff0075a7 */ /* 0x000e64000800014c */
[----:B-1----:R-:W-:Y:S05]  /*1c40*/  @!P0 BRA `(.L_x_18) ;  /* 0x0000012000dc8947 */ /* 0x002fea0003800000 */
.L_x_17:
[----:B------:R-:W-:Y:S01]  /*1c50*/  UIADD3 UR12, UR11, 0x2d200, URZ ;  /* 0x0002d2000b0c7890 */ /* 0x000fe2000fffe03f */
[----:B------:R-:W-:Y:S01]  /*1c60*/  WARPGROUP.ARRIVE ;  /* 0x00000000000079c5 */ /* 0x000fe20000000000 */
[----:B------:R-:W-:Y:S01]  /*1c70*/  ULOP3.LUT UR16, UR32, 0x10000, URZ, 0xfc, !UPT ;  /* 0x0001000020107892 */ /* 0x000fe2000f8efc3f */
[----:B------:R3:W-:Y:S01]  /*1c80*/  STL [R1+0x3c], RZ ;  /* 0x00003cff01007387 */ /* 0x0007e20000100800 */
[----:B------:R-:W-:Y:S01]  /*1c90*/  USHF.R.U32.HI UR12, URZ, 0x4, UR12 ;  /* 0x000000043f0c7899 */ /* 0x000fe2000801160c */
[----:B01----:R-:W-:Y:S01]  /*1ca0*/  CS2R R2, SRZ ;  /* 0x0000000000027805 */ /* 0x003fe2000001ff00 */
[----:B------:R-:W-:Y:S01]  /*1cb0*/  UIMAD UR16, UR5, 0x300, UR16 ;  /* 0x00000300051078a4 */ /* 0x000fe2000f8e0210 */
[----:B------:R3:W-:Y:S01]  /*1cc0*/  STL [R1+0x38], RZ ;  /* 0x000038ff01007387 */ /* 0x0007e20000100800 */
[----:B------:R-:W-:Y:S01]  /*1cd0*/  ULOP3.LUT UR12, UR12, 0x3fff, URZ, 0xc0, !UPT ;  /* 0x00003fff0c0c7892 */ /* 0x000fe2000f8ec03f */
[----:B------:R-:W-:Y:S01]  /*1ce0*/  CS2R R4, SRZ ;  /* 0x0000000000047805 */ /* 0x000fe2000001ff00 */
[----:B------:R-:W-:Y:S01]  /*1cf0*/  UMOV UR17, 0xc0000010 ;  /* 0xc000001000117882 */ /* 0x000fe20000000000 */
[----:B------:R-:W-:Y:S01]  /*1d00*/  UMOV UR19, 0xc0000010 ;  /* 0xc000001000137882 */ /* 0x000fe20000000000 */
[----:B------:R-:W-:Y:S01]  /*1d10*/  ULOP3.LUT UR12, UR12, 0x10000, URZ, 0xfc, !UPT ;  /* 0x000100000c0c7892 */ /* 0x000fe2000f8efc3f */
[----:B------:R3:W-:Y:S01]  /*1d20*/  STL [R1+0x34], RZ ;  /* 0x000034ff01007387 */ /* 0x0007e20000100800 */
[----:B------:R-:W-:Y:S01]  /*1d30*/  UMOV UR24, UR16 ;  /* 0x0000001000187c82 */ /* 0x000fe20008000000 */
[----:B------:R-:W-:Y:S01]  /*1d40*/  UMOV UR25, UR17 ;  /* 0x0000001100197c82 */ /* 0x000fe20008000000 */
[----:B------:R-:W-:Y:S01]  /*1d50*/  UIMAD UR18, UR5, 0xa0, UR12 ;  /* 0x000000a0051278a4 */ /* 0x000fe2000f8e020c */
[----:B------:R3:W-:Y:S01]  /*1d60*/  STL [R1+0x30], RZ ;  /* 0x000030ff01007387 */ /* 0x0007e20000100800 */
[----:B------:R-:W-:Y:S01]  /*1d70*/  UMOV UR27, 0xc0000010 ;  /* 0xc0000010001b7882 */ /* 0x000fe20000000000 */
[----:B------:R-:W-:Y:S01]  /*1d80*/  UMOV UR28, UR16 ;  /* 0x00000010001c7c82 */ /* 0x000fe20008000000 */
[----:B------:R-:W-:Y:S01]  /*1d90*/  UIADD3 UR26, UR18, 0x20, URZ ;  /* 0x00000020121a7890 */ /* 0x000fe2000fffe03f */
[----:B------:R3:W-:Y:S01]  /*1da0*/  STL [R1+0x2c], RZ ;  /* 0x00002cff01007387 */ /* 0x0007e20000100800 */
[----:B------:R-:W-:Y:S01]  /*1db0*/  UIADD3 UR30, UR18, 0x40, URZ ;  /* 0x00000040121e7890 */ /* 0x000fe2000fffe03f */
[----:B------:R-:W-:Y:S01]  /*1dc0*/  CS2R R6, SRZ ;  /* 0x0000000000067805 */ /* 0x000fe2000001ff00 */
[----:B------:R-:W-:-:S02]  /*1dd0*/  UIADD3 UR22, UR18, 0x60, URZ ;  /* 0x0000006012167890 */ /* 0x000fc4000fffe03f */
[----:B------:R-:W-:Y:S01]  /*1de0*/  QGMMA.64x16x32.F32.E4M3.E4M3 R136, gdesc[UR16], RZ, !UPT ;  /* 0x00200000108879f3 */ /* 0x000fe2000c7008ff */
[----:B------:R-:W-:Y:S01]  /*1df0*/  UMOV UR29, UR17 ;  /* 0x00000011001d7c82 */ /* 0x000fe20008000000 */
[----:B------:R-:W-:Y:S01]  /*1e00*/  UMOV UR31, 0xc0000010 ;  /* 0xc0000010001f7882 */ /* 0x000fe20000000000 */
[----:B------:R-:W-:Y:S01]  /*1e10*/  UIADD3 UR14, UR18, 0x80, URZ ;  /* 0x00000080120e7890 */ /* 0x000fe2000fffe03f */
[----:B------:R-:W-:Y:S01]  /*1e20*/  QGMMA.64x16x32.F32.E4M3.E4M3 R112, gdesc[UR24], RZ, !UPT ;  /* 0x00200000187079f3 */ /* 0x000fe2000c7008ff */
[----:B------:R-:W-:Y:S01]  /*1e30*/  UMOV UR20, UR16 ;  /* 0x0000001000147c82 */ /* 0x000fe20008000000 */
[----:B------:R-:W-:Y:S01]  /*1e40*/  UMOV UR21, UR17 ;  /* 0x0000001100157c82 */ /* 0x000fe20008000000 */
[----:B------:R-:W-:Y:S01]  /*1e50*/  UMOV UR23, 0xc0000010 ;  /* 0xc000001000177882 */ /* 0x000fe20000000000 */
[----:B------:R-:W-:Y:S01]  /*1e60*/  QGMMA.64x16x32.F32.E4M3.E4M3 R88, gdesc[UR28], RZ, !UPT ;  /* 0x002000001c5879f3 */ /* 0x000fe2000c7008ff */
[----:B------:R-:W-:Y:S01]  /*1e70*/  UMOV UR12, UR16 ;  /* 0x00000010000c7c82 */ /* 0x000fe20008000000 */
[----:B------:R-:W-:Y:S01]  /*1e80*/  UMOV UR13, UR17 ;  /* 0x00000011000d7c82 */ /* 0x000fe20008000000 */
[----:B------:R-:W-:Y:S01]  /*1e90*/  UMOV UR15, 0xc0000010 ;  /* 0xc0000010000f7882 */ /* 0x000fe20000000000 */
[----:B------:R-:W-:Y:S01]  /*1ea0*/  QGMMA.64x16x32.F32.E4M3.E4M3 R64, gdesc[UR20], RZ, !UPT ;  /* 0x00200000144079f3 */ /* 0x000fe2000c7008ff */
[----:B------:R-:W-:Y:S01]  /*1eb0*/  UIADD3 UR20, UR16, 0x100, URZ ;  /* 0x0000010010147890 */ /* 0x000fe2000fffe03f */
[----:B------:R3:W-:Y:S01]  /*1ec0*/  STL [R1+0x28], RZ ;  /* 0x000028ff01007387 */ /* 0x0007e20000100800 */
[----:B------:R-:W-:Y:S01]  /*1ed0*/  CS2R R8, SRZ ;  /* 0x0000000000087805 */ /* 0x000fe2000001ff00 */
[----:B------:R-:W-:Y:S01]  /*1ee0*/  QGMMA.64x16x32.F32.E4M3.E4M3 R40, gdesc[UR12], RZ, !UPT ;  /* 0x002000000c2879f3 */ /* 0x000fe2000c7008ff */
[----:B------:R-:W-:Y:S01]  /*1ef0*/  UMOV UR13, 0xc0000010 ;  /* 0xc0000010000d7882 */ /* 0x000fe20000000000 */
[----:B------:R3:W-:Y:S01]  /*1f00*/  STL [R1+0x24], RZ ;  /* 0x000024ff01007387 */ /* 0x0007e20000100800 */
[----:B------:R-:W-:Y:S01]  /*1f10*/  UMOV UR21, UR13 ;  /* 0x0000000d00157c82 */ /* 0x000fe20008000000 */
[----:B------:R-:W-:Y:S01]  /*1f20*/  UMOV UR12, UR20 ;  /* 0x00000014000c7c82 */ /* 0x000fe20008000000 */
[----:B------:R-:W-:Y:S01]  /*1f30*/  UMOV UR29, UR13 ;  /* 0x0000000d001d7c82 */ /* 0x000fe20008000000 */
[----:B------:R-:W-:Y:S01]  /*1f40*/  UMOV UR20, UR12 ;  /* 0x0000000c00147c82 */ /* 0x000fe20008000000 */
[----:B------:R-:W-:Y:S01]  /*1f50*/  QGMMA.64x16x32.F32.E4M3.E4M3 R32, gdesc[UR12], RZ, !UPT ;  /* 0x002000000c2079f3 */ /* 0x000fe2000c7008ff */
[----:B------:R3:W-:Y:S01]  /*1f60*/  STL [R1+0x20], RZ ;  /* 0x000020ff01007387 */ /* 0x0007e20000100800 */
[----:B------:R-:W-:Y:S01]  /*1f70*/  UMOV UR28, UR12 ;  /* 0x0000000c001c7c82 */ /* 0x000fe20008000000 */
[----:B------:R-:W-:Y:S01]  /*1f80*/  UMOV UR24, UR12 ;  /* 0x0000000c00187c82 */ /* 0x000fe20008000000 */
[----:B------:R-:W-:Y:S01]  /*1f90*/  QGMMA.64x16x32.F32.E4M3.E4M3 R56, gdesc[UR20], RZ, !UPT ;  /* 0x00200000143879f3 */ /* 0x000fe2000c7008ff */
[----:B------:R-:W-:Y:S01]  /*1fa0*/  UIADD3 UR20, UR16, 0x200, URZ ;  /* 0x0000020010147890 */ /* 0x000fe2000fffe03f */
[----:B------:R3:W-:Y:S01]  /*1fb0*/  STL [R1+0x1c], RZ ;  /* 0x00001cff01007387 */ /* 0x0007e20000100800 */
[----:B------:R-:W-:Y:S01]  /*1fc0*/  UMOV UR25, UR13 ;  /* 0x0000000d00197c82 */ /* 0x000fe20008000000 */
[----:B------:R-:W-:Y:S01]  /*1fd0*/  UMOV UR16, UR12 ;  /* 0x0000000c00107c82 */ /* 0x000fe20008000000 */
[----:B------:R-:W-:Y:S01]  /*1fe0*/  ULDC UR12, c[0x0][0x50c] ;  /* 0x00014300000c7ab9 */ /* 0x000fe20000000800 */
[----:B------:R3:W-:Y:S01]  /*1ff0*/  STL [R1+0x18], RZ ;  /* 0x000018ff01007387 */ /* 0x0007e20000100800 */
[----:B------:R-:W-:Y:S01]  /*2000*/  UISETP.NE.AND UP0, UPT, UR12, 0x1, UPT ;  /* 0x000000010c00788c */ /* 0x000fe2000bf05270 */
[----:B------:R-:W-:Y:S01]  /*2010*/  QGMMA.64x16x32.F32.E4M3.E4M3 R80, gdesc[UR28], RZ, !UPT ;  /* 0x002000001c5079f3 */ /* 0x000fe2000c7008ff */
[----:B------:R-:W-:Y:S01]  /*2020*/  UMOV UR17, UR13 ;  /* 0x0000000d00117c82 */ /* 0x000fe20008000000 */
[----:B------:R3:W-:Y:S01]  /*2030*/  STL [R1+0x14], RZ ;  /* 0x000014ff01007387 */ /* 0x0007e20000100800 */
[----:B------:R-:W-:Y:S01]  /*2040*/  USEL UR12, URZ, 0x1, UP0 ;  /* 0x000000013f0c7887 */ /* 0x000fe20008000000 */
[----:B------:R-:W-:Y:S01]  /*2050*/  QGMMA.64x16x32.F32.E4M3.E4M3 R104, gdesc[UR24], RZ, !UPT ;  /* 0x00200000186879f3 */ /* 0x000fe2000c7008ff */
[----:B------:R-:W-:Y:S01]  /*2060*/  CS2R R10, SRZ ;  /* 0x00000000000a7805 */ /* 0x000fe2000001ff00 */
[----:B------:R3:W-:Y:S01]  /*2070*/  STL [R1+0x10], RZ ;  /* 0x000010ff01007387 */ /* 0x0007e20000100800 */
[----:B------:R-:W-:Y:S01]  /*2080*/  CS2R R12, SRZ ;  /* 0x00000000000c7805 */ /* 0x000fe2000001ff00 */
[----:B------:R-:W-:Y:S01]  /*2090*/  QGMMA.64x16x32.F32.E4M3.E4M3 R128, gdesc[UR16], RZ, !UPT ;  /* 0x00200000108079f3 */ /* 0x000fe2000c7008ff */
[----:B------:R-:W-:Y:S01]  /*20a0*/  ISETP.NE.AND P0, PT, RZ, UR12, PT ;  /* 0x0000000cff007c0c */ /* 0x000fe2000bf05270 */
[----:B------:R3:W-:Y:S01]  /*20b0*/  STL [R1+0xc], RZ ;  /* 0x00000cff01007387 */ /* 0x0007e20000100800 */
[----:B------:R-:W-:Y:S01]  /*20c0*/  UMOV UR16, UR20 ;  /* 0x0000001400107c82 */ /* 0x000fe20008000000 */
[----:B------:R-:W-:Y:S01]  /*20d0*/  UMOV UR17, 0xc0000010 ;  /* 0xc000001000117882 */ /* 0x000fe20000000000 */
[----:B------:R-:W-:Y:S01]  /*20e0*/  UMOV UR24, UR16 ;  /* 0x0000001000187c82 */ /* 0x000fe20008000000 */
[----:B------:R3:W-:Y:S01]  /*20f0*/  STL [R1+0x8], RZ ;  /* 0x000008ff01007387 */ /* 0x0007e20000100800 */
[----:B------:R-:W-:Y:S01]  /*2100*/  UMOV UR25, UR17 ;  /* 0x0000001100197c82 */ /* 0x000fe20008000000 */
[----:B------:R-:W-:Y:S01]  /*2110*/  QGMMA.64x16x32.F32.E4M3.E4M3 R120, gdesc[UR16], RZ, !UPT ;  /* 0x00200000107879f3 */ /* 0x000fe2000c7008ff */
[----:B------:R-:W-:Y:S01]  /*2120*/  UMOV UR28, UR16 ;  /* 0x00000010001c7c82 */ /* 0x000fe20008000000 */
[----:B------:R3:W-:Y:S01]  /*2130*/  STL [R1+0x4], RZ ;  /* 0x000004ff01007387 */ /* 0x0007e20000100800 */
[----:B------:R-:W-:Y:S01]  /*2140*/  UMOV UR29, UR17 ;  /* 0x00000011001d7c82 */ /* 0x000fe20008000000 */
[----:B------:R-:W-:Y:S01]  /*2150*/  QGMMA.64x16x32.F32.E4M3.E4M3 R96, gdesc[UR24], RZ, !UPT ;  /* 0x00200000186079f3 */ /* 0x000fe2000c7008ff */
[----:B------:R-:W-:Y:S01]  /*2160*/  UMOV UR20, UR16 ;  /* 0x0000001000147c82 */ /* 0x000fe20008000000 */
[----:B------:R3:W-:Y:S01]  /*2170*/  STL [R1], RZ ;  /* 0x000000ff01007387 */ /* 0x0007e20000100800 */
[----:B------:R-:W-:Y:S01]  /*2180*/  UMOV UR21, UR17 ;  /* 0x0000001100157c82 */ /* 0x000fe20008000000 */
[----:B------:R-:W-:Y:S01]  /*2190*/  QGMMA.64x16x32.F32.E4M3.E4M3 R72, gdesc[UR28], RZ, !UPT ;  /* 0x002000001c4879f3 */ /* 0x000fe2000c7008ff */
[----:B------:R-:W-:Y:S01]  /*21a0*/  UMOV UR18, UR14 ;  /* 0x0000000e00127c82 */ /* 0x000fe20008000000 */
[----:B------:R-:W-:Y:S01]  /*21b0*/  UMOV UR19, UR15 ;  /* 0x0000000f00137c82 */ /* 0x000fe20008000000 */
[----:B------:R-:W-:Y:S01]  /*21c0*/  CS2R R14, SRZ ;  /* 0x00000000000e7805 */ /* 0x000fe2000001ff00 */
[----:B------:R-:W-:Y:S01]  /*21d0*/  QGMMA.64x16x32.F32.E4M3.E4M3 R48, gdesc[UR20], RZ, !UPT ;  /* 0x00200000143079f3 */ /* 0x000fe2000c7008ff */
[----:B------:R-:W-:-:S02]  /*21e0*/  CS2R R16, SRZ ;  /* 0x0000000000107805 */ /* 0x000fc4000001ff00 */
[----:B------:R-:W-:Y:S02]  /*21f0*/  CS2R R18, SRZ ;  /* 0x0000000000127805 */ /* 0x000fe4000001ff00 */
[----:B------:R-:W-:Y:S01]  /*2200*/  CS2R R20, SRZ ;  /* 0x0000000000147805 */ /* 0x000fe2000001ff00 */
[----:B------:R-:W-:Y:S01]  /*2210*/  QGMMA.64x16x32.F32.E4M3.E4M3 R24, gdesc[UR16], RZ, !UPT, gsb0 ;  /* 0x00200000101879f3 */ /* 0x000fe2000c0008ff */
        /* <DEDUP_REMOVED lines=40> */
[----:B------:R-:W-:Y:S01]  /*24a0*/  CS2R R222, SRZ ;  /* 0x0000000000de7805 */ /* 0x000fe2000001ff00 */
[----:B------:R-:W-:Y:S01]  /*24b0*/  IMAD.MOV.U32 R224, RZ, RZ, RZ ;  /* 0x000000ffffe07224 */ /* 0x000fe200078e00ff */
[----:B---3--:R-:W-:Y:S06]  /*24c0*/  @!P0 BRA `(.L_x_19) ;  /* 0x00000008002c8947 */ /* 0x008fec0003800000 */
[----:B------:R-:W-:Y:S02]  /*24d0*/  WARPGROUP.DEPBAR.LE gsb0, 0x0 ;  /* 0x00008000000079c5 */ /* 0x000fe40000010000 */
[----:B------:R-:W-:-:S01]  /*24e0*/  FADD R226, RZ, R47 ;  /* 0x0000002fffe27221 */ /* 0x000fc20000000000 */
[----:B------:R-:W-:Y:S01]  /*24f0*/  FADD R225, RZ, R32 ;  /* 0x00000020ffe17221 */ /* 0x000fe20000000000 */
[----:B------:R-:W-:-:S01]  /*2500*/  FADD R227, RZ, R33 ;  /* 0x00000021ffe37221 */ /* 0x000fc20000000000 */
[----:B------:R-:W-:Y:S01]  /*2510*/  FADD R224, RZ, R136 ;  /* 0x00000088ffe07221 */ /* 0x000fe20000000000 */
[----:B------:R-:W-:-:S01]  /*2520*/  FADD R223, RZ, R137 ;  /* 0x00000089ffdf7221 */ /* 0x000fc20000000000 */
[----:B------:R0:W-:Y:S01]  /*2530*/  STL [R1], R226 ;  /* 0x000000e201007387 */ /* 0x0001e20000100800 */
[----:B------:R-:W-:-:S01]  /*2540*/  FADD R222, RZ, R138 ;  /* 0x0000008affde7221 */ /* 0x000fc20000000000 */
[----:B------:R-:W-:Y:S01]  /*2550*/  FADD R221, RZ, R139 ;  /* 0x0000008bffdd7221 */ /* 0x000fe20000000000 */
[----:B------:R-:W-:-:S01]  /*2560*/  FADD R220, RZ, R140 ;  /* 0x0000008cffdc7221 */ /* 0x000fc20000000000 */
[----:B------:R1:W-:Y:S01]  /*2570*/  STL [R1+0x4], R225 ;  /* 0x000004e101007387 */ /* 0x0003e20000100800 */
[----:B------:R-:W-:-:S01]  /*2580*/  FADD R219, RZ, R141 ;  /* 0x0000008dffdb7221 */ /* 0x000fc20000000000 */
[----:B------:R-:W-:Y:S01]  /*2590*/  FADD R218, RZ, R142 ;  /* 0x0000008effda7221 */ /* 0x000fe20000000000 */
[----:B------:R-:W-:-:S01]  /*25a0*/  FADD R217, RZ, R143 ;  /* 0x0000008fffd97221 */ /* 0x000fc20000000000 */
[----:B------:R3:W-:Y:S01]  /*25b0*/  STL [R1+0x8], R227 ;  /* 0x000008e301007387 */ /* 0x0007e20000100800 */
[----:B------:R-:W-:-:S01]  /*25c0*/  FADD R216, RZ, R128 ;  /* 0x00000080ffd87221 */ /* 0x000fc20000000000 */
[----:B0-----:R-:W-:Y:S01]  /*25d0*/  FADD R226, RZ, R34 ;  /* 0x00000022ffe27221 */ /* 0x001fe20000000000 */
[----:B------:R-:W-:-:S01]  /*25e0*/  FADD R215, RZ, R129 ;  /* 0x00000081ffd77221 */ /* 0x000fc20000000000 */
[----:B------:R-:W-:Y:S01]  /*25f0*/  FADD R214, RZ, R130 ;  /* 0x00000082ffd67221 */ /* 0x000fe20000000000 */
[----:B------:R-:W-:-:S01]  /*2600*/  FADD R213, RZ, R131 ;  /* 0x00000083ffd57221 */ /* 0x000fc20000000000 */
[----:B-1----:R-:W-:Y:S01]  /*2610*/  FADD R225, RZ, R35 ;  /* 0x00000023ffe17221 */ /* 0x002fe20000000000 */
[----:B------:R0:W-:Y:S01]  /*2620*/  STL [R1+0xc], R226 ;  /* 0x00000ce201007387 */ /* 0x0001e20000100800 */
[----:B------:R-:W-:-:S01]  /*2630*/  FADD R212, RZ, R132 ;  /* 0x00000084ffd47221 */ /* 0x000fc20000000000 */
[----:B------:R-:W-:Y:S01]  /*2640*/  FADD R211, RZ, R133 ;  /* 0x00000085ffd37221 */ /* 0x000fe20000000000 */
[----:B---3--:R-:W-:-:S01]  /*2650*/  FADD R227, RZ, R36 ;  /* 0x00000024ffe37221 */ /* 0x008fc20000000000 */
        /* <DEDUP_REMOVED lines=59> */
[----:B------:R-:W-:-:S01]  /*2a10*/  FADD R174, RZ, R90 ;  /* 0x0000005affae7221 */ /* 0x000fc20000000000 */
[----:B------:R3:W-:Y:S01]  /*2a20*/  STL [R1+0x40], R225 ;  /* 0x000040e101007387 */ /* 0x0007e20000100800 */
[----:B------:R-:W-:-:S01]  /*2a30*/  FADD R173, RZ, R91 ;  /* 0x0000005bffad7221 */ /* 0x000fc20000000000 */
[----:B------:R-:W-:Y:S01]  /*2a40*/  FADD R172, RZ, R92 ;  /* 0x0000005cffac7221 */ /* 0x000fe20000000000 */
        /* <DEDUP_REMOVED lines=50> */
[----:B---3--:R-:W-:-:S06]  /*2d70*/  UMOV UR6, URZ ;  /* 0x0000003f00067c82 */ /* 0x008fcc0008000000 */
.L_x_19:
[----:B------:R-:W-:-:S04]  /*2d80*/  UIADD3 UR37, UR5, 0x1, URZ ;  /* 0x0000000105257890 */ /* 0x000fc8000fffe03f */
[----:B------:R-:W-:-:S04]  /*2d90*/  UISETP.NE.AND UP0, UPT, UR37, 0xf, UPT ;  /* 0x0000000f2500788c */ /* 0x000fc8000bf05270 */
[----:B------:R-:W-:Y:S02]  /*2da0*/  USEL UR13, URZ, 0x1, UP0 ;  /* 0x000000013f0d7887 */ /* 0x000fe40008000000 */
[----:B------:R-:W-:Y:S02]  /*2db0*/  USEL UR37, UR37, URZ, UP0 ;  /* 0x0000003f25257287 */ /* 0x000fe40008000000 */
[----:B------:R-:W-:-:S06]  /*2dc0*/  ULOP3.LUT UR13, UR4, UR13, URZ, 0x3c, !UPT ;  /* 0x0000000d040d7292 */ /* 0x000fcc000f8e3c3f */
[----:B------:R-:W-:Y:S01]  /*2dd0*/  IMAD.U32 R225, RZ, RZ, UR13 ;  /* 0x0000000dffe17e24 */ /* 0x000fe2000f8e00ff */
[----:B------:R-:W-:-:S06]  /*2de0*/  UMOV UR13, 0x1 ;  /* 0x00000001000d7882 */ /* 0x000fcc0000000000 */
.L_x_14:
[----:B------:R-:W-:-:S04]  /*2df0*/  UISETP.LT.AND UP0, UPT, UR10, 0x1, UPT ;  /* 0x000000010a00788c */ /* 0x000fc8000bf01270 */
[----:B------:R-:W-:-:S04]  /*2e00*/  USEL UR14, UR10, 0x1, UP0 ;  /* 0x000000010a0e7887 */ /* 0x000fc80008000000 */
[----:B------:R-:W-:-:S04]  /*2e10*/  UIADD3 UR14, UR10, -UR14, URZ ;  /* 0x8000000e0a0e7290 */ /* 0x000fc8000fffe03f */
[----:B------:R-:W-:-:S06]  /*2e20*/  UISETP.GE.AND UP0, UPT, UR14, 0x1, UPT ;  /* 0x000000010e00788c */ /* 0x000fcc000bf06270 */
[----:B------:R-:W-:-:S13]  /*2e30*/  PLOP3.LUT P0, PT, PT, PT, UP0, 0x80, 0x0 ;  /* 0x000000000000781c */ /* 0x000fda0003f0f008 */
[----:B------:R-:W-:Y:S05]  /*2e40*/  @!P0 BRA `(.L_x_20) ;  /* 0x0000001000b08947 */ /* 0x000fea0003800000 */
[----:B------:R-:W-:Y:S01]  /*2e50*/  IMAD.U32 R226, RZ, RZ, UR14 ;  /* 0x0000000effe27e24 */ /* 0x000fe2000f8e00ff */
[----:B------:R-:W-:Y:S01]  /*2e60*/  UMOV UR36, UR5 ;  /* 0x0000000500247c82 */ /* 0x000fe20008000000 */
[----:B------:R-:W-:-:S05]  /*2e70*/  ULDC UR35, c[0x0][0x50c] ;  /* 0x0001430000237ab9 */ /* 0x000fca0000000800 */
.L_x_28:
[----:B------:R-:W-:-:S06]  /*2e80*/  UISETP.NE.AND UP0, UPT, UR9, 0x3, UPT ;  /* 0x000000030900788c */ /* 0x000fcc000bf05270 */
[----:B------:R-:W-:-:S13]  /*2e90*/  PLOP3.LUT P1, PT, PT, PT, UP0, 0x80, 0x0 ;  /* 0x000000000000781c */ /* 0x000fda0003f2f008 */
[----:B01----:R-:W-:Y:S05]  /*2ea0*/  @!P1 BRA `(.L_x_21) ;  /* 0x0000000000049947 */ /* 0x003fea0003800000 */
[----:B------:R-:W-:Y:S01]  /*2eb0*/  BPT.TRAP 0x1 ;  /* 0x000000040000795c */ /* 0x000fe20000300000 */
.L_x_21:
[----:B------:R-:W0:Y:S01]  /*2ec0*/  S2UR UR14, SR_CgaCtaId ;  /* 0x00000000000e79c3 */ /* 0x000e220000008800 */
[----:B------:R-:W-:Y:S01]  /*2ed0*/  UMOV UR11, 0x400 ;  /* 0x00000400000b7882 */ /* 0x000fe20000000000 */
[----:B------:R-:W-:Y:S01]  /*2ee0*/  SHF.L.U32 R227, R225, 0x1f, RZ ;  /* 0x0000001fe1e37819 */ /* 0x000fe200000006ff */
[----:B0-----:R-:W-:-:S04]  /*2ef0*/  ULEA UR11, UR14, UR11, 0x18 ;  /* 0x0000000b0e0b7291 */ /* 0x001fc8000f8ec03f */
[----:B------:R-:W-:-:S09]  /*2f00*/  ULEA UR14, UR37, UR11, 0x3 ;  /* 0x0000000b250e7291 */ /* 0x000fd2000f8e183f */
[----:B------:R0:W1:Y:S01]  /*2f10*/  SYNCS.PHASECHK.TRANS64.TRYWAIT P0, [UR14], R227 ;  /* 0x000000e3ff0075a7 */ /* 0x000062000800014e */
[----:B------:R-:W-:Y:S05]  /*2f20*/  @!P1 BRA `(.L_x_22) ;  /* 0x0000000000049947 */ /* 0x000fea0003800000 */
[----:B------:R-:W-:Y:S01]  /*2f30*/  BPT.TRAP 0x1 ;  /* 0x000000040000795c */ /* 0x000fe20000300000 */
.L_x_22:
[----:B-1----:R-:W-:Y:S05]  /*2f40*/  @P0 BRA `(.L_x_23) ;  /* 0x0000000000080947 */ /* 0x002fea0003800000 */
[----:B------:R-:W1:Y:S02]  /*2f50*/  SYNCS.PHASECHK.TRANS64.TRYWAIT P0, [UR14], R227 ;  /* 0x000000e3ff0075a7 */ /* 0x000e64000800014e */
[----:B-1----:R-:W-:Y:S05]  /*2f60*/  @!P0 BRA `(.L_x_24) ;  /* 0x00000110002c8947 */ /* 0x002fea0003800000 */
.L_x_23:
[----:B------:R-:W-:Y:S01]  /*2f70*/  UIADD3 UR14, UR11, 0x2d200, URZ ;  /* 0x0002d2000b0e7890 */ /* 0x000fe2000fffe03f */
[----:B------:R-:W-:Y:S01]  /*2f80*/  WARPGROUP.ARRIVE ;  /* 0x00000000000079c5 */ /* 0x000fe20000000000 */
[----:B------:R-:W-:Y:S02]  /*2f90*/  UISETP.NE.AND UP0, UPT, UR12, URZ, UPT ;  /* 0x0000003f0c00728c */ /* 0x000fe4000bf05270 */
[----:B------:R-:W-:Y:S02]  /*2fa0*/  USHF.R.U32.HI UR14, URZ, 0x4, UR14 ;  /* 0x000000043f0e7899 */ /* 0x000fe4000801160e */
[----:B------:R-:W-:Y:S02]  /*2fb0*/  USEL UR13, UR13, URZ, !UP0 ;  /* 0x0000003f0d0d7287 */ /* 0x000fe4000c000000 */
[----:B------:R-:W-:Y:S02]  /*2fc0*/  ULOP3.LUT UR14, UR14, 0x3fff, URZ, 0xc0, !UPT ;  /* 0x00003fff0e0e7892 */ /* 0x000fe4000f8ec03f */
[----:B------:R-:W-:-:S02]  /*2fd0*/  ULOP3.LUT UR24, UR32, 0x10000, URZ, 0xfc, !UPT ;  /* 0x0001000020187892 */ /* 0x000fc4000f8efc3f */
[----:B------:R-:W-:Y:S02]  /*2fe0*/  ULOP3.LUT UR14, UR14, 0x10000, URZ, 0xfc, !UPT ;  /* 0x000100000e0e7892 */ /* 0x000fe4000f8efc3f */
[----:B------:R-:W-:Y:S02]  /*2ff0*/  UISETP.NE.U32.AND UP0, UPT, UR13, URZ, UPT ;  /* 0x0000003f0d00728c */ /* 0x000fe4000bf05070 */
[----:B------:R-:W-:Y:S02]  /*3000*/  UIMAD UR26, UR37, 0xa0, UR14 ;  /* 0x000000a0251a78a4 */ /* 0x000fe4000f8e020e */
[----:B------:R-:W-:Y:S02]  /*3010*/  UIMAD UR24, UR37, 0x300, UR24 ;  /* 0x00000300251878a4 */ /* 0x000fe4000f8e0218 */
[----:B------:R-:W-:Y:S02]  /*3020*/  UIADD3 UR22, UR26, 0x20, URZ ;  /* 0x000000201a167890 */ /* 0x000fe4000fffe03f */
[----:B------:R-:W-:Y:S01]  /*3030*/  UIADD3 UR18, UR26, 0x40, URZ ;  /* 0x000000401a127890 */ /* 0x000fe2000fffe03f */
[----:B------:R-:W-:Y:S01]  /*3040*/  UMOV UR25, 0xc0000010 ;  /* 0xc000001000197882 */ /* 0x000fe20000000000 */
[----:B------:R-:W-:Y:S01]  /*3050*/  UMOV UR27, 0xc0000010 ;  /* 0xc0000010001b7882 */ /* 0x000fe20000000000 */
[----:B------:R-:W-:Y:S01]  /*3060*/  UMOV UR20, UR24 ;  /* 0x0000001800147c82 */ /* 0x000fe20008000000 */
[----:B------:R-:W-:Y:S01]  /*3070*/  UMOV UR21, UR25 ;  /* 0x0000001900157c82 */ /* 0x000fe20008000000 */
[----:B------:R-:W-:-:S02]  /*3080*/  UIADD3 UR14, UR26, 0x60, URZ ;  /* 0x000000601a0e7890 */ /* 0x000fc4000fffe03f */
[----:B------:R-:W-:Y:S01]  /*3090*/  QGMMA.64x16x32.F32.E4M3.E4M3 R136, gdesc[UR24], R136, UP0 ;  /* 0x00200000188879f3 */ /* 0x000fe2000bf00888 */
[----:B------:R-:W-:Y:S01]  /*30a0*/  UMOV UR23, 0xc0000010 ;  /* 0xc000001000177882 */ /* 0x000fe20000000000 */
[----:B------:R-:W-:Y:S01]  /*30b0*/  UMOV UR16, UR24 ;  /* 0x0000001800107c82 */ /* 0x000fe20008000000 */
[----:B------:R-:W-:Y:S01]  /*30c0*/  UMOV UR17, UR25 ;  /* 0x0000001900117c82 */ /* 0x000fe20008000000 */
[----:B------:R-:W-:Y:S01]  /*30d0*/  UIADD3 UR30, UR26, 0x80, URZ ;  /* 0x000000801a1e7890 */ /* 0x000fe2000fffe03f */
[----:B------:R-:W-:Y:S01]  /*30e0*/  QGMMA.64x16x32.F32.E4M3.E4M3 R112, gdesc[UR20], R112, UP0 ;  /* 0x00200000147079f3 */ /* 0x000fe2000bf00870 */
[----:B------:R-:W-:Y:S01]  /*30f0*/  UMOV UR19, 0xc0000010 ;  /* 0xc000001000137882 */ /* 0x000fe20000000000 */
[----:B------:R-:W-:Y:S01]  /*3100*/  UMOV UR12, UR24 ;  /* 0x00000018000c7c82 */ /* 0x000fe20008000000 */
[----:B------:R-:W-:Y:S01]  /*3110*/  UMOV UR13, UR25 ;  /* 0x00000019000d7c82 */ /* 0x000fe20008000000 */
[----:B------:R-:W-:Y:S01]  /*3120*/  QGMMA.64x16x32.F32.E4M3.E4M3 R88, gdesc[UR16], R88, UP0 ;  /* 0x00200000105879f3 */ /* 0x000fe2000bf00858 */
[----:B------:R-:W-:Y:S01]  /*3130*/  UIADD3 UR16, UR24, 0x100, URZ ;  /* 0x0000010018107890 */ /* 0x000fe2000fffe03f */
[----:B------:R-:W-:Y:S01]  /*3140*/  UMOV UR15, 0xc0000010 ;  /* 0xc0000010000f7882 */ /* 0x000fe20000000000 */
[----:B------:R-:W-:Y:S01]  /*3150*/  UMOV UR28, UR24 ;  /* 0x00000018001c7c82 */ /* 0x000fe20008000000 */
[----:B------:R-:W-:Y:S01]  /*3160*/  UMOV UR29, UR25 ;  /* 0x00000019001d7c82 */ /* 0x000fe20008000000 */
[----:B------:R-:W-:Y:S01]  /*3170*/  UMOV UR31, 0xc0000010 ;  /* 0xc0000010001f7882 */ /* 0x000fe20000000000 */
[----:B------:R-:W-:Y:S01]  /*3180*/  QGMMA.64x16x32.F32.E4M3.E4M3 R64, gdesc[UR12], R64, UP0 ;  /* 0x002000000c4079f3 */ /* 0x000fe2000bf00840 */
[----:B------:R-:W-:-:S03]  /*3190*/  UIADD3 UR6, UR6, 0x1, URZ ;  /* 0x0000000106067890 */ /* 0x000fc6000fffe03f */
[----:B------:R-:W-:Y:S01]  /*31a0*/  QGMMA.64x16x32.F32.E4M3.E4M3 R40, gdesc[UR28], R40, UP0 ;  /* 0x002000001c2879f3 */ /* 0x000fe2000bf00828 */
[----:B------:R-:W-:Y:S01]  /*31b0*/  UMOV UR28, UR16 ;  /* 0x00000010001c7c82 */ /* 0x000fe20008000000 */
[----:B------:R-:W-:Y:S01]  /*31c0*/  UMOV UR29, 0xc0000010 ;  /* 0xc0000010001d7882 */ /* 0x000fe20000000000 */
[----:B------:R-:W-:Y:S01]  /*31d0*/  UMOV UR12, UR28 ;  /* 0x0000001c000c7c82 */ /* 0x000fe20008000000 */
[----:B------:R-:W-:Y:S01]  /*31e0*/  UMOV UR13, UR29 ;  /* 0x0000001d000d7c82 */ /* 0x000fe20008000000 */
[----:B------:R-:W-:Y:S01]  /*31f0*/  QGMMA.64x16x32.F32.E4M3.E4M3 R32, gdesc[UR28], R32, UP0 ;  /* 0x002000001c2079f3 */ /* 0x000fe2000bf00820 */
[----:B------:R-:W-:Y:S01]  /*3200*/  UMOV UR16, UR28 ;  /* 0x0000001c00107c82 */ /* 0x000fe20008000000 */
[----:B------:R-:W-:Y:S01]  /*3210*/  UMOV UR17, UR29 ;  /* 0x0000001d00117c82 */ /* 0x000fe20008000000 */
[----:B------:R-:W-:Y:S01]  /*3220*/  UMOV UR20, UR28 ;  /* 0x0000001c00147c82 */ /* 0x000fe20008000000 */
[----:B------:R-:W-:Y:S01]  /*3230*/  QGMMA.64x16x32.F32.E4M3.E4M3 R56, gdesc[UR12], R56, UP0 ;  /* 0x002000000c3879f3 */ /* 0x000fe2000bf00838 */
[----:B------:R-:W-:Y:S01]  /*3240*/  UIADD3 UR12, UR24, 0x200, URZ ;  /* 0x00000200180c7890 */ /* 0x000fe2000fffe03f */
[----:B------:R-:W-:-:S02]  /*3250*/  UMOV UR21, UR29 ;  /* 0x0000001d00157c82 */ /* 0x000fc40008000000 */
[----:B------:R-:W-:Y:S01]  /*3260*/  QGMMA.64x16x32.F32.E4M3.E4M3 R80, gdesc[UR16], R80, UP0 ;  /* 0x00200000105079f3 */ /* 0x000fe2000bf00850 */
[----:B------:R-:W-:Y:S01]  /*3270*/  UMOV UR24, UR28 ;  /* 0x0000001c00187c82 */ /* 0x000fe20008000000 */
[----:B------:R-:W-:Y:S02]  /*3280*/  UMOV UR25, UR29 ;  /* 0x0000001d00197c82 */ /* 0x000fe40008000000 */
[----:B------:R-:W-:Y:S04]  /*3290*/  QGMMA.64x16x32.F32.E4M3.E4M3 R104, gdesc[UR20], R104, UP0 ;  /* 0x00200000146879f3 */ /* 0x000fe8000bf00868 */
        /* <DEDUP_REMOVED lines=10> */
[----:B------:R-:W-:Y:S01]  /*3340*/  UMOV UR13, UR25 ;  /* 0x00000019000d7c82 */ /* 0x000fe20008000000 */
[----:B------:R-:W-:Y:S01]  /*3350*/  UMOV UR26, UR30 ;  /* 0x0000001e001a7c82 */ /* 0x000fe20008000000 */
[----:B------:R-:W-:Y:S01]  /*3360*/  UMOV UR27, UR31 ;  /* 0x0000001f001b7c82 */ /* 0x000fe20008000000 */
[----:B------:R-:W-:Y:S04]  /*3370*/  QGMMA.64x16x32.F32.E4M3.E4M3 R72, gdesc[UR16], R72, UP0 ;  /* 0x00200000104879f3 */ /* 0x000fe8000bf00848 */
[----:B------:R-:W-:Y:S04]  /*3380*/  QGMMA.64x16x32.F32.E4M3.E4M3 R48, gdesc[UR12], R48, UP0 ;  /* 0x002000000c3079f3 */ /* 0x000fe8000bf00830 */
[----:B------:R-:W-:Y:S01]  /*3390*/  QGMMA.64x16x32.F32.E4M3.E4M3 R24, gdesc[UR24], R24, UP0, gsb0 ;  /* 0x00200000181879f3 */ /* 0x000fe2000b800818 */
[----:B------:R-:W-:-:S04]  /*33a0*/  UISETP.NE.AND UP0, UPT, UR6, UR35, UPT ;  /* 0x000000230600728c */ /* 0x000fc8000bf05270 */
[----:B------:R-:W-:-:S06]  /*33b0*/  USEL UR12, URZ, 0x1, UP0 ;  /* 0x000000013f0c7887 */ /* 0x000fcc0008000000 */
[----:B------:R-:W-:Y:S01]  /*33c0*/  ISETP.NE.AND P0, PT, RZ, UR12, PT ;  /* 0x0000000cff007c0c */ /* 0x000fe2000bf05270 */
[----:B------:R-:W-:-:S12]  /*33d0*/  WARPGROUP.DEPBAR.LE gsb0, 0x1 ;  /* 0x00008000000079c5 */ /* 0x000fd80000010100 */
[----:B------:R-:W-:Y:S05]  /*33e0*/  @!P0 BRA `(.L_x_25) ;  /* 0x0000000800f08947 */ /* 0x000fea0003800000 */
[----:B------:R1:W-:Y:S04]  /*33f0*/  STL [R1+0x68], R226 ;  /* 0x000068e201007387 */ /* 0x0003e80000100800 */
[----:B-1----:R-:W3:Y:S04]  /*3400*/  LDL.LU R226, [R1+0x34] ;  /* 0x0000340001e27983 */ /* 0x002ee80000300800 */
[----:B---3--:R1:W-:Y:S04]  /*3410*/  STL [R1+0x6c], R226 ;  /* 0x00006ce201007387 */ /* 0x0083e80000100800 */
        /* <DEDUP_REMOVED lines=24> */
[----:B-1----:R-:W3:Y:S01]  /*35a0*/  LDL.LU R226, [R1] ;  /* 0x0000000001e27983 */ /* 0x002ee20000300800 */
[----:B------:R-:W-:-:S03]  /*35b0*/  WARPGROUP.DEPBAR.LE gsb0, 0x0 ;  /* 0x00008000000079c5 */ /* 0x000fc60000010000 */
[----:B------:R1:W-:Y:S04]  /*35c0*/  STL [R1+0x64], R225 ;  /* 0x000064e101007387 */ /* 0x0003e80000100800 */
[----:B-1----:R-:W4:Y:S04]  /*35d0*/  LDL.LU R225, [R1+0x38] ;  /* 0x0000380001e17983 */ /* 0x002f280000300800 */
[----:B-----5:R1:W-:Y:S04]  /*35e0*/  STL [R1+0x60], R0 ;  /* 0x0000600001007387 */ /* 0x0203e80000100800 */
[----:B-1----:R-:W2:Y:S04]  /*35f0*/  LDL.LU R0, [R1+0x3c] ;  /* 0x00003c0001007983 */ /* 0x002ea80000300800 */
[----:B0-----:R-:W2:Y:S01]  /*3600*/  LDL.LU R227, [R1+0x40] ;  /* 0x0000400001e37983 */ /* 0x001ea20000300800 */
[----:B------:R-:W-:-:S01]  /*3610*/  FADD R224, R136, R224 ;  /* 0x000000e088e07221 */ /* 0x000fc20000000000 */
[----:B------:R-:W-:Y:S01]  /*3620*/  FADD R223, R137, R223 ;  /* 0x000000df89df7221 */ /* 0x000fe20000000000 */
        /* <DEDUP_REMOVED lines=101> */
[----:B---3--:R-:W-:-:S05]  /*3c80*/  FADD R226, R47, R226 ;  /* 0x000000e22fe27221 */ /* 0x008fca0000000000 */
[----:B------:R0:W-:Y:S04]  /*3c90*/  STL [R1], R226 ;  /* 0x000000e201007387 */ /* 0x0001e80000100800 */
[----:B0-----:R-:W3:Y:S02]  /*3ca0*/  LDL.LU R226, [R1+0x9c] ;  /* 0x00009c0001e27983 */ /* 0x001ee40000300800 */
[----:B---3--:R-:W-:-:S05]  /*3cb0*/  FADD R226, R32, R226 ;  /* 0x000000e220e27221 */ /* 0x008fca0000000000 */
[----:B------:R0:W-:Y:S04]  /*3cc0*/  STL [R1+0x4], R226 ;  /* 0x000004e201007387 */ /* 0x0001e80000100800 */
        /* <DEDUP_REMOVED lines=33> */
[----:B0-----:R-:W3:Y:S01]  /*3ee0*/  LDL.LU R226, [R1+0x6c] ;  /* 0x00006c0001e27983 */ /* 0x001ee20000300800 */
[----:B----4-:R-:W-:-:S01]  /*3ef0*/  FADD R225, R29, R225 ;  /* 0x000000e11de17221 */ /* 0x010fc20000000000 */
[----:B--2---:R-:W-:Y:S01]  /*3f00*/  FADD R0, R30, R0 ;  /* 0x000000001e007221 */ /* 0x004fe20000000000 */
[----:B------:R-:W-:-:S01]  /*3f10*/  FADD R227, R227, R31 ;  /* 0x0000001fe3e37221 */ /* 0x000fc20000000000 */
[----:B------:R-:W-:Y:S01]  /*3f20*/  UMOV UR6, URZ ;  /* 0x0000003f00067c82 */ /* 0x000fe20008000000 */
[----:B---3--:R-:W-:-:S05]  /*3f30*/  FADD R226, R28, R226 ;  /* 0x000000e21ce27221 */ /* 0x008fca0000000000 */
[----:B------:R0:W-:Y:S04]  /*3f40*/  STL [R1+0x34], R226 ;  /* 0x000034e201007387 */ /* 0x0001e80000100800 */
[----:B0-----:R1:W5:Y:S04]  /*3f50*/  LDL.LU R226, [R1+0x68] ;  /* 0x0000680001e27983 */ /* 0x0013680000300800 */
[----:B------:R0:W-:Y:S04]  /*3f60*/  STL [R1+0x38], R225 ;  /* 0x000038e101007387 */ /* 0x0001e80000100800 */
[----:B0-----:R1:W5:Y:S04]  /*3f70*/  LDL.LU R225, [R1+0x64] ;  /* 0x0000640001e17983 */ /* 0x0013680000300800 */
[----:B------:R0:W-:Y:S04]  /*3f80*/  STL [R1+0x3c], R0 ;  /* 0x00003c0001007387 */ /* 0x0001e80000100800 */
[----:B0-----:R1:W5:Y:S04]  /*3f90*/  LDL.LU R0, [R1+0x60] ;  /* 0x0000600001007983 */ /* 0x0013680000300800 */
[----:B------:R1:W-:Y:S02]  /*3fa0*/  STL [R1+0x40], R227 ;  /* 0x000040e301007387 */ /* 0x0003e40000100800 */
.L_x_25:
[----:B------:R-:W-:Y:S05]  /*3fb0*/  @!P1 BRA `(.L_x_26) ;  /* 0x0000000000049947 */ /* 0x000fea0003800000 */
[----:B------:R-:W-:Y:S01]  /*3fc0*/  BPT.TRAP 0x1 ;  /* 0x000000040000795c */ /* 0x000fe20000300000 */
.L_x_26:
[----:B------:R-:W-:Y:S02]  /*3fd0*/  UISETP.GT.U32.AND UP0, UPT, UR7, 0x1, UPT ;  /* 0x000000010700788c */ /* 0x000fe4000bf04070 */
[----:B------:R-:W-:-:S04]  /*3fe0*/  ULEA UR13, UR36, UR11, 0x3 ;  /* 0x0000000b240d7291 */ /* 0x000fc8000f8e183f */
[----:B------:R-:W-:Y:S01]  /*3ff0*/  UIADD3 UR13, UR13, 0x78, URZ ;  /* 0x000000780d0d7890 */ /* 0x000fe2000fffe03f */
[----:B------:R-:W-:-:S03]  /*4000*/  PLOP3.LUT P0, PT, PT, PT, UP0, 0x80, 0x0 ;  /* 0x000000000000781c */ /* 0x000fc60003f0f008 */
[----:B------:R-:W-:-:S09]  /*4010*/  UPRMT UR13, URZ, 0x654, UR13 ;  /* 0x000006543f0d7896 */ /* 0x000fd2000800000d */
[----:B------:R-:W-:Y:S01]  /*4020*/  SYNCS.ARRIVE.TRANS64.RED.A1T0 RZ, [UR13], RZ ;  /* 0x000000ffffff79a7 */ /* 0x000fe2000810040d */
[----:B------:R-:W-:Y:S05]  /*4030*/  @P0 BRA `(.L_x_27) ;  /* 0x0000000000040947 */ /* 0x000fea0003800000 */
[----:B------:R-:W-:Y:S01]  /*4040*/  BPT.TRAP 0x1 ;  /* 0x000000040000795c */ /* 0x000fe20000300000 */
.L_x_27:
[----:B------:R-:W-:Y:S01]  /*4050*/  UIADD3 UR37, UR37, 0x1, URZ ;  /* 0x0000000125257890 */ /* 0x000fe2000fffe03f */
[C---:B-----5:R-:W-:Y:S01]  /*4060*/  ISETP.GT.AND P0, PT, R226.reuse, 0x1, PT ;  /* 0x00000001e200780c */ /* 0x060fe20003f04270 */
[----:B------:R-:W-:Y:S01]  /*4070*/  UIADD3 UR36, UR36, 0x1, URZ ;  /* 0x0000000124247890 */ /* 0x000fe2000fffe03f */
[----:B------:R-:W-:Y:S01]  /*4080*/  VIADD R226, R226, 0xffffffff ;  /* 0xffffffffe2e27836 */ /* 0x000fe20000000000 */
[----:B------:R-:W-:Y:S02]  /*4090*/  UISETP.NE.AND UP0, UPT, UR37, 0xf, UPT ;  /* 0x0000000f2500788c */ /* 0x000fe4000bf05270 */
[----:B------:R-:W-:Y:S02]  /*40a0*/  UISETP.NE.AND UP1, UPT, UR36, 0xf, UPT ;  /* 0x0000000f2400788c */ /* 0x000fe4000bf25270 */
[----:B------:R-:W-:Y:S02]  /*40b0*/  USEL UR13, URZ, 0x1, UP0 ;  /* 0x000000013f0d7887 */ /* 0x000fe40008000000 */
[----:B------:R-:W-:-:S02]  /*40c0*/  USEL UR37, UR37, URZ, UP0 ;  /* 0x0000003f25257287 */ /* 0x000fc40008000000 */
[----:B------:R-:W-:Y:S02]  /*40d0*/  USEL UR36, UR36, URZ, UP1 ;  /* 0x0000003f24247287 */ /* 0x000fe40008800000 */
[----:B------:R-:W-:Y:S01]  /*40e0*/  LOP3.LUT R225, R225, UR13, RZ, 0x3c, !PT ;  /* 0x0000000de1e17c12 */ /* 0x000fe2000f8e3cff */
[----:B------:R-:W-:Y:S01]  /*40f0*/  UMOV UR13, 0x1 ;  /* 0x00000001000d7882 */ /* 0x000fe20000000000 */
[----:B------:R-:W-:Y:S08]  /*4100*/  @P0 BRA `(.L_x_28) ;  /* 0xffffffec005c0947 */ /* 0x000ff0000383ffff */
.L_x_20:
[----:B------:R-:W-:-:S04]  /*4110*/  UISETP.NE.AND UP0, UPT, UR6, URZ, UPT ;  /* 0x0000003f0600728c */ /* 0x000fc8000bf05270 */
[----:B------:R-:W-:-:S06]  /*4120*/  USEL UR6, URZ, 0x1, !UP0 ;  /* 0x000000013f067887 */ /* 0x000fcc000c000000 */
[----:B------:R-:W-:-:S13]  /*4130*/  ISETP.NE.AND P0, PT, RZ, UR6, PT ;  /* 0x00000006ff007c0c */ /* 0x000fda000bf05270 */
[----:B------:R-:W-:Y:S05]  /*4140*/  @!P0 BRA `(.L_x_29) ;  /* 0x0000000800e88947 */ /* 0x000fea0003800000 */
[----:B------:R-:W3:Y:S04]  /*4150*/  LDL.LU R225, [R1+0x8] ;  /* 0x0000080001e17983 */ /* 0x000ee80000300800 */
[----:B------:R-:W4:Y:S04]  /*4160*/  LDL.LU R226, [R1+0x4] ;  /* 0x0000040001e27983 */ /* 0x000f280000300800 */
[----:B01----:R-:W2:Y:S04]  /*4170*/  LDL.LU R227, [R1] ;  /* 0x0000000001e37983 */ /* 0x003ea80000300800 */
[----:B------:R0:W-:Y:S04]  /*4180*/  STL [R1+0x60], R0 ;  /* 0x0000600001007387 */ /* 0x0001e80000100800 */
[----:B0-----:R-:W3:Y:S04]  /*4190*/  LDL.LU R0, [R1+0x34] ;  /* 0x0000340001007983 */ /* 0x001ee80000300800 */
[----:B---3--:R0:W-:Y:S04]  /*41a0*/  STL [R1+0x64], R0 ;  /* 0x0000640001007387 */ /* 0x0081e80000100800 */
        /* <DEDUP_REMOVED lines=18> */
[----:B0-----:R-:W3:Y:S01]  /*42d0*/  LDL.LU R0, [R1+0xc] ;  /* 0x00000c0001007983 */ /* 0x001ee20000300800 */
[----:B------:R-:W-:-:S03]  /*42e0*/  WARPGROUP.DEPBAR.LE gsb0, 0x0 ;  /* 0x00008000000079c5 */ /* 0x000fc60000010000 */
[----:B---3--:R0:W-:Y:S02]  /*42f0*/  STL [R1+0x8c], R0 ;  /* 0x00008c0001007387 */ /* 0x0081e40000100800 */
[----:B0-----:R-:W-:-:S05]  /*4300*/  IMAD.MOV.U32 R0, RZ, RZ, R225 ;  /* 0x000000ffff007224 */ /* 0x001fca00078e00e1 */
[----:B------:R4:W-:Y:S02]  /*4310*/  STL [R1+0x90], R0 ;  /* 0x0000900001007387 */ /* 0x0009e40000100800 */
[----:B----4-:R-:W-:-:S05]  /*4320*/  IMAD.MOV.U32 R0, RZ, RZ, R226 ;  /* 0x000000ffff007224 */ /* 0x010fca00078e00e2 */
[----:B------:R2:W-:Y:S04]  /*4330*/  STL [R1+0x94], R0 ;  /* 0x0000940001007387 */ /* 0x0005e80000100800 */
[----:B------:R-:W3:Y:S04]  /*4340*/  LDL.LU R225, [R1+0x38] ;  /* 0x0000380001e17983 */ /* 0x000ee80000300800 */
[----:B------:R-:W4:Y:S01]  /*4350*/  LDL.LU R226, [R1+0x3c] ;  /* 0x00003c0001e27983 */ /* 0x000f220000300800 */
[----:B--2---:R-:W-:-:S03]  /*4360*/  IMAD.MOV.U32 R0, RZ, RZ, R227 ;  /* 0x000000ffff007224 */ /* 0x004fc600078e00e3 */
[----:B------:R-:W2:Y:S01]  /*4370*/  LDL.LU R227, [R1+0x40] ;  /* 0x0000400001e37983 */ /* 0x000ea20000300800 */
[----:B------:R-:W-:-:S05]  /*4380*/  FADD R0, R47, R0 ;  /* 0x000000002f007221 */ /* 0x000fca0000000000 */
        /* <DEDUP_REMOVED lines=38> */
[----:B--2---:R-:W-:Y:S01]  /*45f0*/  FADD R227, R227, R31 ;  /* 0x0000001fe3e37221 */ /* 0x004fe20000000000 */
[----:B------:R-:W-:Y:S01]  /*4600*/  FADD R225, R29, R225 ;  /* 0x000000e11de17221 */ /* 0x000fe20000000000 */
[----:B----4-:R-:W-:Y:S01]  /*4610*/  FADD R226, R30, R226 ;  /* 0x000000e21ee27221 */ /* 0x010fe20000000000 */
[----:B------:R-:W-:Y:S01]  /*4620*/  FADD R224, R136, R224 ;  /* 0x000000e088e07221 */ /* 0x000fe20000000000 */
        /* <DEDUP_REMOVED lines=102> */
[----:B---3--:R-:W-:-:S05]  /*4c90*/  FADD R0, R28, R0 ;  /* 0x000000001c007221 */ /* 0x008fca0000000000 */
[----:B------:R0:W-:Y:S04]  /*4ca0*/  STL [R1+0x34], R0 ;  /* 0x0000340001007387 */ /* 0x0001e80000100800 */
[----:B0-----:R3:W5:Y:S04]  /*4cb0*/  LDL.LU R0, [R1+0x60] ;  /* 0x0000600001007983 */ /* 0x0017680000300800 */
[----:B------:R3:W-:Y:S04]  /*4cc0*/  STL [R1+0x40], R227 ;  /* 0x000040e301007387 */ /* 0x0007e80000100800 */
[----:B------:R3:W-:Y:S04]  /*4cd0*/  STL [R1+0x38], R225 ;  /* 0x000038e101007387 */ /* 0x0007e80000100800 */
[----:B------:R3:W-:Y:S02]  /*4ce0*/  STL [R1+0x3c], R226 ;  /* 0x00003ce201007387 */ /* 0x0007e40000100800 */
.L_x_29:
[----:B------:R-:W-:Y:S02]  /*4cf0*/  WARPGROUP.DEPBAR.LE gsb0, 0x0 ;  /* 0x00008000000079c5 */ /* 0x000fe40000010000 */
[----:B------:R-:W4:Y:S02]  /*4d00*/  LDC R24, c[0x0][0x28c] ;  /* 0x0000a300ff187b82 */ /* 0x000f240000000800 */
[----:B----4-:R-:W-:-:S13]  /*4d10*/  ISETP.GE.AND P0, PT, R24, 0x1, PT ;  /* 0x000000011800780c */ /* 0x010fda0003f06270 */
[----:B------:R-:W-:Y:S05]  /*4d20*/  @!P0 BRA `(.L_x_30) ;  /* 0x0000000000488947 */ /* 0x000fea0003800000 */
[----:B------:R-:W-:-:S06]  /*4d30*/  UISETP.NE.AND UP0, UPT, UR9, 0x3, UPT ;  /* 0x000000030900788c */ /* 0x000fcc000bf05270 */
[----:B------:R-:W-:-:S13]  /*4d40*/  PLOP3.LUT P0, PT, PT, PT, UP0, 0x80, 0x0 ;  /* 0x000000000000781c */ /* 0x000fda0003f0f008 */
[----:B------:R-:W-:Y:S05]  /*4d50*/  @!P0 BRA `(.L_x_31) ;  /* 0x0000000000048947 */ /* 0x000fea0003800000 */
[----:B------:R-:W-:Y:S01]  /*4d60*/  BPT.TRAP 0x1 ;  /* 0x000000040000795c */ /* 0x000fe20000300000 */
.L_x_31:
[----:B------:R-:W-:-:S04]  /*4d70*/  UISETP.LT.AND UP0, UPT, UR10, 0x1, UPT ;  /* 0x000000010a00788c */ /* 0x000fc8000bf01270 */
[----:B------:R-:W-:Y:S02]  /*4d80*/  USEL UR6, UR10, 0x1, UP0 ;  /* 0x000000010a067887 */ /* 0x000fe40008000000 */
[----:B------:R-:W-:Y:S02]  /*4d90*/  UISETP.GT.U32.AND UP0, UPT, UR7, 0x1, UPT ;  /* 0x000000010700788c */ /* 0x000fe4000bf04070 */
[----:B------:R-:W-:-:S04]  /*4da0*/  UIADD3 UR6, UR5, UR10, -UR6 ;  /* 0x0000000a05067290 */ /* 0x000fc8000fffe806 */
[----:B------:R-:W-:Y:S01]  /*4db0*/  UIMAD.WIDE.U32 UR12, UR6, -0x77777777, URZ ;  /* 0x88888889060c78a5 */ /* 0x000fe2000f8e003f */
[----:B------:R-:W-:-:S03]  /*4dc0*/  PLOP3.LUT P0, PT, PT, PT, UP0, 0x80, 0x0 ;  /* 0x000000000000781c */ /* 0x000fc60003f0f008 */
[----:B------:R-:W-:-:S04]  /*4dd0*/  USHF.R.U32.HI UR12, URZ, 0x3, UR13 ;  /* 0x000000033f0c7899 */ /* 0x000fc8000801160d */
[----:B------:R-:W-:-:S04]  /*4de0*/  UIMAD UR6, UR12, -0xf, UR6 ;  /* 0xfffffff10c0678a4 */ /* 0x000fc8000f8e0206 */
[----:B------:R-:W-:-:S04]  /*4df0*/  ULEA UR6, UR6, UR11, 0x3 ;  /* 0x0000000b06067291 */ /* 0x000fc8000f8e183f */
[----:B------:R-:W-:-:S04]  /*4e00*/  UIADD3 UR6, UR6, 0x78, URZ ;  /* 0x0000007806067890 */ /* 0x000fc8000fffe03f */
[----:B------:R-:W-:-:S09]  /*4e10*/  UPRMT UR6, URZ, 0x654, UR6 ;  /* 0x000006543f067896 */ /* 0x000fd20008000006 */
[----:B------:R-:W-:Y:S01]  /*4e20*/  SYNCS.ARRIVE.TRANS64.RED.A1T0 RZ, [UR6], RZ ;  /* 0x000000ffffff79a7 */ /* 0x000fe20008100406 */
[----:B------:R-:W-:Y:S05]  /*4e30*/  @P0 BRA `(.L_x_30) ;  /* 0x0000000000040947 */ /* 0x000fea0003800000 */
[----:B------:R-:W-:Y:S01]  /*4e40*/  BPT.TRAP 0x1 ;  /* 0x000000040000795c */ /* 0x000fe20000300000 */
.L_x_30:
[----:B---3--:R-:W3:Y:S01]  /*4e50*/  LDL.LU R226, [R1+0x4c] ;  /* 0x00004c0001e27983 */ /* 0x008ee20000300800 */
[----:B------:R-:W4:Y:S01]  /*4e60*/  LDC R31, c[0x0][0x288] ;  /* 0x0000a200ff1f7b82 */ /* 0x000f220000000800 */
[----:B------:R-:W-:Y:S02]  /*4e70*/  UIADD3 UR6, UR10, UR5, URZ ;  /* 0x000000050a067290 */ /* 0x000fe4000fffe03f */
[----:B-----5:R0:W-:Y:S01]  /*4e80*/  STL [R1+0x60], R0 ;  /* 0x0000600001007387 */ /* 0x0201e20000100800 */
[----:B------:R-:W-:Y:S02]  /*4e90*/  UISETP.GE.U32.AND UP1, UPT, UR10, 0xf, UPT ;  /* 0x0000000f0a00788c */ /* 0x000fe4000bf26070 */
[----:B------:R-:W-:Y:S01]  /*4ea0*/  USHF.R.S32.HI UR11, URZ, 0x1f, UR34 ;  /* 0x0000001f3f0b7899 */ /* 0x000fe20008011422 */
[----:B------:R-:W1:Y:S01]  /*4eb0*/  LDL.LU R225, [R1+0x50] ;  /* 0x0000500001e17983 */ /* 0x000e620000300800 */
[----:B------:R-:W-:Y:S01]  /*4ec0*/  ULDC.64 UR12, c[0x0][0x5d0] ;  /* 0x00017400000c7ab9 */ /* 0x000fe20000000a00 */
[----:B------:R-:W-:Y:S01]  /*4ed0*/  ULDC UR15, c[0x0][0x284] ;  /* 0x0000a100000f7ab9 */ /* 0x000fe20000000800 */
[----:B------:R-:W-:Y:S01]  /*4ee0*/  ULDC.64 UR16, c[0x0][0x5c8] ;  /* 0x0001720000107ab9 */ /* 0x000fe20000000a00 */
[----:B0-----:R-:W0:Y:S01]  /*4ef0*/  S2R R0, SR_TID.X ;  /* 0x0000000000007919 */ /* 0x001e220000002100 */
[----:B------:R-:W-:-:S02]  /*4f00*/  UISETP.GT.U32.AND UP0, UPT, UR6, 0xe, UPT ;  /* 0x0000000e0600788c */ /* 0x000fc4000bf04070 */
[----:B------:R-:W-:Y:S02]  /*4f10*/  UIMAD UR5, UR11, UR12, URZ ;  /* 0x0000000c0b0572a4 */ /* 0x000fe4000f8e023f */
[----:B------:R-:W-:Y:S01]  /*4f20*/  UISETP.LT.U32.AND UP0, UPT, UR10, 0xf, UP0 ;  /* 0x0000000f0a00788c */ /* 0x000fe20008701070 */
[--C-:B0-----:R-:W-:Y:S02]  /*4f30*/  SHF.R.U32.HI R24, RZ, 0x7, R0.reuse ;  /* 0x00000007ff187819 */ /* 0x101fe40000011600 */
[----:B------:R-:W-:Y:S02]  /*4f40*/  SHF.R.U32.HI R25, RZ, 0x2, R0 ;  /* 0x00000002ff197819 */ /* 0x000fe40000011600 */
[----:B------:R-:W-:Y:S02]  /*4f50*/  LOP3.LUT R24, R24, 0x1, RZ, 0xc0, !PT ;  /* 0x0000000118187812 */ /* 0x000fe400078ec0ff */
[----:B------:R-:W-:Y:S02]  /*4f60*/  LOP3.LUT R26, R0, 0x60, RZ, 0xc0, !PT ;  /* 0x00000060001a7812 */ /* 0x000fe400078ec0ff */
[----:B------:R-:W-:Y:S01]  /*4f70*/  LOP3.LUT R25, R25, 0x7, RZ, 0xc0, !PT ;  /* 0x0000000719197812 */ /* 0x000fe200078ec0ff */
[----:B------:R-:W-:Y:S01]  /*4f80*/  IMAD.SHL.U32 R48, R24, 0x40, RZ ;  /* 0x0000004018307824 */ /* 0x000fe200078e00ff */
[----:B------:R-:W-:Y:S01]  /*4f90*/  SHF.R.U32.HI R26, RZ, 0x1, R26 ;  /* 0x00000001ff1a7819 */ /* 0x000fe2000001161a */
[----:B------:R-:W-:-:S03]  /*4fa0*/  IMAD.SHL.U32 R28, R0, 0x2, RZ ;  /* 0x00000002001c7824 */ /* 0x000fc600078e00ff */
[--C-:B------:R-:W-:Y:S02]  /*4fb0*/  LOP3.LUT R48, R48, 0x40, R25.reuse, 0xe2, !PT ;  /* 0x0000004030307812 */ /* 0x100fe400078ee219 */
[----:B------:R-:W-:Y:S01]  /*4fc0*/  IADD3 R27, RZ, -R26, -R25 ;  /* 0x8000001aff1b7210 */ /* 0x000fe20007ffe819 */
[----:B------:R-:W-:Y:S01]  /*4fd0*/  IMAD.U32 R25, RZ, RZ, UR12 ;  /* 0x0000000cff197e24 */ /* 0x000fe2000f8e00ff */
[----:B------:R-:W-:-:S03]  /*4fe0*/  UIMAD UR5, UR34, UR13, UR5 ;  /* 0x0000000d220572a4 */ /* 0x000fc6000f8e0205 */
[----:B------:R-:W-:Y:S01]  /*4ff0*/  IMAD R27, R24, -0x40, R27 ;  /* 0xffffffc0181b7824 */ /* 0x000fe200078e021b */
[----:B------:R-:W-:Y:S02]  /*5000*/  @UP1 UIMAD.WIDE.U32 UR12, UR6, -0x77777777, URZ ;  /* 0x88888889060c18a5 */ /* 0x000fe4000f8e003f */
[----:B------:R-:W-:Y:S02]  /*5010*/  USEL UR14, URZ, 0x1, !UP0 ;  /* 0x000000013f0e7887 */ /* 0x000fe4000c000000 */
[----:B------:R-:W-:Y:S02]  /*5020*/  @UP1 USHF.R.U32.HI UR12, URZ, 0x3, UR13 ;  /* 0x000000033f0c1899 */ /* 0x000fe4000801160d */
[----:B------:R-:W-:-:S04]  /*5030*/  ULOP3.LUT UR4, UR4, UR14, URZ, 0x3c, !UPT ;  /* 0x0000000e04047292 */ /* 0x000fc8000f8e3c3f */
[----:B------:R-:W-:Y:S01]  /*5040*/  @UP1 ULOP3.LUT UR4, UR4, 0x1, UR12, 0x78, !UPT ;  /* 0x0000000104041892 */ /* 0x000fe2000f8e780c */
[----:B---3--:R-:W-:Y:S02]  /*5050*/  IMAD R41, R226, 0x50, RZ ;  /* 0x00000050e2297824 */ /* 0x008fe400078e02ff */
[----:B-1----:R-:W-:-:S04]  /*5060*/  IMAD.WIDE R226, R225, 0x180, RZ ;  /* 0x00000180e1e27825 */ /* 0x002fc800078e02ff */
[----:B------:R-:W-:Y:S02]  /*5070*/  IMAD R30, R225, 0x180, RZ ;  /* 0x00000180e11e7824 */ /* 0x000fe400078e02ff */
[----:B------:R-:W-:Y:S01]  /*5080*/  IMAD.MOV.U32 R225, RZ, RZ, -0x1 ;  /* 0xffffffffffe17424 */ /* 0x000fe200078e00ff */
[----:B------:R-:W-:Y:S01]  /*5090*/  LOP3.LUT R48, R226, R48, R26, 0xfe, !PT ;  /* 0x00000030e2307212 */ /* 0x000fe200078efe1a */
[----:B------:R0:W-:Y:S01]  /*50a0*/  STL.64 [R1+0x58], R226 ;  /* 0x000058e201007387 */ /* 0x0001e20000100a00 */
[----:B------:R-:W-:Y:S02]  /*50b0*/  LOP3.LUT R26, R0, 0x3, RZ, 0xc0, !PT ;  /* 0x00000003001a7812 */ /* 0x000fe400078ec0ff */
[C---:B------:R-:W-:Y:S01]  /*50c0*/  LOP3.LUT R28, R41.reuse, 0x6, R28, 0xf8, !PT ;  /* 0x00000006291c7812 */ /* 0x040fe200078ef81c */
[----:B------:R0:W5:Y:S01]  /*50d0*/  LDL.LU R0, [R1+0x60] ;  /* 0x0000600001007983 */ /* 0x0001620000300800 */
[----:B----4-:R-:W-:-:S03]  /*50e0*/  ISETP.GE.AND P0, PT, R41, R31, PT ;  /* 0x0000001f2900720c */ /* 0x010fc60003f06270 */
[----:B------:R0:W-:Y:S01]  /*50f0*/  STL [R1+0x50], R225 ;  /* 0x000050e101007387 */ /* 0x0001e20000100800 */
[--C-:B------:R-:W-:Y:S02]  /*5100*/  SHF.R.S32.HI R29, RZ, 0x1f, R28.reuse ;  /* 0x0000001fff1d7819 */ /* 0x100fe4000001141c */
[C---:B------:R-:W-:Y:S01]  /*5110*/  ISETP.GE.OR P0, PT, R30.reuse, UR15, P0 ;  /* 0x0000000f1e007c0c */ /* 0x040fe20008706670 */
[----:B------:R-:W-:Y:S01]  /*5120*/  IMAD.WIDE.U32 R24, R25, UR34, R28 ;  /* 0x0000002219187c25 */ /* 0x000fe2000f8e001c */
[----:B------:R-:W-:-:S03]  /*5130*/  IADD3 R40, -R30, UR15, R27 ;  /* 0x0000000f1e287c10 */ /* 0x000fc6000fffe11b */
[----:B------:R-:W-:Y:S02]  /*5140*/  VIADD R25, R25, UR5 ;  /* 0x0000000519197c36 */ /* 0x000fe40008000000 */
[----:B------:R-:W-:Y:S02]  /*5150*/  IMAD R27, R227, UR16, RZ ;  /* 0x00000010e31b7c24 */ /* 0x000fe4000f8e02ff */
[----:B------:R-:W-:Y:S02]  /*5160*/  IMAD R26, R26, -0x2, R31 ;  /* 0xfffffffe1a1a7824 */ /* 0x000fe400078e021f */
[C---:B------:R-:W-:Y:S02]  /*5170*/  IMAD R31, R48.reuse, UR17, R27 ;  /* 0x00000011301f7c24 */ /* 0x040fe4000f8e021b */
[----:B------:R-:W-:-:S04]  /*5180*/  IMAD.WIDE.U32 R24, R48, UR16, R24 ;  /* 0x0000001030187c25 */ /* 0x000fc8000f8e0018 */
[----:B------:R-:W-:Y:S01]  /*5190*/  IMAD.IADD R41, R26, 0x1, -R41 ;  /* 0x000000011a297824 */ /* 0x000fe200078e0a29 */
[----:B0-----:R-:W-:Y:S06]  /*51a0*/  @P0 BRA `(.L_x_32) ;  /* 0x000000c800380947 */ /* 0x001fec0003800000 */
[----:B------:R-:W0:Y:S01]  /*51b0*/  LDC.64 R26, c[0x0][0x5c8] ;  /* 0x00017200ff1a7b82 */ /* 0x000e220000000a00 */
[----:B------:R-:W-:Y:S01]  /*51c0*/  FSETP.NEU.AND P0, PT, RZ, UR8, PT ;  /* 0x00000008ff007c0b */ /* 0x000fe2000bf0d000 */
[----:B------:R-:W-:Y:S01]  /*51d0*/  BSSY B0, `(.L_x_32) ;  /* 0x0000c8b000007945 */ /* 0x000fe20003800000 */
[----:B------:R-:W-:Y:S01]  /*51e0*/  IMAD.IADD R46, R25, 0x1, R31 ;  /* 0x00000001192e7824 */ /* 0x000fe200078e021f */
[C-C-:B0-----:R-:W-:Y:S01]  /*51f0*/  SHF.L.U64.HI R43, R26.reuse, 0x7, R27.reuse ;  /* 0x000000071a2b7819 */ /* 0x141fe2000001021b */
[C---:B------:R-:W-:Y:S01]  /*5200*/  IMAD.SHL.U32 R47, R26.reuse, 0x80, RZ ;  /* 0x000000801a2f7824 */ /* 0x040fe200078e00ff */
[C-C-:B------:R-:W-:Y:S01]  /*5210*/  SHF.L.U64.HI R42, R26.reuse, 0x3, R27.reuse ;  /* 0x000000031a2a7819 */ /* 0x140fe2000001021b */
[C---:B------:R-:W-:Y:S01]  /*5220*/  IMAD.SHL.U32 R45, R26.reuse, 0x8, RZ ;  /* 0x000000081a2d7824 */ /* 0x040fe200078e00ff */
[C---:B------:R-:W-:Y:S01]  /*5230*/  SHF.L.U64.HI R44, R26.reuse, 0x8, R27 ;  /* 0x000000081a2c7819 */ /* 0x040fe2000001021b */
[----:B------:R-:W-:-:S05]  /*5240*/  IMAD.SHL.U32 R49, R26, 0x100, RZ ;  /* 0x000001001a317824 */ /* 0x000fca00078e00ff */
[----:B------:R-:W-:Y:S05]  /*5250*/  @!P0 BRA `(.L_x_33) ;  /* 0x0000007800ac8947 */ /* 0x000fea0003800000 */
[----:B------:R-:W-:Y:S01]  /*5260*/  ISETP.GE.AND P0, PT, R40, 0x9, PT ;  /* 0x000000092800780c */ /* 0x000fe20003f06270 */
[----:B------:R0:W-:Y:S01]  /*5270*/  STL.64 [R1+0x60], R2 ;  /* 0x0000600201007387 */ /* 0x0001e20000100a00 */
[----:B-----5:R-:W-:Y:S01]  /*5280*/  LOP3.LUT R0, R0, 0xfffbffff, RZ, 0xc0, !PT ;  /* 0xfffbffff00007812 */ /* 0x020fe200078ec0ff */
[----:B------:R-:W-:Y:S01]  /*5290*/  ULDC.64 UR12, c[0x0][0x5b8] ;  /* 0x00016e00000c7ab9 */ /* 0x000fe20000000a00 */
[C---:B------:R-:W-:Y:S01]  /*52a0*/  ISETP.LT.OR P4, PT, R41.reuse, 0x1, !P0 ;  /* 0x000000012900780c */ /* 0x040fe20004781670 */
[----:B------:R-:W-:Y:S01]  /*52b0*/  UIMAD UR5, UR11, UR12, URZ ;  /* 0x0000000c0b0572a4 */ /* 0x000fe2000f8e023f */
[C---:B------:R-:W-:Y:S01]  /*52c0*/  ISETP.LT.OR P5, PT, R41.reuse, 0x2, !P0 ;  /* 0x000000022900780c */ /* 0x040fe200047a1670 */
[----:B------:R-:W-:Y:S01]  /*52d0*/  ULDC.64 UR14, c[0x0][0x5a8] ;  /* 0x00016a00000e7ab9 */ /* 0x000fe20000000a00 */
[----:B------:R-:W-:Y:S01]  /*52e0*/  ISETP.LT.OR P3, PT, R41, 0x9, !P0 ;  /* 0x000000092900780c */ /* 0x000fe20004761670 */
[----:B------:R-:W-:Y:S01]  /*52f0*/  UIMAD UR5, UR34, UR13, UR5 ;  /* 0x0000000d220572a4 */ /* 0x000fe2000f8e0205 */
[----:B------:R-:W-:-:S02]  /*5300*/  P2R R34, PR, RZ, 0x10 ;  /* 0x00000010ff227803 */ /* 0x000fc40000000000 */
[----:B------:R-:W-:Y:S01]  /*5310*/  LOP3.LUT R228, R228, 0xfffffffd, RZ, 0xc0, !PT ;  /* 0xfffffffde4e47812 */ /* 0x000fe200078ec0ff */
[----:B0-----:R-:W-:Y:S01]  /*5320*/  IMAD.MOV.U32 R2, RZ, RZ, R226 ;  /* 0x000000ffff027224 */ /* 0x001fe200078e00e2 */
[----:B------:R-:W-:Y:S01]  /*5330*/  LOP3.LUT R229, R229, 0xfffeffff, RZ, 0xc0, !PT ;  /* 0xfffeffffe5e57812 */ /* 0x000fe200078ec0ff */
[----:B------:R-:W-:Y:S02]  /*5340*/  IMAD.MOV.U32 R3, RZ, RZ, R227 ;  /* 0x000000ffff037224 */ /* 0x000fe400078e00e3 */
[----:B------:R-:W0:Y:S04]  /*5350*/  @!P4 LDC.64 R32, c[0x0][0x5c0] ;  /* 0x00017000ff20cb82 */ /* 0x000e280000000a00 */
[----:B------:R-:W-:-:S04]  /*5360*/  @P3 LOP3.LUT R0, R0, 0x40000, RZ, 0xfc, !PT ;  /* 0x0004000000003812 */ /* 0x000fc800078efcff */
[----:B------:R-:W1:Y:S01]  /*5370*/  @!P5 LDC.64 R30, c[0x0][0x5c0] ;  /* 0x00017000ff1edb82 */ /* 0x000e620000000a00 */
[----:B------:R-:W-:-:S07]  /*5380*/  LOP3.LUT R0, R0, 0xfff7ffff, RZ, 0xc0, !PT ;  /* 0xfff7ffff00007812 */ /* 0x000fce00078ec0ff */
[----:B------:R-:W3:Y:S01]  /*5390*/  @!P3 LDC.64 R26, c[0x0][0x5c0] ;  /* 0x00017000ff1abb82 */ /* 0x000ee20000000a00 */
[----:B0-----:R-:W-:-:S04]  /*53a0*/  @!P4 IADD3 R36, P1, P2, R24, R32, R45 ;  /* 0x000000201824c210 */ /* 0x001fc80007a3e02d */
[----:B------:R-:W-:Y:S02]  /*53b0*/  @!P4 IADD3.X R37, R46, R33, R42, P1, P2 ;  /* 0x000000212e25c210 */ /* 0x000fe40000fe442a */
[----:B-1----:R-:W-:-:S04]  /*53c0*/  @!P5 IADD3 R32, P1, P2, R24, R30, R45 ;  /* 0x0000001e1820d210 */ /* 0x002fc80007a3e02d */
[----:B------:R-:W-:Y:S02]  /*53d0*/  @!P5 IADD3.X R33, R46, R31, R42, P1, P2 ;  /* 0x0000001f2e21d210 */ /* 0x000fe40000fe442a */
[----:B---3--:R-:W-:-:S04]  /*53e0*/  @!P3 IADD3 R38, P1, P2, R24, R26, R45 ;  /* 0x0000001a1826b210 */ /* 0x008fc80007a3e02d */
[----:B------:R-:W-:Y:S02]  /*53f0*/  @!P3 IADD3.X R39, R46, R27, R42, P1, P2 ;  /* 0x0000001b2e27b210 */ /* 0x000fe40000fe442a */
[----:B------:R-:W-:-:S13]  /*5400*/  ISETP.LT.OR P2, PT, R41, 0xa, !P0 ;  /* 0x0000000a2900780c */ /* 0x000fda0004741670 */
[----:B------:R-:W0:Y:S01]  /*5410*/  @!P2 LDC.64 R26, c[0x0][0x5c0] ;  /* 0x00017000ff1aab82 */ /* 0x000e220000000a00 */
[----:B------:R-:W-:Y:S02]  /*5420*/  @P2 LOP3.LUT R0, R0, 0x80000, RZ, 0xfc, !PT ;  /* 0x0008000000002812 */ /* 0x000fe400078efcff */
[----:B0-----:R-:W-:-:S04]  /*5430*/  @!P2 IADD3 R50, P1, P5, R24, R26, R45 ;  /* 0x0000001a1832a210 */ /* 0x001fc80007d3e02d */
[----:B------:R-:W-:Y:S02]  /*5440*/  @!P2 IADD3.X R51, R46, R27, R42, P1, P5 ;  /* 0x0000001b2e33a210 */ /* 0x000fe40000fea42a */
[----:B------:R-:W-:-:S04]  /*5450*/  ISETP.GE.AND P2, PT, R40, 0x81, PT ;  /* 0x000000812800780c */ /* 0x000fc80003f46270 */
[C---:B------:R-:W-:Y:S02]  /*5460*/  ISETP.LT.OR P1, PT, R41.reuse, 0x1, !P2 ;  /* 0x000000012900780c */ /* 0x040fe40005721670 */
[C---:B------:R-:W-:Y:S02]  /*5470*/  ISETP.LT.OR P4, PT, R41.reuse, 0x2, !P2 ;  /* 0x000000022900780c */ /* 0x040fe40005781670 */
[----:B------:R-:W-:-:S09]  /*5480*/  ISETP.LT.OR P3, PT, R41, 0x9, !P2 ;  /* 0x000000092900780c */ /* 0x000fd20005761670 */
[----:B------:R-:W0:Y:S02]  /*5490*/  @!P1 LDC.64 R26, c[0x0][0x5c0] ;  /* 0x00017000ff1a9b82 */ /* 0x000e240000000a00 */
[----:B------:R-:W-:-:S04]  /*54a0*/  @P4 LOP3.LUT R228, R228, 0x2, RZ, 0xfc, !PT ;  /* 0x00000002e4e44812 */ /* 0x000fc800078efcff */
[----:B------:R-:W-:-:S04]  /*54b0*/  LOP3.LUT R228, R228, 0xfffffff7, RZ, 0xc0, !PT ;  /* 0xfffffff7e4e47812 */ /* 0x000fc800078ec0ff */
[----:B------:R-:W-:-:S04]  /*54c0*/  @P3 LOP3.LUT R228, R228, 0x8, RZ, 0xfc, !PT ;  /* 0x00000008e4e43812 */ /* 0x000fc800078efcff */
[----:B------:R-:W-:Y:S02]  /*54d0*/  LOP3.LUT R228, R228, 0xfffffffb, RZ, 0xc0, !PT ;  /* 0xfffffffbe4e47812 */ /* 0x000fe400078ec0ff */
[----:B0-----:R-:W-:-:S04]  /*54e0*/  @!P1 IADD3 R54, P5, P6, R24, R26, R47 ;  /* 0x0000001a18369210 */ /* 0x001fc80007ebe02f */
[----:B------:R-:W-:Y:S02]  /*54f0*/  @!P1 IADD3.X R55, R46, R27, R43, P5, P6 ;  /* 0x0000001b2e379210 */ /* 0x000fe40002fec42b */
[----:B------:R-:W0:Y:S02]  /*5500*/  @!P4 LDC.64 R26, c[0x0][0x5c0] ;  /* 0x00017000ff1acb82 */ /* 0x000e240000000a00 */
[----:B0-----:R-:W-:-:S04]  /*5510*/  @!P4 IADD3 R52, P5, P6, R24, R26, R47 ;  /* 0x0000001a1834c210 */ /* 0x001fc80007ebe02f */
[----:B------:R-:W-:Y:S02]  /*5520*/  @!P4 IADD3.X R53, R46, R27, R43, P5, P6 ;  /* 0x0000001b2e35c210 */ /* 0x000fe40002fec42b */
[----:B------:R-:W0:Y:S02]  /*5530*/  @!P3 LDC.64 R26, c[0x0][0x5c0] ;  /* 0x00017000ff1abb82 */ /* 0x000e240000000a00 */
[----:B0-----:R-:W-:-:S04]  /*5540*/  @!P3 IADD3 R56, P5, P6, R24, R26, R47 ;  /* 0x0000001a1838b210 */ /* 0x001fc80007ebe02f */
[----:B------:R-:W-:Y:S02]  /*5550*/  @!P3 IADD3.X R57, R46, R27, R43, P5, P6 ;  /* 0x0000001b2e39b210 */ /* 0x000fe40002fec42b */
[----:B------:R-:W-:-:S13]  /*5560*/  ISETP.LT.OR P3, PT, R41, 0xa, !P2 ;  /* 0x0000000a2900780c */ /* 0x000fda0005761670 */
[----:B------:R-:W0:Y:S01]  /*5570*/  @!P3 LDC.64 R26, c[0x0][0x5c0] ;  /* 0x00017000ff1abb82 */ /* 0x000e220000000a00 */
[----:B------:R-:W-:-:S04]  /*5580*/  @P3 LOP3.LUT R228, R228, 0x4, RZ, 0xfc, !PT ;  /* 0x00000004e4e43812 */ /* 0x000fc800078efcff */
[----:B------:R-:W-:Y:S02]  /*5590*/  LOP3.LUT R228, R228, 0xffffffef, RZ, 0xc0, !PT ;  /* 0xffffffefe4e47812 */ /* 0x000fe400078ec0ff */
[----:B0-----:R-:W-:-:S04]  /*55a0*/  @!P3 IADD3 R78, P5, P6, R24, R26, R47 ;  /* 0x0000001a184eb210 */ /* 0x001fc80007ebe02f */
[----:B------:R-:W-:Y:S02]  /*55b0*/  @!P3 IADD3.X R79, R46, R27, R43, P5, P6 ;  /* 0x0000001b2e4fb210 */ /* 0x000fe40002fec42b */
[----:B------:R-:W-:-:S04]  /*55c0*/  ISETP.GE.AND P3, PT, R40, 0x101, PT ;  /* 0x000001012800780c */ /* 0x000fc80003f66270 */
[----:B------:R-:W-:-:S13]  /*55d0*/  ISETP.LT.OR P4, PT, R41, 0x1, !P3 ;  /* 0x000000012900780c */ /* 0x000fda0005f81670 */
[----:B------:R-:W0:Y:S01]  /*55e0*/  @!P4 LDC.64 R26, c[0x0][0x5c0] ;  /* 0x00017000ff1acb82 */ /* 0x000e220000000a00 */
[----:B------:R-:W-:-:S04]  /*55f0*/  @P4 LOP3.LUT R228, R228, 0x10, RZ, 0xfc, !PT ;  /* 0x00000010e4e44812 */ /* 0x000fc800078efcff */
[----:B------:R-:W-:Y:S02]  /*5600*/  LOP3.LUT R228, R228, 0xffffffdf, RZ, 0xc0, !PT ;  /* 0xffffffdfe4e47812 */ /* 0x000fe400078ec0ff */
        /* <DEDUP_REMOVED lines=52> */
[----:B------:R-:W-:Y:S02]  /*5950*/  @P4 LOP3.LUT R228, R228, 0x200000, RZ, 0xfc, !PT ;  /* 0x00200000e4e44812 */ /* 0x000fe400078efcff */
        /* <DEDUP_REMOVED lines=98> */
[C---:B------:R-:W-:Y:S02]  /*5f80*/  ISETP.LT.OR P4, PT, R41.reuse, 0x29, !P3 ;  /* 0x000000292900780c */ /* 0x040fe40005f81670 */
[----:B------:R-:W-:-:S11]  /*5f90*/  ISETP.LT.OR P3, PT, R41, 0x2a, !P3 ;  /* 0x0000002a2900780c */ /* 0x000fd60005f61670 */
[----:B------:R-:W0:Y:S01]  /*5fa0*/  @!P4 LDC.64 R26, c[0x0][0x5c0] ;  /* 0x00017000ff1acb82 */ /* 0x000e220000000a00 */
[----:B------:R-:W-:-:S04]  /*5fb0*/  @P4 LOP3.LUT R229, R229, 0x400, RZ, 0xfc, !PT ;  /* 0x00000400e5e54812 */ /* 0x000fc800078efcff */
[----:B------:R-:W-:-:S04]  /*5fc0*/  LOP3.LUT R229, R229, 0xffffff7f, RZ, 0xc0, !PT ;  /* 0xffffff7fe5e57812 */ /* 0x000fc800078ec0ff */
[----:B------:R-:W-:-:S04]  /*5fd0*/  @P3 LOP3.LUT R229, R229, 0x80, RZ, 0xfc, !PT ;  /* 0x00000080e5e53812 */ /* 0x000fc800078efcff */
[----:B------:R-:W-:Y:S02]  /*5fe0*/  LOP3.LUT R229, R229, 0xffffdfff, RZ, 0xc0, !PT ;  /* 0xffffdfffe5e57812 */ /* 0x000fe400078ec0ff */
[----:B0-----:R-:W-:-:S04]  /*5ff0*/  @!P4 IADD3 R104, P5, P6, R24, R26, R49 ;  /* 0x0000001a1868c210 */ /* 0x001fc80007ebe031 */
[----:B------:R-:W-:Y:S02]  /*6000*/  @!P4 IADD3.X R105, R46, R27, R44, P5, P6 ;  /* 0x0000001b2e69c210 */ /* 0x000fe40002fec42c */
[----:B------:R-:W0:Y:S01]  /*6010*/  @!P3 LDC.64 R26, c[0x0][0x5c0] ;  /* 0x00017000ff1abb82 */ /* 0x000e220000000a00 */
[----:B------:R-:W-:Y:S02]  /*6020*/  ISETP.NE.AND P4, PT, R34, RZ, PT ;  /* 0x000000ff2200720c */ /* 0x000fe40003f85270 */
        /* <DEDUP_REMOVED lines=30> */
[----:B------:R-:W-:Y:S01]  /*6210*/  @!P3 IADD3.X R81, R46, R27, R43, P5, P6 ;  /* 0x0000001b2e51b210 */ /* 0x000fe20002fec42b */
[----:B------:R-:W-:Y:S01]  /*6220*/  IMAD.U32 R27, RZ, RZ, UR12 ;  /* 0x0000000cff1b7e24 */ /* 0x000fe2000f8e00ff */
[----:B------:R-:W-:-:S03]  /*6230*/  ULDC.64 UR12, c[0x0][0x5b0] ;  /* 0x00016c00000c7ab9 */ /* 0x000fc60000000a00 */
[----:B------:R-:W-:-:S04]  /*6240*/  IMAD.WIDE.U32 R28, R27, UR34, R28 ;  /* 0x000000221b1c7c25 */ /* 0x000fc8000f8e001c */
[----:B------:R-:W-:Y:S02]  /*6250*/  VIADD R35, R29, UR5 ;  /* 0x000000051d237c36 */ /* 0x000fe40008000000 */
[----:B------:R-:W-:Y:S02]  /*6260*/  IMAD.MOV.U32 R34, RZ, RZ, R28 ;  /* 0x000000ffff227224 */ /* 0x000fe400078e001c */
[----:B------:R-:W-:Y:S02]  /*6270*/  IMAD R29, R3, UR12, RZ ;  /* 0x0000000c031d7c24 */ /* 0x000fe4000f8e02ff */
[----:B------:R-:W-:Y:S01]  /*6280*/  IMAD.WIDE.U32 R26, R48, UR12, R34 ;  /* 0x0000000c301a7c25 */ /* 0x000fe2000f8e0022 */
[----:B------:R-:W-:Y:S01]  /*6290*/  ISETP.GE.AND P3, PT, R40, 0x1, PT ;  /* 0x000000012800780c */ /* 0x000fe20003f66270 */
[----:B------:R-:W3:Y:S02]  /*62a0*/  LDL.LU.64 R2, [R1+0x60] ;  /* 0x0000600001027983 */ /* 0x000ee40000300a00 */
[----:B------:R-:W-:Y:S01]  /*62b0*/  IMAD R28, R48, UR13, R29 ;  /* 0x0000000d301c7c24 */ /* 0x000fe2000f8e021d */
[----:B------:R-:W-:-:S04]  /*62c0*/  IADD3 R26, P5, R26, UR14, RZ ;  /* 0x0000000e1a1a7c10 */ /* 0x000fc8000ffbe0ff */
[--C-:B------:R-:W-:Y:S02]  /*62d0*/  IADD3.X R27, R27, UR15, R28.reuse, P5, !PT ;  /* 0x0000000f1b1b7c10 */ /* 0x100fe4000affe41c */
[----:B------:R-:W-:Y:S02]  /*62e0*/  ISETP.LT.OR P5, PT, R41, 0x1, !P3 ;  /* 0x000000012900780c */ /* 0x000fe40005fa1670 */
[----:B------:R-:W-:-:S11]  /*62f0*/  PRMT R28, RZ, 0x7610, R28 ;  /* 0x00007610ff1c7816 */ /* 0x000fd6000000001c */
[----:B------:R-:W4:Y:S01]  /*6300*/  @!P5 LDG.E.U8 R28, desc[UR38][R26.64] ;  /* 0x000000261a1cd981 */ /* 0x000f22000c1e1100 */
[----:B------:R-:W-:Y:S02]  /*6310*/  PRMT R30, RZ, 0x7610, R30 ;  /* 0x00007610ff1e7816 */ /* 0x000fe4000000001e */
[----:B----4-:R-:W-:-:S04]  /*6320*/  LOP3.LUT R28, R28, 0xff, RZ, 0xc0, !PT ;  /* 0x000000ff1c1c7812 */ /* 0x010fc800078ec0ff */
[----:B------:R-:W-:-:S05]  /*6330*/  F2FP.F16.E4M3.UNPACK_B R28, R28 ;  /* 0x0000001cff1c723e */ /* 0x000fca00020006ff */
[----:B------:R-:W-:-:S05]  /*6340*/  HADD2.F32 R28, -RZ, R28.H0_H0 ;  /* 0x2000001cff1c7230 */ /* 0x000fca0000004100 */
[----:B------:R-:W-:-:S04]  /*6350*/  FMUL R29, R28, UR8 ;  /* 0x000000081c1d7c20 */ /* 0x000fc80008400000 */
[----:B------:R-:W-:Y:S02]  /*6360*/  FFMA R224, R224, UR33, R29 ;  /* 0x00000021e0e07c23 */ /* 0x000fe4000800001d */
[----:B------:R-:W0:Y:S03]  /*6370*/  @!P5 LDC.64 R28, c[0x0][0x5c0] ;  /* 0x00017000ff1cdb82 */ /* 0x000e260000000a00 */
[----:B------:R-:W-:Y:S02]  /*6380*/  F2FP.SATFINITE.E4M3.F32.PACK_AB_MERGE_C R224, RZ, R224, RZ ;  /* 0x000000e0ffe0723e */ /* 0x000fe400048070ff */
[----:B0-----:R-:W-:-:S05]  /*6390*/  @!P5 IADD3 R28, P6, R24, R28, RZ ;  /* 0x0000001c181cd210 */ /* 0x001fca0007fde0ff */
[----:B------:R-:W-:-:S05]  /*63a0*/  @!P5 IMAD.X R29, R46, 0x1, R29, P6 ;  /* 0x000000012e1dd824 */ /* 0x000fca00030e061d */
[----:B------:R0:W-:Y:S01]  /*63b0*/  @!P5 STG.E.U8 desc[UR38][R28.64], R224 ;  /* 0x000000e01c00d986 */ /* 0x0001e2000c101126 */
[----:B------:R-:W-:-:S03]  /*63c0*/  ISETP.LT.OR P5, PT, R41, 0x2, !P3 ;  /* 0x000000022900780c */ /* 0x000fc60005fa1670 */
[----:B0-----:R-:W4:Y:S10]  /*63d0*/  LDL.LU.64 R224, [R1+0x58] ;  /* 0x0000580001e07983 */ /* 0x001f340000300a00 */
[----:B------:R-:W0:Y:S01]  /*63e0*/  @!P5 LDC.64 R28, c[0x0][0x5c0] ;  /* 0x00017000ff1cdb82 */ /* 0x000e220000000a00 */
[----:B------:R-:W2:Y:S01]  /*63f0*/  @!P5 LDG.E.U8 R30, desc[UR38][R26.64+0x1] ;  /* 0x000001261a1ed981 */ /* 0x000ea2000c1e1100 */
[----:B0-----:R-:W-:-:S05]  /*6400*/  @!P5 IADD3 R28, P6, R24, R28, RZ ;  /* 0x0000001c181cd210 */ /* 0x001fca0007fde0ff */
[----:B------:R-:W-:Y:S01]  /*6410*/  @!P5 IMAD.X R29, R46, 0x1, R29, P6 ;  /* 0x000000012e1dd824 */ /* 0x000fe200030e061d */
[----:B--2---:R-:W-:-:S04]  /*6420*/  LOP3.LUT R30, R30, 0xff, RZ, 0xc0, !PT ;  /* 0x000000ff1e1e7812 */ /* 0x004fc800078ec0ff */
[----:B------:R-:W-:-:S05]  /*6430*/  F2FP.F16.E4M3.UNPACK_B R30, R30 ;  /* 0x0000001eff1e723e */ /* 0x000fca00020006ff */
[----:B------:R-:W-:-:S05]  /*6440*/  HADD2.F32 R30, -RZ, R30.H0_H0 ;  /* 0x2000001eff1e7230 */ /* 0x000fca0000004100 */
[----:B------:R-:W-:-:S04]  /*6450*/  FMUL R30, R30, UR8 ;  /* 0x000000081e1e7c20 */ /* 0x000fc80008400000 */
[----:B------:R-:W-:Y:S01]  /*6460*/  FFMA R30, R223, UR33, R30 ;  /* 0x00000021df1e7c23 */ /* 0x000fe2000800001e */
[----:B------:R-:W-:Y:S01]  /*6470*/  ISETP.LT.OR P2, PT, R41, 0x32, !P2 ;  /* 0x000000322900780c */ /* 0x000fe20005741670 */
[----:B------:R-:W2:Y:S03]  /*6480*/  LDL.LU R223, [R1] ;  /* 0x0000000001df7983 */ /* 0x000ea60000300800 */
[----:B------:R-:W-:-:S05]  /*6490*/  F2FP.SATFINITE.E4M3.F32.PACK_AB_MERGE_C R59, RZ, R30, RZ ;  /* 0x0000001eff3b723e */ /* 0x000fca00048070ff */
[----:B------:R0:W-:Y:S01]  /*64a0*/  @!P5 STG.E.U8 desc[UR38][R28.64+0x1], R59 ;  /* 0x0000013b1c00d986 */ /* 0x0001e2000c101126 */
[----:B------:R-:W-:-:S05]  /*64b0*/  IADD3 R31, P5, R48, 0x8, RZ ;  /* 0x00000008301f7810 */ /* 0x000fca0007fbe0ff */
[----:B----4-:R-:W-:-:S04]  /*64c0*/  IMAD.X R30, RZ, RZ, R225, P5 ;  /* 0x000000ffff1e7224 */ /* 0x010fc800028e06e1 */
[----:B------:R-:W-:Y:S02]  /*64d0*/  IMAD R30, R30, UR12, RZ ;  /* 0x0000000c1e1e7c24 */ /* 0x000fe4000f8e02ff */
[----:B0-----:R-:W-:-:S04]  /*64e0*/  IMAD.WIDE.U32 R28, R31, UR12, R34 ;  /* 0x0000000c1f1c7c25 */ /* 0x001fc8000f8e0022 */
[----:B------:R-:W-:Y:S01]  /*64f0*/  IMAD R30, R31, UR13, R30 ;  /* 0x0000000d1f1e7c24 */ /* 0x000fe2000f8e021e */
[----:B------:R-:W-:-:S04]  /*6500*/  IADD3 R28, P5, R28, UR14, RZ ;  /* 0x0000000e1c1c7c10 */ /* 0x000fc8000ffbe0ff */
[--C-:B------:R-:W-:Y:S02]  /*6510*/  IADD3.X R29, R29, UR15, R30.reuse, P5, !PT ;  /* 0x0000000f1d1d7c10 */ /* 0x100fe4000affe41e */
[----:B------:R-:W-:-:S06]  /*6520*/  PRMT R30, RZ, 0x7610, R30 ;  /* 0x00007610ff1e7816 */ /* 0x000fcc000000001e */
[----:B------:R-:W4:Y:S01]  /*6530*/  @!P4 LDG.E.U8 R30, desc[UR38][R28.64] ;  /* 0x000000261c1ec981 */ /* 0x000f22000c1e1100 */
[----:B------:R-:W-:-:S04]  /*6540*/  LOP3.LUT R229, R229, 0xffffffdf, RZ, 0xc0, !PT ;  /* 0xffffffdfe5e57812 */ /* 0x000fc800078ec0ff */
[----:B------:R-:W-:Y:S02]  /*6550*/  @P2 LOP3.LUT R229, R229, 0x20, RZ, 0xfc, !PT ;  /* 0x00000020e5e52812 */ /* 0x000fe400078efcff */
[----:B----4-:R-:W-:-:S04]  /*6560*/  LOP3.LUT R30, R30, 0xff, RZ, 0xc0, !PT ;  /* 0x000000ff1e1e7812 */ /* 0x010fc800078ec0ff */
[----:B------:R-:W-:-:S05]  /*6570*/  F2FP.F16.E4M3.UNPACK_B R30, R30 ;  /* 0x0000001eff1e723e */ /* 0x000fca00020006ff */
[----:B------:R-:W-:-:S05]  /*6580*/  HADD2.F32 R30, -RZ, R30.H0_H0 ;  /* 0x2000001eff1e7230 */ /* 0x000fca0000004100 */
[----:B------:R-:W-:-:S04]  /*6590*/  FMUL R31, R30, UR8 ;  /* 0x000000081e1f7c20 */ /* 0x000fc80008400000 */
[----:B------:R-:W-:Y:S02]  /*65a0*/  FFMA R222, R222, UR33, R31 ;  /* 0x00000021dede7c23 */ /* 0x000fe4000800001f */
[----:B------:R-:W0:Y:S02]  /*65b0*/  @!P2 LDC.64 R30, c[0x0][0x5c0] ;  /* 0x00017000ff1eab82 */ /* 0x000e240000000a00 */
[----:B0-----:R-:W-:-:S04]  /*65c0*/  @!P2 IADD3 R76, P5, P6, R24, R30, R47 ;  /* 0x0000001e184ca210 */ /* 0x001fc80007ebe02f */
[----:B------:R-:W-:Y:S02]  /*65d0*/  @!P2 IADD3.X R77, R46, R31, R43, P5, P6 ;  /* 0x0000001f2e4da210 */ /* 0x000fe40002fec42b */
[----:B------:R-:W-:-:S04]  /*65e0*/  ISETP.GE.AND P6, PT, R40, 0x81, PT ;  /* 0x000000812800780c */ /* 0x000fc80003fc6270 */
[----:B------:R-:W-:-:S13]  /*65f0*/  ISETP.LT.OR P2, PT, R41, 0x39, !P6 ;  /* 0x000000392900780c */ /* 0x000fda0007741670 */
[----:B------:R-:W0:Y:S01]  /*6600*/  @!P2 LDC.64 R30, c[0x0][0x5c0] ;  /* 0x00017000ff1eab82 */ /* 0x000e220000000a00 */
[----:B------:R-:W-:-:S05]  /*6610*/  F2FP.SATFINITE.E4M3.F32.PACK_AB_MERGE_C R222, RZ, R222, RZ ;  /* 0x000000deffde723e */ /* 0x000fca00048070ff */
[----:B------:R1:W-:Y:S01]  /*6620*/  @!P4 STG.E.U8 desc[UR38][R36.64], R222 ;  /* 0x000000de2400c986 */ /* 0x0003e2000c101126 */
[----:B0-----:R-:W-:-:S04]  /*6630*/  @!P2 IADD3 R74, P4, P5, R24, R30, R47 ;  /* 0x0000001e184aa210 */ /* 0x001fc80007d9e02f */
[----:B------:R-:W-:Y:S02]  /*6640*/  @!P2 IADD3.X R75, R46, R31, R43, P4, P5 ;  /* 0x0000001f2e4ba210 */ /* 0x000fe400027ea42b */
[----:B------:R-:W-:Y:S02]  /*6650*/  ISETP.LT.OR P5, PT, R41, 0x2, !P0 ;  /* 0x000000022900780c */ /* 0x000fe400047a1670 */
[----:B------:R-:W-:-:S11]  /*6660*/  PRMT R30, RZ, 0x7610, R30 ;  /* 0x00007610ff1e7816 */ /* 0x000fd6000000001e */
[----:B------:R-:W4:Y:S01]  /*6670*/  @!P5 LDG.E.U8 R30, desc[UR38][R28.64+0x1] ;  /* 0x000001261c1ed981 */ /* 0x000f22000c1e1100 */
[----:B------:R-:W-:Y:S02]  /*6680*/  ISETP.LT.OR P6, PT, R41, 0x3a, !P6 ;  /* 0x0000003a2900780c */ /* 0x000fe400077c1670 */
[----:B----4-:R-:W-:-:S04]  /*6690*/  LOP3.LUT R30, R30, 0xff, RZ, 0xc0, !PT ;  /* 0x000000ff1e1e7812 */ /* 0x010fc800078ec0ff */
[----:B------:R-:W-:-:S05]  /*66a0*/  F2FP.F16.E4M3.UNPACK_B R30, R30 ;  /* 0x0000001eff1e723e */ /* 0x000fca00020006ff */
[----:B------:R-:W-:-:S05]  /*66b0*/  HADD2.F32 R30, -RZ, R30.H0_H0 ;  /* 0x2000001eff1e7230 */ /* 0x000fca0000004100 */
[----:B------:R-:W-:-:S04]  /*66c0*/  FMUL R30, R30, UR8 ;  /* 0x000000081e1e7c20 */ /* 0x000fc80008400000 */
[----:B------:R-:W-:-:S05]  /*66d0*/  FFMA R30, R221, UR33, R30 ;  /* 0x00000021dd1e7c23 */ /* 0x000fca000800001e */
[----:B-1----:R-:W-:Y:S02]  /*66e0*/  F2FP.SATFINITE.E4M3.F32.PACK_AB_MERGE_C R37, RZ, R30, RZ ;  /* 0x0000001eff25723e */ /* 0x002fe400048070ff */
[----:B------:R-:W0:Y:S03]  /*66f0*/  @!P6 LDC.64 R30, c[0x0][0x5c0] ;  /* 0x00017000ff1eeb82 */ /* 0x000e260000000a00 */
[----:B------:R1:W-:Y:S01]  /*6700*/  @!P5 STG.E.U8 desc[UR38][R32.64+0x1], R37 ;  /* 0x000001252000d986 */ /* 0x0003e2000c101126 */
[----:B0-----:R-:W-:-:S04]  /*6710*/  @!P6 IADD3 R72, P4, P5, R24, R30, R47 ;  /* 0x0000001e1848e210 */ /* 0x001fc80007d9e02f */
[----:B------:R-:W-:Y:S02]  /*6720*/  @!P6 IADD3.X R73, R46, R31, R43, P4, P5 ;  /* 0x0000001f2e49e210 */ /* 0x000fe400027ea42b */
[----:B------:R-:W-:Y:S02]  /*6730*/  ISETP.LT.OR P4, PT, R41, 0x9, !P3 ;  /* 0x000000092900780c */ /* 0x000fe40005f81670 */
[----:B------:R-:W-:-:S11]  /*6740*/  PRMT R30, RZ, 0x7610, R30 ;  /* 0x00007610ff1e7816 */ /* 0x000fd6000000001e */
[----:B------:R-:W4:Y:S01]  /*6750*/  @!P4 LDG.E.U8 R30, desc[UR38][R26.64+0x8] ;  /* 0x000008261a1ec981 */ /* 0x000f22000c1e1100 */
[----:B-1----:R-:W-:Y:S02]  /*6760*/  PRMT R32, RZ, 0x7610, R32 ;  /* 0x00007610ff207816 */ /* 0x002fe40000000020 */
        /* <DEDUP_REMOVED lines=10> */
[----:B------:R-:W-:-:S13]  /*6810*/  ISETP.LT.OR P4, PT, R41, 0xa, !P3 ;  /* 0x0000000a2900780c */ /* 0x000fda0005f81670 */
[----:B------:R-:W4:Y:S01]  /*6820*/  @!P4 LDG.E.U8 R32, desc[UR38][R26.64+0x9] ;  /* 0x000009261a20c981 */ /* 0x000f22000c1e1100 */
[----:B0-----:R-:W0:Y:S01]  /*6830*/  @!P4 LDC.64 R30, c[0x0][0x5c0] ;  /* 0x00017000ff1ecb82 */ /* 0x001e220000000a00 */
[----:B------:R-:W-:-:S04]  /*6840*/  LOP3.LUT R229, R229, 0xffffffef, RZ, 0xc0, !PT ;  /* 0xffffffefe5e57812 */ /* 0x000fc800078ec0ff */
[----:B------:R-:W-:-:S04]  /*6850*/  @P2 LOP3.LUT R229, R229, 0x10, RZ, 0xfc, !PT ;  /* 0x00000010e5e52812 */ /* 0x000fc800078efcff */
[----:B------:R-:W-:-:S04]  /*6860*/  LOP3.LUT R229, R229, 0xfffffff7, RZ, 0xc0, !PT ;  /* 0xfffffff7e5e57812 */ /* 0x000fc800078ec0ff */
[----:B------:R-:W-:Y:S02]  /*6870*/  @P6 LOP3.LUT R229, R229, 0x8, RZ, 0xfc, !PT ;  /* 0x00000008e5e56812 */ /* 0x000fe400078efcff */
[----:B------:R-:W-:-:S04]  /*6880*/  ISETP.GE.AND P6, PT, R40, 0x101, PT ;  /* 0x000001012800780c */ /* 0x000fc80003fc6270 */
[----:B------:R-:W-:Y:S02]  /*6890*/  ISETP.LT.OR P3, PT, R41, 0x31, !P6 ;  /* 0x000000312900780c */ /* 0x000fe40007761670 */
[----:B0-----:R-:W-:-:S05]  /*68a0*/  @!P4 IADD3 R30, P5, R24, R30, RZ ;  /* 0x0000001e181ec210 */ /* 0x001fca0007fbe0ff */
[----:B------:R-:W-:Y:S01]  /*68b0*/  @!P4 IMAD.X R31, R46, 0x1, R31, P5 ;  /* 0x000000012e1fc824 */ /* 0x000fe200028e061f */
[----:B------:R-:W-:-:S05]  /*68c0*/  LOP3.LUT R229, R229, 0xfffffffb, RZ, 0xc0, !PT ;  /* 0xfffffffbe5e57812 */ /* 0x000fca00078ec0ff */
[----:B------:R-:W-:Y:S02]  /*68d0*/  @P3 LOP3.LUT R229, R229, 0x4, RZ, 0xfc, !PT ;  /* 0x00000004e5e53812 */ /* 0x000fe400078efcff */
[----:B----4-:R-:W-:-:S04]  /*68e0*/  LOP3.LUT R32, R32, 0xff, RZ, 0xc0, !PT ;  /* 0x000000ff20207812 */ /* 0x010fc800078ec0ff */
[----:B------:R-:W-:-:S05]  /*68f0*/  F2FP.F16.E4M3.UNPACK_B R32, R32 ;  /* 0x00000020ff20723e */ /* 0x000fca00020006ff */
[----:B------:R-:W-:-:S05]  /*6900*/  HADD2.F32 R32, -RZ, R32.H0_H0 ;  /* 0x20000020ff207230 */ /* 0x000fca0000004100 */
[----:B------:R-:W-:-:S04]  /*6910*/  FMUL R32, R32, UR8 ;  /* 0x0000000820207c20 */ /* 0x000fc80008400000 */
[----:B------:R-:W-:-:S05]  /*6920*/  FFMA R32, R219, UR33, R32 ;  /* 0x00000021db207c23 */ /* 0x000fca0008000020 */
[----:B------:R-:W-:-:S05]  /*6930*/  F2FP.SATFINITE.E4M3.F32.PACK_AB_MERGE_C R37, RZ, R32, RZ ;  /* 0x00000020ff25723e */ /* 0x000fca00048070ff */
[----:B------:R0:W-:Y:S02]  /*6940*/  @!P4 STG.E.U8 desc[UR38][R30.64+0x9], R37 ;  /* 0x000009251e00c986 */ /* 0x0001e4000c101126 */
[----:B0-----:R-:W0:Y:S01]  /*6950*/  @!P3 LDC.64 R30, c[0x0][0x5c0] ;  /* 0x00017000ff1ebb82 */ /* 0x001e220000000a00 */
[----:B------:R-:W-:Y:S02]  /*6960*/  PRMT R32, RZ, 0x7610, R32 ;  /* 0x00007610ff207816 */ /* 0x000fe40000000020 */
[----:B0-----:R-:W-:-:S04]  /*6970*/  @!P3 IADD3 R70, P4, P5, R24, R30, R49 ;  /* 0x0000001e1846b210 */ /* 0x001fc80007d9e031 */
[----:B------:R-:W-:Y:S02]  /*6980*/  @!P3 IADD3.X R71, R46, R31, R44, P4, P5 ;  /* 0x0000001f2e47b210 */ /* 0x000fe400027ea42c */
[----:B------:R-:W-:-:S13]  /*6990*/  LOP3.LUT P3, RZ, R0, 0x40000, RZ, 0xc0, !PT ;  /* 0x0004000000ff7812 */ /* 0x000fda000786c0ff */
[----:B------:R-:W4:Y:S01]  /*69a0*/  @!P3 LDG.E.U8 R32, desc[UR38][R28.64+0x8] ;  /* 0x000008261c20b981 */ /* 0x000f22000c1e1100 */
[----:B------:R-:W-:-:S13]  /*69b0*/  ISETP.LT.OR P6, PT, R41, 0x32, !P6 ;  /* 0x000000322900780c */ /* 0x000fda00077c1670 */
[----:B------:R-:W0:Y:S01]  /*69c0*/  @!P6 LDC.64 R30, c[0x0][0x5c0] ;  /* 0x00017000ff1eeb82 */ /* 0x000e220000000a00 */
[----:B------:R-:W-:-:S04]  /*69d0*/  LOP3.LUT R229, R229, 0xfffffffd, RZ, 0xc0, !PT ;  /* 0xfffffffde5e57812 */ /* 0x000fc800078ec0ff */
[----:B------:R-:W-:Y:S02]  /*69e0*/  @P6 LOP3.LUT R229, R229, 0x2, RZ, 0xfc, !PT ;  /* 0x00000002e5e56812 */ /* 0x000fe400078efcff */
[----:B0-----:R-:W-:-:S04]  /*69f0*/  @!P6 IADD3 R68, P4, P5, R24, R30, R49 ;  /* 0x0000001e1844e210 */ /* 0x001fc80007d9e031 */
[----:B------:R-:W-:Y:S02]  /*6a00*/  @!P6 IADD3.X R69, R46, R31, R44, P4, P5 ;  /* 0x0000001f2e45e210 */ /* 0x000fe400027ea42c */
[----:B------:R-:W-:-:S04]  /*6a10*/  ISETP.GE.AND P5, PT, R40, 0x101, PT ;  /* 0x000001012800780c */ /* 0x000fc80003fa6270 */
[----:B------:R-:W-:-:S13]  /*6a20*/  ISETP.LT.OR P6, PT, R41, 0x39, !P5 ;  /* 0x000000392900780c */ /* 0x000fda0006fc1670 */
[----:B------:R-:W0:Y:S01]  /*6a30*/  @!P6 LDC.64 R30, c[0x0][0x5c0] ;  /* 0x00017000ff1eeb82 */ /* 0x000e220000000a00 */
[----:B------:R-:W-:Y:S02]  /*6a40*/  LOP3.LUT P2, RZ, R0, 0x80000, RZ, 0xc0, !PT ;  /* 0x0008000000ff7812 */ /* 0x000fe4000784c0ff */
[----:B----4-:R-:W-:-:S04]  /*6a50*/  LOP3.LUT R32, R32, 0xff, RZ, 0xc0, !PT ;  /* 0x000000ff20207812 */ /* 0x010fc800078ec0ff */
[----:B------:R-:W-:-:S05]  /*6a60*/  F2FP.F16.E4M3.UNPACK_B R32, R32 ;  /* 0x00000020ff20723e */ /* 0x000fca00020006ff */
[----:B------:R-:W-:-:S05]  /*6a70*/  HADD2.F32 R32, -RZ, R32.H0_H0 ;  /* 0x20000020ff207230 */ /* 0x000fca0000004100 */
[----:B------:R-:W-:-:S04]  /*6a80*/  FMUL R33, R32, UR8 ;  /* 0x0000000820217c20 */ /* 0x000fc80008400000 */
[----:B------:R-:W-:-:S05]  /*6a90*/  FFMA R218, R218, UR33, R33 ;  /* 0x00000021dada7c23 */ /* 0x000fca0008000021 */
[----:B------:R-:W-:-:S05]  /*6aa0*/  F2FP.SATFINITE.E4M3.F32.PACK_AB_MERGE_C R218, RZ, R218, RZ ;  /* 0x000000daffda723e */ /* 0x000fca00048070ff */
[----:B------:R-:W-:Y:S01]  /*6ab0*/  @!P3 STG.E.U8 desc[UR38][R38.64+0x8], R218 ;  /* 0x000008da2600b986 */ /* 0x000fe2000c101126 */
[----:B0-----:R-:W-:Y:S02]  /*6ac0*/  @!P6 IADD3 R66, P3, P4, R24, R30, R49 ;  /* 0x0000001e1842e210 */ /* 0x001fe40007c7e031 */
[----:B------:R-:W-:-:S06]  /*6ad0*/  PRMT R30, RZ, 0x7610, R30 ;  /* 0x00007610ff1e7816 */ /* 0x000fcc000000001e */
[----:B------:R-:W4:Y:S01]  /*6ae0*/  @!P2 LDG.E.U8 R30, desc[UR38][R28.64+0x9] ;  /* 0x000009261c1ea981 */ /* 0x000f22000c1e1100 */
[----:B------:R-:W-:Y:S02]  /*6af0*/  @!P6 IADD3.X R67, R46, R31, R44, P3, P4 ;  /* 0x0000001f2e43e210 */ /* 0x000fe40001fe842c */
[----:B----4-:R-:W-:-:S04]  /*6b00*/  LOP3.LUT R30, R30, 0xff, RZ, 0xc0, !PT ;  /* 0x000000ff1e1e7812 */ /* 0x010fc800078ec0ff */
[----:B------:R-:W-:-:S05]  /*6b10*/  F2FP.F16.E4M3.UNPACK_B R30, R30 ;  /* 0x0000001eff1e723e */ /* 0x000fca00020006ff */
[----:B------:R-:W-:-:S05]  /*6b20*/  HADD2.F32 R30, -RZ, R30.H0_H0 ;  /* 0x2000001eff1e7230 */ /* 0x000fca0000004100 */
[----:B------:R-:W-:-:S04]  /*6b30*/  FMUL R30, R30, UR8 ;  /* 0x000000081e1e7c20 */ /* 0x000fc80008400000 */
[----:B------:R-:W-:-:S05]  /*6b40*/  FFMA R30, R217, UR33, R30 ;  /* 0x00000021d91e7c23 */ /* 0x000fca000800001e */
[----:B------:R-:W-:-:S05]  /*6b50*/  F2FP.SATFINITE.E4M3.F32.PACK_AB_MERGE_C R33, RZ, R30, RZ ;  /* 0x0000001eff21723e */ /* 0x000fca00048070ff */
[----:B------:R0:W-:Y:S01]  /*6b60*/  @!P2 STG.E.U8 desc[UR38][R50.64+0x9], R33 ;  /* 0x000009213200a986 */ /* 0x0001e2000c101126 */
[----:B------:R-:W-:-:S05]  /*6b70*/  IADD3 R31, P2, R48, 0x80, RZ ;  /* 0x00000080301f7810 */ /* 0x000fca0007f5e0ff */
[----:B------:R-:W-:-:S04]  /*6b80*/  IMAD.X R30, RZ, RZ, R225, P2 ;  /* 0x000000ffff1e7224 */ /* 0x000fc800010e06e1 */
[----:B------:R-:W-:-:S04]  /*6b90*/  IMAD R30, R30, UR12, RZ ;  /* 0x0000000c1e1e7c24 */ /* 0x000fc8000f8e02ff */
[C---:B------:R-:W-:Y:S02]  /*6ba0*/  IMAD R32, R31.reuse, UR13, R30 ;  /* 0x0000000d1f207c24 */ /* 0x040fe4000f8e021e */
[----:B------:R-:W-:-:S03]  /*6bb0*/  IMAD.WIDE.U32 R30, R31, UR12, R34 ;  /* 0x0000000c1f1e7c25 */ /* 0x000fc6000f8e0022 */
[----:B------:R-:W-:-:S04]  /*6bc0*/  IADD3 R30, P2, R30, UR14, RZ ;  /* 0x0000000e1e1e7c10 */ /* 0x000fc8000ff5e0ff */
[--C-:B------:R-:W-:Y:S02]  /*6bd0*/  IADD3.X R31, R31, UR15, R32.reuse, P2, !PT ;  /* 0x0000000f1f1f7c10 */ /* 0x100fe400097fe420 */
[----:B------:R-:W-:-:S06]  /*6be0*/  PRMT R32, RZ, 0x7610, R32 ;  /* 0x00007610ff207816 */ /* 0x000fcc0000000020 */
[----:B------:R-:W4:Y:S01]  /*6bf0*/  @!P1 LDG.E.U8 R32, desc[UR38][R30.64] ;  /* 0x000000261e209981 */ /* 0x000f22000c1e1100 */
[----:B------:R-:W-:Y:S02]  /*6c00*/  ISETP.LT.OR P5, PT, R41, 0x3a, !P5 ;  /* 0x0000003a2900780c */ /* 0x000fe40006fa1670 */
[----:B------:R-:W-:-:S04]  /*6c10*/  LOP3.LUT R229, R229, 0xfffffffe, RZ, 0xc0, !PT ;  /* 0xfffffffee5e57812 */ /* 0x000fc800078ec0ff */
[----:B------:R-:W-:Y:S02]  /*6c20*/  @P6 LOP3.LUT R229, R229, 0x1, RZ, 0xfc, !PT ;  /* 0x00000001e5e56812 */ /* 0x000fe400078efcff */
[----:B------:R-:W-:Y:S02]  /*6c30*/  LOP3.LUT P6, RZ, R228, 0x2, RZ, 0xc0, !PT ;  /* 0x00000002e4ff7812 */ /* 0x000fe400078cc0ff */
[----:B----4-:R-:W-:-:S04]  /*6c40*/  LOP3.LUT R32, R32, 0xff, RZ, 0xc0, !PT ;  /* 0x000000ff20207812 */ /* 0x010fc800078ec0ff */
[----:B------:R-:W-:-:S05]  /*6c50*/  F2FP.F16.E4M3.UNPACK_B R32, R32 ;  /* 0x00000020ff20723e */ /* 0x000fca00020006ff */
[----:B------:R-:W-:-:S05]  /*6c60*/  HADD2.F32 R32, -RZ, R32.H0_H0 ;  /* 0x20000020ff207230 */ /* 0x000fca0000004100 */
[----:B0-----:R-:W-:-:S04]  /*6c70*/  FMUL R33, R32, UR8 ;  /* 0x0000000820217c20 */ /* 0x001fc80008400000 */
[----:B------:R-:W-:Y:S02]  /*6c80*/  FFMA R216, R216, UR33, R33 ;  /* 0x00000021d8d87c23 */ /* 0x000fe40008000021 */
[----:B------:R-:W0:Y:S03]  /*6c90*/  @!P5 LDC.64 R32, c[0x0][0x5c0] ;  /* 0x00017000ff20db82 */ /* 0x000e260000000a00 */
[----:B------:R-:W-:-:S05]  /*6ca0*/  F2FP.SATFINITE.E4M3.F32.PACK_AB_MERGE_C R216, RZ, R216, RZ ;  /* 0x000000d8ffd8723e */ /* 0x000fca00048070ff */
[----:B------:R-:W-:Y:S01]  /*6cb0*/  @!P1 STG.E.U8 desc[UR38][R54.64], R216 ;  /* 0x000000d836009986 */ /* 0x000fe2000c101126 */
[----:B0-----:R-:W-:Y:S02]  /*6cc0*/  @!P5 IADD3 R64, P2, P3, R24, R32, R49 ;  /* 0x000000201840d210 */ /* 0x001fe40007b5e031 */
[----:B------:R-:W-:-:S06]  /*6cd0*/  PRMT R32, RZ, 0x7610, R32 ;  /* 0x00007610ff207816 */ /* 0x000fcc0000000020 */
[----:B------:R-:W4:Y:S01]  /*6ce0*/  @!P6 LDG.E.U8 R32, desc[UR38][R30.64+0x1] ;  /* 0x000001261e20e981 */ /* 0x000f22000c1e1100 */
[----:B------:R-:W-:Y:S02]  /*6cf0*/  ISETP.GE.AND P1, PT, R40, 0x89, PT ;  /* 0x000000892800780c */ /* 0x000fe40003f26270 */
[----:B------:R-:W-:Y:S02]  /*6d00*/  @!P5 IADD3.X R65, R46, R33, R44, P2, P3 ;  /* 0x000000212e41d210 */ /* 0x000fe400017e642c */
[----:B------:R-:W-:-:S13]  /*6d10*/  ISETP.LT.OR P3, PT, R41, 0x1, !P1 ;  /* 0x000000012900780c */ /* 0x000fda0004f61670 */
[----:B------:R-:W-:-:S04]  /*6d20*/  @!P3 IADD3 R38, P2, P4, R45, R24, R47 ;  /* 0x000000182d26b210 */ /* 0x000fc80007c5e02f */
[----:B------:R-:W-:Y:S02]  /*6d30*/  @!P3 IADD3.X R39, R42, R46, R43, P2, P4 ;  /* 0x0000002e2a27b210 */ /* 0x000fe400017e842b */
[----:B------:R-:W-:Y:S02]  /*6d40*/  IADD3 R33, P2, R48, 0x88, RZ ;  /* 0x0000008830217810 */ /* 0x000fe40007f5e0ff */
[----:B----4-:R-:W-:-:S04]  /*6d50*/  LOP3.LUT R32, R32, 0xff, RZ, 0xc0, !PT ;  /* 0x000000ff20207812 */ /* 0x010fc800078ec0ff */
[----:B------:R-:W-:-:S05]  /*6d60*/  F2FP.F16.E4M3.UNPACK_B R32, R32 ;  /* 0x00000020ff20723e */ /* 0x000fca00020006ff */
[----:B------:R-:W-:-:S05]  /*6d70*/  HADD2.F32 R32, -RZ, R32.H0_H0 ;  /* 0x20000020ff207230 */ /* 0x000fca0000004100 */
[----:B------:R-:W-:-:S04]  /*6d80*/  FMUL R32, R32, UR8 ;  /* 0x0000000820207c20 */ /* 0x000fc80008400000 */
[----:B------:R-:W-:-:S05]  /*6d90*/  FFMA R32, R215, UR33, R32 ;  /* 0x00000021d7207c23 */ /* 0x000fca0008000020 */
[----:B------:R-:W-:Y:S01]  /*6da0*/  F2FP.SATFINITE.E4M3.F32.PACK_AB_MERGE_C R51, RZ, R32, RZ ;  /* 0x00000020ff33723e */ /* 0x000fe200048070ff */
[----:B------:R-:W-:-:S04]  /*6db0*/  IMAD.X R32, RZ, RZ, R225, P2 ;  /* 0x000000ffff207224 */ /* 0x000fc800010e06e1 */
[----:B------:R-:W-:-:S04]  /*6dc0*/  IMAD R32, R32, UR12, RZ ;  /* 0x0000000c20207c24 */ /* 0x000fc8000f8e02ff */
[C---:B------:R-:W-:Y:S02]  /*6dd0*/  IMAD R36, R33.reuse, UR13, R32 ;  /* 0x0000000d21247c24 */ /* 0x040fe4000f8e0220 */
[----:B------:R-:W-:-:S03]  /*6de0*/  IMAD.WIDE.U32 R32, R33, UR12, R34 ;  /* 0x0000000c21207c25 */ /* 0x000fc6000f8e0022 */
[----:B------:R-:W-:-:S04]  /*6df0*/  IADD3 R32, P2, R32, UR14, RZ ;  /* 0x0000000e20207c10 */ /* 0x000fc8000ff5e0ff */
[----:B------:R-:W-:Y:S02]  /*6e00*/  IADD3.X R33, R33, UR15, R36, P2, !PT ;  /* 0x0000000f21217c10 */ /* 0x000fe400097fe424 */
[----:B------:R-:W0:Y:S01]  /*6e10*/  @!P3 LDC.64 R36, c[0x0][0x5c0] ;  /* 0x00017000ff24bb82 */ /* 0x000e220000000a00 */
[----:B------:R1:W-:Y:S01]  /*6e20*/  @!P6 STG.E.U8 desc[UR38][R52.64+0x1], R51 ;  /* 0x000001333400e986 */ /* 0x0003e2000c101126 */
[----:B0-----:R-:W-:Y:S02]  /*6e30*/  @!P3 IADD3 R36, P2, R38, R36, RZ ;  /* 0x000000242624b210 */ /* 0x001fe40007f5e0ff */
[----:B------:R-:W-:-:S06]  /*6e40*/  PRMT R38, RZ, 0x7610, R38 ;  /* 0x00007610ff267816 */ /* 0x000fcc0000000026 */
[----:B------:R-:W4:Y:S01]  /*6e50*/  @!P3 LDG.E.U8 R38, desc[UR38][R32.64] ;  /* 0x000000262026b981 */ /* 0x000f22000c1e1100 */
[----:B------:R-:W-:Y:S01]  /*6e60*/  @!P3 IMAD.X R37, R39, 0x1, R37, P2 ;  /* 0x000000012725b824 */ /* 0x000fe200010e0625 */
[C---:B------:R-:W-:Y:S02]  /*6e70*/  ISETP.LT.OR P6, PT, R41.reuse, 0x41, !P0 ;  /* 0x000000412900780c */ /* 0x040fe400047c1670 */
[----:B------:R-:W-:Y:S02]  /*6e80*/  ISETP.LT.OR P2, PT, R41, 0x2, !P1 ;  /* 0x000000022900780c */ /* 0x000fe40004f41670 */
[----:B------:R-:W-:-:S04]  /*6e90*/  LOP3.LUT R228, R228, 0x7fffffff, RZ, 0xc0, !PT ;  /* 0x7fffffffe4e47812 */ /* 0x000fc800078ec0ff */
[----:B------:R-:W-:-:S07]  /*6ea0*/  @P5 LOP3.LUT R228, R228, 0x80000000, RZ, 0xfc, !PT ;  /* 0x80000000e4e45812 */ /* 0x000fce00078efcff */
[----:B-1----:R-:W-:-:S04]  /*6eb0*/  @!P2 IADD3 R51, P4, P5, R45, R24, R47 ;  /* 0x000000182d33a210 */ /* 0x002fc80007d9e02f */
[----:B------:R-:W-:Y:S02]  /*6ec0*/  @!P2 IADD3.X R50, R42, R46, R43, P4, P5 ;  /* 0x0000002e2a32a210 */ /* 0x000fe400027ea42b */
[----:B----4-:R-:W-:-:S04]  /*6ed0*/  LOP3.LUT R38, R38, 0xff, RZ, 0xc0, !PT ;  /* 0x000000ff26267812 */ /* 0x010fc800078ec0ff */
[----:B------:R-:W-:-:S05]  /*6ee0*/  F2FP.F16.E4M3.UNPACK_B R38, R38 ;  /* 0x00000026ff26723e */ /* 0x000fca00020006ff */
[----:B------:R-:W-:-:S05]  /*6ef0*/  HADD2.F32 R38, -RZ, R38.H0_H0 ;  /* 0x20000026ff267230 */ /* 0x000fca0000004100 */
[----:B------:R-:W-:-:S04]  /*6f00*/  FMUL R39, R38, UR8 ;  /* 0x0000000826277c20 */ /* 0x000fc80008400000 */
[----:B------:R-:W-:Y:S02]  /*6f10*/  FFMA R214, R214, UR33, R39 ;  /* 0x00000021d6d67c23 */ /* 0x000fe40008000027 */
[----:B------:R-:W0:Y:S03]  /*6f20*/  @!P2 LDC.64 R38, c[0x0][0x5c0] ;  /* 0x00017000ff26ab82 */ /* 0x000e260000000a00 */
[----:B------:R-:W-:-:S05]  /*6f30*/  F2FP.SATFINITE.E4M3.F32.PACK_AB_MERGE_C R214, RZ, R214, RZ ;  /* 0x000000d6ffd6723e */ /* 0x000fca00048070ff */
[----:B------:R1:W-:Y:S02]  /*6f40*/  @!P3 STG.E.U8 desc[UR38][R36.64], R214 ;  /* 0x000000d62400b986 */ /* 0x0003e4000c101126 */
[----:B-1----:R-:W1:Y:S02]  /*6f50*/  @!P6 LDC.64 R36, c[0x0][0x5c0] ;  /* 0x00017000ff24eb82 */ /* 0x002e640000000a00 */
[----:B-1----:R-:W-:Y:S02]  /*6f60*/  @!P6 IADD3 R62, P4, P5, R24, R36, R45 ;  /* 0x00000024183ee210 */ /* 0x002fe40007d9e02d */
[----:B------:R-:W-:-:S06]  /*6f70*/  PRMT R36, RZ, 0x7610, R36 ;  /* 0x00007610ff247816 */ /* 0x000fcc0000000024 */
[----:B------:R-:W4:Y:S01]  /*6f80*/  @!P2 LDG.E.U8 R36, desc[UR38][R32.64+0x1] ;  /* 0x000001262024a981 */ /* 0x000f22000c1e1100 */
[----:B------:R-:W-:Y:S02]  /*6f90*/  @!P6 IADD3.X R63, R46, R37, R42, P4, P5 ;  /* 0x000000252e3fe210 */ /* 0x000fe400027ea42a */
[----:B------:R-:W-:Y:S02]  /*6fa0*/  ISETP.LT.OR P4, PT, R41, 0x42, !P0 ;  /* 0x000000422900780c */ /* 0x000fe40004781670 */
[----:B0-----:R-:W-:Y:S02]  /*6fb0*/  @!P2 IADD3 R38, P3, R51, R38, RZ ;  /* 0x000000263326a210 */ /* 0x001fe40007f7e0ff */
[----:B------:R-:W-:-:S04]  /*6fc0*/  LOP3.LUT R228, R228, 0xbfffffff, RZ, 0xc0, !PT ;  /* 0xbfffffffe4e47812 */ /* 0x000fc800078ec0ff */
[----:B------:R-:W-:Y:S01]  /*6fd0*/  @P6 LOP3.LUT R228, R228, 0x40000000, RZ, 0xfc, !PT ;  /* 0x40000000e4e46812 */ /* 0x000fe200078efcff */
[----:B------:R-:W-:-:S03]  /*6fe0*/  @!P2 IMAD.X R39, R50, 0x1, R39, P3 ;  /* 0x000000013227a824 */ /* 0x000fc600018e0627 */
[----:B------:R-:W-:Y:S02]  /*6ff0*/  LOP3.LUT P5, RZ, R228, 0x8, RZ, 0xc0, !PT ;  /* 0x00000008e4ff7812 */ /* 0x000fe400078ac0ff */
[----:B----4-:R-:W-:-:S04]  /*7000*/  LOP3.LUT R36, R36, 0xff, RZ, 0xc0, !PT ;  /* 0x000000ff24247812 */ /* 0x010fc800078ec0ff */
[----:B------:R-:W-:-:S05]  /*7010*/  F2FP.F16.E4M3.UNPACK_B R36, R36 ;  /* 0x00000024ff24723e */ /* 0x000fca00020006ff */
[----:B------:R-:W-:-:S05]  /*7020*/  HADD2.F32 R36, -RZ, R36.H0_H0 ;  /* 0x20000024ff247230 */ /* 0x000fca0000004100 */
[----:B------:R-:W-:-:S04]  /*7030*/  FMUL R36, R36, UR8 ;  /* 0x0000000824247c20 */ /* 0x000fc80008400000 */
[----:B------:R-:W-:-:S05]  /*7040*/  FFMA R36, R213, UR33, R36 ;  /* 0x00000021d5247c23 */ /* 0x000fca0008000024 */
[----:B------:R-:W-:Y:S02]  /*7050*/  F2FP.SATFINITE.E4M3.F32.PACK_AB_MERGE_C R51, RZ, R36, RZ ;  /* 0x00000024ff33723e */ /* 0x000fe400048070ff */
[----:B------:R-:W0:Y:S03]  /*7060*/  @!P4 LDC.64 R36, c[0x0][0x5c0] ;  /* 0x00017000ff24cb82 */ /* 0x000e260000000a00 */
[----:B------:R-:W-:Y:S01]  /*7070*/  @!P2 STG.E.U8 desc[UR38][R38.64+0x1], R51 ;  /* 0x000001332600a986 */ /* 0x000fe2000c101126 */
[----:B0-----:R-:W-:Y:S02]  /*7080*/  @!P4 IADD3 R60, P2, P3, R24, R36, R45 ;  /* 0x00000024183cc210 */ /* 0x001fe40007b5e02d */
[----:B------:R-:W-:-:S06]  /*7090*/  PRMT R36, RZ, 0x7610, R36 ;  /* 0x00007610ff247816 */ /* 0x000fcc0000000024 */
[----:B------:R-:W4:Y:S01]  /*70a0*/  @!P5 LDG.E.U8 R36, desc[UR38][R30.64+0x8] ;  /* 0x000008261e24d981 */ /* 0x000f22000c1e1100 */
[C---:B------:R-:W-:Y:S02]  /*70b0*/  LOP3.LUT P6, RZ, R228.reuse, 0x4, RZ, 0xc0, !PT ;  /* 0x00000004e4ff7812 */ /* 0x040fe400078cc0ff */
[----:B------:R-:W-:Y:S02]  /*70c0*/  LOP3.LUT R228, R228, 0xefffffff, RZ, 0xc0, !PT ;  /* 0xefffffffe4e47812 */ /* 0x000fe400078ec0ff */
[----:B------:R-:W-:Y:S02]  /*70d0*/  @!P4 IADD3.X R61, R46, R37, R42, P2, P3 ;  /* 0x000000252e3dc210 */ /* 0x000fe400017e642a */
[----:B------:R-:W-:Y:S02]  /*70e0*/  @P4 LOP3.LUT R228, R228, 0x10000000, RZ, 0xfc, !PT ;  /* 0x10000000e4e44812 */ /* 0x000fe400078efcff */
[----:B------:R-:W-:Y:S02]  /*70f0*/  ISETP.LT.OR P4, PT, R41, 0x49, !P0 ;  /* 0x000000492900780c */ /* 0x000fe40004781670 */
        /* <DEDUP_REMOVED lines=8> */
[----:B------:R-:W-:-:S13]  /*7180*/  ISETP.LT.OR P3, PT, R41, 0x4a, !P0 ;  /* 0x0000004a2900780c */ /* 0x000fda0004761670 */
[----:B------:R-:W0:Y:S01]  /*7190*/  @!P3 LDC.64 R36, c[0x0][0x5c0] ;  /* 0x00017000ff24bb82 */ /* 0x000e220000000a00 */
[----:B------:R-:W-:-:S05]  /*71a0*/  F2FP.SATFINITE.E4M3.F32.PACK_AB_MERGE_C R212, RZ, R212, RZ ;  /* 0x000000d4ffd4723e */ /* 0x000fca00048070ff */
[----:B------:R0:W-:Y:S02]  /*71b0*/  @!P5 STG.E.U8 desc[UR38][R56.64+0x8], R212 ;  /* 0x000008d43800d986 */ /* 0x0001e4000c101126 */
[----:B0-----:R-:W-:Y:S02]  /*71c0*/  @!P3 IADD3 R56, P0, P2, R24, R36, R45 ;  /* 0x000000241838b210 */ /* 0x001fe40007a1e02d */
[----:B------:R-:W-:-:S06]  /*71d0*/  PRMT R36, RZ, 0x7610, R36 ;  /* 0x00007610ff247816 */ /* 0x000fcc0000000024 */
[----:B------:R-:W4:Y:S01]  /*71e0*/  @!P6 LDG.E.U8 R36, desc[UR38][R30.64+0x9] ;  /* 0x000009261e24e981 */ /* 0x000f22000c1e1100 */
[----:B------:R-:W-:Y:S02]  /*71f0*/  @!P3 IADD3.X R57, R46, R37, R42, P0, P2 ;  /* 0x000000252e39b210 */ /* 0x000fe400007e442a */
[----:B------:R-:W-:Y:S02]  /*7200*/  ISETP.LT.OR P2, PT, R41, 0x9, !P1 ;  /* 0x000000092900780c */ /* 0x000fe40004f41670 */
[----:B------:R-:W-:-:S04]  /*7210*/  LOP3.LUT R228, R228, 0xdfffffff, RZ, 0xc0, !PT ;  /* 0xdfffffffe4e47812 */ /* 0x000fc800078ec0ff */
[----:B------:R-:W-:-:S04]  /*7220*/  @P4 LOP3.LUT R228, R228, 0x20000000, RZ, 0xfc, !PT ;  /* 0x20000000e4e44812 */ /* 0x000fc800078efcff */
[----:B------:R-:W-:-:S04]  /*7230*/  LOP3.LUT R228, R228, 0xf7ffffff, RZ, 0xc0, !PT ;  /* 0xf7ffffffe4e47812 */ /* 0x000fc800078ec0ff */
[----:B------:R-:W-:Y:S02]  /*7240*/  @P3 LOP3.LUT R228, R228, 0x8000000, RZ, 0xfc, !PT ;  /* 0x08000000e4e43812 */ /* 0x000fe400078efcff */
[----:B------:R-:W-:-:S04]  /*7250*/  @!P2 IADD3 R39, P0, P3, R45, R24, R47 ;  /* 0x000000182d27a210 */ /* 0x000fc80007b1e02f */
[----:B------:R-:W-:Y:S02]  /*7260*/  @!P2 IADD3.X R38, R42, R46, R43, P0, P3 ;  /* 0x0000002e2a26a210 */ /* 0x000fe400007e642b */
[----:B----4-:R-:W-:-:S04]  /*7270*/  LOP3.LUT R36, R36, 0xff, RZ, 0xc0, !PT ;  /* 0x000000ff24247812 */ /* 0x010fc800078ec0ff */
[----:B------:R-:W-:-:S05]  /*7280*/  F2FP.F16.E4M3.UNPACK_B R36, R36 ;  /* 0x00000024ff24723e */ /* 0x000fca00020006ff */
[----:B------:R-:W-:-:S05]  /*7290*/  HADD2.F32 R36, -RZ, R36.H0_H0 ;  /* 0x20000024ff247230 */ /* 0x000fca0000004100 */
[----:B------:R-:W-:-:S04]  /*72a0*/  FMUL R36, R36, UR8 ;  /* 0x0000000824247c20 */ /* 0x000fc80008400000 */
[----:B------:R-:W-:-:S05]  /*72b0*/  FFMA R36, R211, UR33, R36 ;  /* 0x00000021d3247c23 */ /* 0x000fca0008000024 */
[----:B------:R-:W-:Y:S02]  /*72c0*/  F2FP.SATFINITE.E4M3.F32.PACK_AB_MERGE_C R51, RZ, R36, RZ ;  /* 0x00000024ff33723e */ /* 0x000fe400048070ff */
[----:B------:R-:W0:Y:S03]  /*72d0*/  @!P2 LDC.64 R36, c[0x0][0x5c0] ;  /* 0x00017000ff24ab82 */ /* 0x000e260000000a00 */
[----:B------:R1:W-:Y:S01]  /*72e0*/  @!P6 STG.E.U8 desc[UR38][R78.64+0x9], R51 ;  /* 0x000009334e00e986 */ /* 0x0003e2000c101126 */
[----:B0-----:R-:W-:-:S05]  /*72f0*/  @!P2 IADD3 R36, P0, R39, R36, RZ ;  /* 0x000000242724a210 */ /* 0x001fca0007f1e0ff */
[----:B------:R-:W-:Y:S01]  /*7300*/  @!P2 IMAD.X R37, R38, 0x1, R37, P0 ;  /* 0x000000012625a824 */ /* 0x000fe200000e0625 */
[----:B------:R-:W-:-:S06]  /*7310*/  PRMT R38, RZ, 0x7610, R38 ;  /* 0x00007610ff267816 */ /* 0x000fcc0000000026 */
[----:B------:R-:W4:Y:S01]  /*7320*/  @!P2 LDG.E.U8 R38, desc[UR38][R32.64+0x8] ;  /* 0x000008262026a981 */ /* 0x000f22000c1e1100 */
[----:B------:R-:W-:-:S04]  /*7330*/  ISETP.GE.AND P5, PT, R40, 0x81, PT ;  /* 0x000000812800780c */ /* 0x000fc80003fa6270 */
[C---:B------:R-:W-:Y:S02]  /*7340*/  ISETP.LT.OR P6, PT, R41.reuse, 0x41, !P5 ;  /* 0x000000412900780c */ /* 0x040fe40006fc1670 */
[----:B------:R-:W-:-:S13]  /*7350*/  ISETP.LT.OR P0, PT, R41, 0xa, !P1 ;  /* 0x0000000a2900780c */ /* 0x000fda0004f01670 */
        /* <DEDUP_REMOVED lines=14> */
[----:B0-----:R-:W-:-:S05]  /*7440*/  @!P0 IADD3 R38, P2, R51, R38, RZ ;  /* 0x0000002633268210 */ /* 0x001fca0007f5e0ff */
[----:B------:R-:W-:Y:S01]  /*7450*/  @!P0 IMAD.X R39, R50, 0x1, R39, P2 ;  /* 0x0000000132278824 */ /* 0x000fe200010e0627 */
[----:B------:R-:W-:Y:S02]  /*7460*/  @!P6 IADD3.X R55, R46, R37, R43, P3, P4 ;  /* 0x000000252e37e210 */ /* 0x000fe40001fe842b */
[----:B------:R-:W-:-:S04]  /*7470*/  LOP3.LUT R228, R228, 0xfbffffff, RZ, 0xc0, !PT ;  /* 0xfbffffffe4e47812 */ /* 0x000fc800078ec0ff */
[----:B------:R-:W-:-:S04]  /*7480*/  @P6 LOP3.LUT R228, R228, 0x4000000, RZ, 0xfc, !PT ;  /* 0x04000000e4e46812 */ /* 0x000fc800078efcff */
[----:B------:R-:W-:Y:S02]  /*7490*/  LOP3.LUT P4, RZ, R228, 0x10, RZ, 0xc0, !PT ;  /* 0x00000010e4ff7812 */ /* 0x000fe4000788c0ff */
[----:B------:R-:W-:Y:S02]  /*74a0*/  PRMT R50, RZ, 0x7610, R50 ;  /* 0x00007610ff327816 */ /* 0x000fe40000000032 */
        /* <DEDUP_REMOVED lines=10> */
[C---:B0-----:R-:W-:Y:S02]  /*7550*/  IMAD R38, R37.reuse, UR13, R36 ;  /* 0x0000000d25267c24 */ /* 0x041fe4000f8e0224 */
[----:B------:R-:W-:-:S03]  /*7560*/  IMAD.WIDE.U32 R36, R37, UR12, R34 ;  /* 0x0000000c25247c25 */ /* 0x000fc6000f8e0022 */
[----:B------:R-:W-:-:S04]  /*7570*/  IADD3 R36, P0, R36, UR14, RZ ;  /* 0x0000000e24247c10 */ /* 0x000fc8000ff1e0ff */
[----:B------:R-:W-:-:S05]  /*7580*/  IADD3.X R37, R37, UR15, R38, P0, !PT ;  /* 0x0000000f25257c10 */ /* 0x000fca00087fe426 */
[----:B------:R-:W4:Y:S01]  /*7590*/  @!P4 LDG.E.U8 R50, desc[UR38][R36.64] ;  /* 0x000000262432c981 */ /* 0x000f22000c1e1100 */
[----:B------:R-:W-:Y:S02]  /*75a0*/  ISETP.LT.OR P3, PT, R41, 0x42, !P5 ;  /* 0x000000422900780c */ /* 0x000fe40006f61670 */
[C---:B------:R-:W-:Y:S02]  /*75b0*/  LOP3.LUT P6, RZ, R228.reuse, 0x20, RZ, 0xc0, !PT ;  /* 0x00000020e4ff7812 */ /* 0x040fe400078cc0ff */
[----:B------:R-:W-:-:S09]  /*75c0*/  LOP3.LUT R228, R228, 0xfdffffff, RZ, 0xc0, !PT ;  /* 0xfdffffffe4e47812 */ /* 0x000fd200078ec0ff */
        /* <DEDUP_REMOVED lines=12> */
[----:B------:R1:W-:Y:S01]  /*7690*/  @!P4 STG.E.U8 desc[UR38][R84.64], R208 ;  /* 0x000000d05400c986 */ /* 0x0003e2000c101126 */
[----:B0-----:R-:W-:Y:S02]  /*76a0*/  @!P3 IADD3 R50, P0, P2, R24, R38, R47 ;  /* 0x000000261832b210 */ /* 0x001fe40007a1e02f */
[----:B------:R-:W-:-:S06]  /*76b0*/  PRMT R38, RZ, 0x7610, R38 ;  /* 0x00007610ff267816 */ /* 0x000fcc0000000026 */
[----:B------:R-:W4:Y:S01]  /*76c0*/  @!P6 LDG.E.U8 R38, desc[UR38][R36.64+0x1] ;  /* 0x000001262426e981 */ /* 0x000f22000c1e1100 */
[----:B------:R-:W-:Y:S02]  /*76d0*/  @!P3 IADD3.X R51, R46, R39, R43, P0, P2 ;  /* 0x000000272e33b210 */ /* 0x000fe400007e442b */
[----:B------:R-:W-:-:S04]  /*76e0*/  ISETP.GE.AND P0, PT, R40, 0x109, PT ;  /* 0x000001092800780c */ /* 0x000fc80003f06270 */
[----:B------:R-:W-:Y:S02]  /*76f0*/  ISETP.LT.OR P5, PT, R41, 0x1, !P0 ;  /* 0x000000012900780c */ /* 0x000fe400047a1670 */
[----:B------:R-:W-:-:S04]  /*7700*/  LOP3.LUT R228, R228, 0xfeffffff, RZ, 0xc0, !PT ;  /* 0xfeffffffe4e47812 */ /* 0x000fc800078ec0ff */
[----:B------:R-:W-:-:S07]  /*7710*/  @P3 LOP3.LUT R228, R228, 0x1000000, RZ, 0xfc, !PT ;  /* 0x01000000e4e43812 */ /* 0x000fce00078efcff */
[----:B------:R-:W-:-:S04]  /*7720*/  @!P5 IADD3 R78, P2, P3, R45, R24, R49 ;  /* 0x000000182d4ed210 */ /* 0x000fc80007b5e031 */
[----:B------:R-:W-:Y:S02]  /*7730*/  @!P5 IADD3.X R79, R42, R46, R44, P2, P3 ;  /* 0x0000002e2a4fd210 */ /* 0x000fe400017e642c */
[----:B------:R-:W-:-:S13]  /*7740*/  ISETP.LT.OR P2, PT, R41, 0x2, !P0 ;  /* 0x000000022900780c */ /* 0x000fda0004741670 */
[----:B-1----:R-:W-:Y:S02]  /*7750*/  @!P2 IADD3 R84, P3, P4, R45, R24, R49 ;  /* 0x000000182d54a210 */ /* 0x002fe40007c7e031 */
[----:B----4-:R-:W-:-:S04]  /*7760*/  LOP3.LUT R38, R38, 0xff, RZ, 0xc0, !PT ;  /* 0x000000ff26267812 */ /* 0x010fc800078ec0ff */
[----:B------:R-:W-:-:S05]  /*7770*/  F2FP.F16.E4M3.UNPACK_B R38, R38 ;  /* 0x00000026ff26723e */ /* 0x000fca00020006ff */
[----:B------:R-:W-:-:S05]  /*7780*/  HADD2.F32 R38, -RZ, R38.H0_H0 ;  /* 0x20000026ff267230 */ /* 0x000fca0000004100 */
[----:B------:R-:W-:-:S04]  /*7790*/  FMUL R38, R38, UR8 ;  /* 0x0000000826267c20 */ /* 0x000fc80008400000 */
[----:B------:R-:W-:-:S05]  /*77a0*/  FFMA R207, R207, UR33, R38 ;  /* 0x00000021cfcf7c23 */ /* 0x000fca0008000026 */
[----:B------:R-:W-:-:S05]  /*77b0*/  F2FP.SATFINITE.E4M3.F32.PACK_AB_MERGE_C R207, RZ, R207, RZ ;  /* 0x000000cfffcf723e */ /* 0x000fca00048070ff */
[----:B------:R0:W-:Y:S02]  /*77c0*/  @!P6 STG.E.U8 desc[UR38][R86.64+0x1], R207 ;  /* 0x000001cf5600e986 */ /* 0x0001e4000c101126 */
[----:B0-----:R-:W-:Y:S02]  /*77d0*/  @!P2 IADD3.X R86, R42, R46, R44, P3, P4 ;  /* 0x0000002e2a56a210 */ /* 0x001fe40001fe842c */
[----:B------:R-:W-:Y:S02]  /*77e0*/  ISETP.LT.OR P4, PT, R41, 0x9, !P0 ;  /* 0x000000092900780c */ /* 0x000fe40004781670 */
[----:B------:R-:W-:-:S05]  /*77f0*/  IADD3 R48, P3, R48, 0x108, RZ ;  /* 0x0000010830307810 */ /* 0x000fca0007f7e0ff */
[----:B------:R-:W-:Y:S02]  /*7800*/  IMAD.X R38, RZ, RZ, R225, P3 ;  /* 0x000000ffff267224 */ /* 0x000fe400018e06e1 */
[----:B------:R-:W-:Y:S01]  /*7810*/  IMAD.WIDE.U32 R34, R48, UR12, R34 ;  /* 0x0000000c30227c25 */ /* 0x000fe2000f8e0022 */
[----:B------:R-:W-:Y:S01]  /*7820*/  LOP3.LUT R0, R0, 0xffff7fff, RZ, 0xc0, !PT ;  /* 0xffff7fff00007812 */ /* 0x000fe200078ec0ff */
[----:B------:R-:W4:Y:S02]  /*7830*/  LDL.LU R225, [R1+0x4] ;  /* 0x0000040001e17983 */ /* 0x000f240000300800 */
[----:B------:R-:W-:Y:S01]  /*7840*/  @!P4 IADD3 R85, P3, P6, R45, R24, R49 ;  /* 0x000000182d55c210 */ /* 0x000fe20007e7e031 */
[----:B------:R-:W-:Y:S01]  /*7850*/  IMAD R38, R38, UR12, RZ ;  /* 0x0000000c26267c24 */ /* 0x000fe2000f8e02ff */
[----:B------:R-:W-:Y:S01]  /*7860*/  @P4 LOP3.LUT R0, R0, 0x8000, RZ, 0xfc, !PT ;  /* 0x0000800000004812 */ /* 0x000fe200078efcff */
[----:B------:R-:W4:Y:S01]  /*7870*/  LDL.LU R224, [R1+0x8] ;  /* 0x0000080001e07983 */ /* 0x000f220000300800 */
[----:B------:R-:W-:Y:S01]  /*7880*/  @!P4 IADD3.X R87, R42, R46, R44, P3, P6 ;  /* 0x0000002e2a57c210 */ /* 0x000fe20001fec42c */
[----:B------:R-:W-:Y:S01]  /*7890*/  IMAD R38, R48, UR13, R38 ;  /* 0x0000000d30267c24 */ /* 0x000fe2000f8e0226 */
[----:B------:R-:W-:-:S02]  /*78a0*/  IADD3 R34, P3, R34, UR14, RZ ;  /* 0x0000000e22227c10 */ /* 0x000fc4000ff7e0ff */
[----:B------:R-:W-:Y:S02]  /*78b0*/  PRMT R48, RZ, 0x7610, R48 ;  /* 0x00007610ff307816 */ /* 0x000fe40000000030 */
[----:B------:R-:W-:Y:S02]  /*78c0*/  IADD3.X R35, R35, UR15, R38, P3, !PT ;  /* 0x0000000f23237c10 */ /* 0x000fe40009ffe426 */
[----:B------:R-:W0:Y:S03]  /*78d0*/  @!P5 LDC.64 R38, c[0x0][0x5c0] ;  /* 0x00017000ff26db82 */ /* 0x000e260000000a00 */
[----:B------:R-:W3:Y:S01]  /*78e0*/  @!P5 LDG.E.U8 R48, desc[UR38][R34.64] ;  /* 0x000000262230d981 */ /* 0x000ee2000c1e1100 */
[----:B0-----:R-:W-:-:S05]  /*78f0*/  @!P5 IADD3 R38, P3, R78, R38, RZ ;  /* 0x000000264e26d210 */ /* 0x001fca0007f7e0ff */
[----:B------:R-:W-:Y:S01]  /*7900*/  @!P5 IMAD.X R39, R79, 0x1, R39, P3 ;  /* 0x000000014f27d824 */ /* 0x000fe200018e0627 */
[----:B------:R-:W-:Y:S02]  /*7910*/  PRMT R79, RZ, 0x7610, R79 ;  /* 0x00007610ff4f7816 */ /* 0x000fe4000000004f */
[----:B---3--:R-:W-:-:S04]  /*7920*/  LOP3.LUT R48, R48, 0xff, RZ, 0xc0, !PT ;  /* 0x000000ff30307812 */ /* 0x008fc800078ec0ff */
[----:B------:R-:W-:-:S05]  /*7930*/  F2FP.F16.E4M3.UNPACK_B R48, R48 ;  /* 0x00000030ff30723e */ /* 0x000fca00020006ff */
[----:B------:R-:W-:-:S05]  /*7940*/  HADD2.F32 R48, -RZ, R48.H0_H0 ;  /* 0x20000030ff307230 */ /* 0x000fca0000004100 */
[----:B------:R-:W-:-:S04]  /*7950*/  FMUL R48, R48, UR8 ;  /* 0x0000000830307c20 */ /* 0x000fc80008400000 */
[----:B------:R-:W-:-:S05]  /*7960*/  FFMA R206, R206, UR33, R48 ;  /* 0x00000021cece7c23 */ /* 0x000fca0008000030 */
[----:B------:R-:W-:-:S05]  /*7970*/  F2FP.SATFINITE.E4M3.F32.PACK_AB_MERGE_C R206, RZ, R206, RZ ;  /* 0x000000ceffce723e */ /* 0x000fca00048070ff */
[----:B------:R0:W-:Y:S04]  /*7980*/  @!P5 STG.E.U8 desc[UR38][R38.64], R206 ;  /* 0x000000ce2600d986 */ /* 0x0001e8000c101126 */
[----:B------:R-:W3:Y:S01]  /*7990*/  @!P2 LDG.E.U8 R79, desc[UR38][R34.64+0x1] ;  /* 0x00000126224fa981 */ /* 0x000ee2000c1e1100 */
[----:B------:R-:W-:Y:S02]  /*79a0*/  LOP3.LUT P4, RZ, R228, 0x40, RZ, 0xc0, !PT ;  /* 0x00000040e4ff7812 */ /* 0x000fe4000788c0ff */
[----:B------:R-:W-:Y:S02]  /*79b0*/  ISETP.LT.OR P3, PT, R41, 0xa, !P0 ;  /* 0x0000000a2900780c */ /* 0x000fe40004761670 */
[----:B------:R-:W-:Y:S01]  /*79c0*/  LOP3.LUT R0, R0, 0xfffdffff, RZ, 0xc0, !PT ;  /* 0xfffdffff00007812 */ /* 0x000fe200078ec0ff */
[----:B0-----:R-:W0:Y:S08]  /*79d0*/  @!P2 LDC.64 R38, c[0x0][0x5c0] ;  /* 0x00017000ff26ab82 */ /* 0x001e300000000a00 */
[----:B------:R-:W-:-:S02]  /*79e0*/  @P4 LOP3.LUT R0, R0, 0x20000, RZ, 0xfc, !PT ;  /* 0x0002000000004812 */ /* 0x000fc400078efcff */
[----:B------:R-:W-:-:S04]  /*79f0*/  @!P3 IADD3 R48, P4, P6, R45, R24, R49 ;  /* 0x000000182d30b210 */ /* 0x000fc80007e9e031 */
[----:B------:R-:W-:Y:S02]  /*7a00*/  @!P3 IADD3.X R78, R42, R46, R44, P4, P6 ;  /* 0x0000002e2a4eb210 */ /* 0x000fe400027ec42c */
[----:B------:R-:W-:Y:S02]  /*7a10*/  ISETP.LT.OR P4, PT, R41, 0x11, !P1 ;  /* 0x000000112900780c */ /* 0x000fe40004f81670 */
[----:B------:R-:W-:-:S04]  /*7a20*/  LOP3.LUT R0, R0, 0xfffeffff, RZ, 0xc0, !PT ;  /* 0xfffeffff00007812 */ /* 0x000fc800078ec0ff */
[----:B------:R-:W-:Y:S02]  /*7a30*/  @P0 LOP3.LUT R0, R0, 0x10000, RZ, 0xfc, !PT ;  /* 0x0001000000000812 */ /* 0x000fe400078efcff */
[----:B0-----:R-:W-:-:S05]  /*7a40*/  @!P2 IADD3 R38, P0, R84, R38, RZ ;  /* 0x000000265426a210 */ /* 0x001fca0007f1e0ff */
[----:B------:R-:W-:Y:S01]  /*7a50*/  @!P4 IADD3 R84, P5, P6, R45, R24, R47 ;  /* 0x000000182d54c210 */ /* 0x000fe20007ebe02f */
[----:B------:R-:W-:-:S03]  /*7a60*/  @!P2 IMAD.X R39, R86, 0x1, R39, P0 ;  /* 0x000000015627a824 */ /* 0x000fc600000e0627 */
[----:B------:R-:W-:Y:S02]  /*7a70*/  @!P4 IADD3.X R206, R42, R46, R43, P5, P6 ;  /* 0x0000002e2acec210 */ /* 0x000fe40002fec42b */
[----:B------:R-:W-:Y:S02]  /*7a80*/  LOP3.LUT P4, RZ, R0, 0x20000, RZ, 0xc0, !PT ;  /* 0x0002000000ff7812 */ /* 0x000fe4000788c0ff */
[----:B---3--:R-:W-:-:S04]  /*7a90*/  LOP3.LUT R79, R79, 0xff, RZ, 0xc0, !PT ;  /* 0x000000ff4f4f7812 */ /* 0x008fc800078ec0ff */
[----:B------:R-:W-:-:S05]  /*7aa0*/  F2FP.F16.E4M3.UNPACK_B R79, R79 ;  /* 0x0000004fff4f723e */ /* 0x000fca00020006ff */
[----:B------:R-:W-:-:S05]  /*7ab0*/  HADD2.F32 R79, -RZ, R79.H0_H0 ;  /* 0x2000004fff4f7230 */ /* 0x000fca0000004100 */
[----:B------:R-:W-:-:S04]  /*7ac0*/  FMUL R79, R79, UR8 ;  /* 0x000000084f4f7c20 */ /* 0x000fc80008400000 */
[----:B------:R-:W-:-:S05]  /*7ad0*/  FFMA R79, R205, UR33, R79 ;  /* 0x00000021cd4f7c23 */ /* 0x000fca000800004f */
[----:B------:R-:W-:-:S05]  /*7ae0*/  F2FP.SATFINITE.E4M3.F32.PACK_AB_MERGE_C R79, RZ, R79, RZ ;  /* 0x0000004fff4f723e */ /* 0x000fca00048070ff */
[----:B------:R0:W-:Y:S02]  /*7af0*/  @!P2 STG.E.U8 desc[UR38][R38.64+0x1], R79 ;  /* 0x0000014f2600a986 */ /* 0x0001e4000c101126 */
[----:B0-----:R-:W-:-:S06]  /*7b00*/  PRMT R38, RZ, 0x7610, R38 ;  /* 0x00007610ff267816 */ /* 0x001fcc0000000026 */
[----:B------:R-:W3:Y:S01]  /*7b10*/  @!P4 LDG.E.U8 R38, desc[UR38][R36.64+0x8] ;  /* 0x000008262426c981 */ /* 0x000ee2000c1e1100 */
[----:B------:R-:W-:Y:S02]  /*7b20*/  ISETP.LT.OR P2, PT, R41, 0x12, !P1 ;  /* 0x000000122900780c */ /* 0x000fe40004f41670 */
[----:B------:R-:W-:-:S11]  /*7b30*/  LOP3.LUT R0, R0, 0xffffefff, RZ, 0xc0, !PT ;  /* 0xffffefff00007812 */ /* 0x000fd600078ec0ff */
[----:B------:R-:W-:Y:S02]  /*7b40*/  @!P2 IADD3 R79, P5, P6, R45, R24, R47 ;  /* 0x000000182d4fa210 */ /* 0x000fe40007ebe02f */
[----:B------:R-:W-:Y:S02]  /*7b50*/  @P2 LOP3.LUT R0, R0, 0x1000, RZ, 0xfc, !PT ;  /* 0x0000100000002812 */ /* 0x000fe400078efcff */
        /* <DEDUP_REMOVED lines=11> */
[C---:B------:R-:W-:Y:S02]  /*7c10*/  ISETP.LT.OR P0, PT, R41.reuse, 0x19, !P1 ;  /* 0x000000192900780c */ /* 0x040fe40004f01670 */
[----:B------:R-:W-:-:S11]  /*7c20*/  ISETP.LT.OR P4, PT, R41, 0x1a, !P1 ;  /* 0x0000001a2900780c */ /* 0x000fd60004f81670 */
[----:B------:R-:W-:-:S04]  /*7c30*/  @!P0 IADD3 R204, P5, P6, R45, R24, R47 ;  /* 0x000000182dcc8210 */ /* 0x000fc80007ebe02f */
[----:B------:R-:W-:Y:S02]  /*7c40*/  @!P0 IADD3.X R205, R42, R46, R43, P5, P6 ;  /* 0x0000002e2acd8210 */ /* 0x000fe40002fec42b */
[----:B------:R-:W-:-:S04]  /*7c50*/  @!P4 IADD3 R207, P5, P6, R45, R24, R47 ;  /* 0x000000182dcfc210 */ /* 0x000fc80007ebe02f */
[----:B------:R-:W-:Y:S02]  /*7c60*/  @!P4 IADD3.X R212, R42, R46, R43, P5, P6 ;  /* 0x0000002e2ad4c210 */ /* 0x000fe40002fec42b */
[C---:B------:R-:W-:Y:S02]  /*7c70*/  LOP3.LUT P4, RZ, R0.reuse, 0x8000, RZ, 0xc0, !PT ;  /* 0x0000800000ff7812 */ /* 0x040fe4000788c0ff */
[----:B------:R-:W-:Y:S02]  /*7c80*/  LOP3.LUT P0, RZ, R0, 0x10000, RZ, 0xc0, !PT ;  /* 0x0001000000ff7812 */ /* 0x000fe4000780c0ff */
[----:B---3--:R-:W-:-:S04]  /*7c90*/  LOP3.LUT R38, R38, 0xff, RZ, 0xc0, !PT ;  /* 0x000000ff26267812 */ /* 0x008fc800078ec0ff */
[----:B------:R-:W-:-:S05]  /*7ca0*/  F2FP.F16.E4M3.UNPACK_B R38, R38 ;  /* 0x00000026ff26723e */ /* 0x000fca00020006ff */
[----:B------:R-:W-:-:S05]  /*7cb0*/  HADD2.F32 R38, -RZ, R38.H0_H0 ;  /* 0x20000026ff267230 */ /* 0x000fca0000004100 */
[----:B------:R-:W-:-:S04]  /*7cc0*/  FMUL R38, R38, UR8 ;  /* 0x0000000826267c20 */ /* 0x000fc80008400000 */
[----:B------:R-:W-:-:S05]  /*7cd0*/  FFMA R38, R203, UR33, R38 ;  /* 0x00000021cb267c23 */ /* 0x000fca0008000026 */
[----:B------:R-:W-:-:S05]  /*7ce0*/  F2FP.SATFINITE.E4M3.F32.PACK_AB_MERGE_C R38, RZ, R38, RZ ;  /* 0x00000026ff26723e */ /* 0x000fca00048070ff */
[----:B------:R0:W-:Y:S01]  /*7cf0*/  @!P2 STG.E.U8 desc[UR38][R94.64+0x9], R38 ;  /* 0x000009265e00a986 */ /* 0x0001e2000c101126 */
[----:B------:R-:W-:Y:S01]  /*7d00*/  ISETP.LT.OR P2, PT, R41, 0x11, !P0 ;  /* 0x000000112900780c */ /* 0x000fe20004741670 */
[----:B0-----:R-:W0:-:S12]  /*7d10*/  @!P4 LDC.64 R38, c[0x0][0x5c0] ;  /* 0x00017000ff26cb82 */ /* 0x001e180000000a00 */
[----:B------:R-:W-:-:S04]  /*7d20*/  @!P2 IADD3 R209, P5, P6, R45, R24, R49 ;  /* 0x000000182dd1a210 */ /* 0x000fc80007ebe031 */
[----:B------:R-:W-:Y:S02]  /*7d30*/  @!P2 IADD3.X R213, R42, R46, R44, P5, P6 ;  /* 0x0000002e2ad5a210 */ /* 0x000fe40002fec42c */
[----:B0-----:R-:W-:Y:S02]  /*7d40*/  @!P4 IADD3 R38, P5, R85, R38, RZ ;  /* 0x000000265526c210 */ /* 0x001fe40007fbe0ff */
[----:B------:R-:W-:-:S06]  /*7d50*/  PRMT R85, RZ, 0x7610, R85 ;  /* 0x00007610ff557816 */ /* 0x000fcc0000000055 */
[----:B------:R-:W3:Y:S01]  /*7d60*/  @!P4 LDG.E.U8 R85, desc[UR38][R34.64+0x8] ;  /* 0x000008262255c981 */ /* 0x000ee2000c1e1100 */
[----:B------:R-:W-:Y:S01]  /*7d70*/  @!P4 IMAD.X R39, R87, 0x1, R39, P5 ;  /* 0x000000015727c824 */ /* 0x000fe200028e0627 */
[----:B---3--:R-:W-:-:S04]  /*7d80*/  LOP3.LUT R85, R85, 0xff, RZ, 0xc0, !PT ;  /* 0x000000ff55557812 */ /* 0x008fc800078ec0ff */
[----:B------:R-:W-:-:S05]  /*7d90*/  F2FP.F16.E4M3.UNPACK_B R85, R85 ;  /* 0x00000055ff55723e */ /* 0x000fca00020006ff */
[----:B------:R-:W-:-:S05]  /*7da0*/  HADD2.F32 R85, -RZ, R85.H0_H0 ;  /* 0x20000055ff557230 */ /* 0x000fca0000004100 */
[----:B------:R-:W-:-:S04]  /*7db0*/  FMUL R85, R85, UR8 ;  /* 0x0000000855557c20 */ /* 0x000fc80008400000 */
[----:B------:R-:W-:-:S05]  /*7dc0*/  FFMA R202, R202, UR33, R85 ;  /* 0x00000021caca7c23 */ /* 0x000fca0008000055 */
[----:B------:R-:W-:-:S05]  /*7dd0*/  F2FP.SATFINITE.E4M3.F32.PACK_AB_MERGE_C R202, RZ, R202, RZ ;  /* 0x000000caffca723e */ /* 0x000fca00048070ff */
[----:B------:R0:W-:Y:S02]  /*7de0*/  @!P4 STG.E.U8 desc[UR38][R38.64+0x8], R202 ;  /* 0x000008ca2600c986 */ /* 0x0001e4000c101126 */
[----:B0-----:R-:W0:Y:S02]  /*7df0*/  @!P3 LDC.64 R38, c[0x0][0x5c0] ;  /* 0x00017000ff26bb82 */ /* 0x001e240000000a00 */
[----:B0-----:R-:W-:Y:S02]  /*7e00*/  @!P3 IADD3 R38, P4, R48, R38, RZ ;  /* 0x000000263026b210 */ /* 0x001fe40007f9e0ff */
[----:B------:R-:W-:-:S06]  /*7e10*/  PRMT R48, RZ, 0x7610, R48 ;  /* 0x00007610ff307816 */ /* 0x000fcc0000000030 */
[----:B------:R-:W3:Y:S01]  /*7e20*/  @!P3 LDG.E.U8 R48, desc[UR38][R34.64+0x9] ;  /* 0x000009262230b981 */ /* 0x000ee2000c1e1100 */
[----:B------:R-:W-:-:S04]  /*7e30*/  LOP3.LUT R228, R228, 0xfffeffff, RZ, 0xc0, !PT ;  /* 0xfffeffffe4e47812 */ /* 0x000fc800078ec0ff */
[----:B------:R-:W-:Y:S02]  /*7e40*/  @P2 LOP3.LUT R228, R228, 0x10000, RZ, 0xfc, !PT ;  /* 0x00010000e4e42812 */ /* 0x000fe400078efcff */
[----:B------:R-:W-:Y:S02]  /*7e50*/  ISETP.LT.OR P2, PT, R41, 0x12, !P0 ;  /* 0x000000122900780c */ /* 0x000fe40004741670 */
[----:B------:R-:W-:-:S11]  /*7e60*/  LOP3.LUT R228, R228, 0xffff7fff, RZ, 0xc0, !PT ;  /* 0xffff7fffe4e47812 */ /* 0x000fd600078ec0ff */
[----:B------:R-:W-:Y:S02]  /*7e70*/  @!P2 IADD3 R203, P5, P6, R45, R24, R49 ;  /* 0x000000182dcba210 */ /* 0x000fe40007ebe031 */
[----:B------:R-:W-:Y:S02]  /*7e80*/  @P2 LOP3.LUT R228, R228, 0x8000, RZ, 0xfc, !PT ;  /* 0x00008000e4e42812 */ /* 0x000fe400078efcff */
[----:B------:R-:W-:Y:S02]  /*7e90*/  @!P2 IADD3.X R211, R42, R46, R44, P5, P6 ;  /* 0x0000002e2ad3a210 */ /* 0x000fe40002fec42c */
[----:B------:R-:W-:Y:S01]  /*7ea0*/  ISETP.LT.OR P2, PT, R41, 0x19, !P0 ;  /* 0x000000192900780c */ /* 0x000fe20004741670 */
[----:B------:R-:W-:-:S12]  /*7eb0*/  @!P3 IMAD.X R39, R78, 0x1, R39, P4 ;  /* 0x000000014e27b824 */ /* 0x000fd800020e0627 */
[----:B------:R-:W-:-:S04]  /*7ec0*/  @!P2 IADD3 R202, P5, P6, R45, R24, R49 ;  /* 0x000000182dcaa210 */ /* 0x000fc80007ebe031 */
[----:B------:R-:W-:Y:S02]  /*7ed0*/  @!P2 IADD3.X R210, R42, R46, R44, P5, P6 ;  /* 0x0000002e2ad2a210 */ /* 0x000fe40002fec42c */
[----:B------:R-:W-:Y:S02]  /*7ee0*/  ISETP.LT.OR P6, PT, R41, 0x1a, !P0 ;  /* 0x0000001a2900780c */ /* 0x000fe400047c1670 */
[----:B------:R-:W-:-:S04]  /*7ef0*/  LOP3.LUT R228, R228, 0xffffbfff, RZ, 0xc0, !PT ;  /* 0xffffbfffe4e47812 */ /* 0x000fc800078ec0ff */
[----:B------:R-:W-:Y:S02]  /*7f00*/  @P2 LOP3.LUT R228, R228, 0x4000, RZ, 0xfc, !PT ;  /* 0x00004000e4e42812 */ /* 0x000fe400078efcff */
[----:B------:R-:W-:Y:S02]  /*7f10*/  ISETP.GE.AND P2, PT, R40, 0x1, PT ;  /* 0x000000012800780c */ /* 0x000fe40003f46270 */
[----:B---3--:R-:W-:-:S04]  /*7f20*/  LOP3.LUT R48, R48, 0xff, RZ, 0xc0, !PT ;  /* 0x000000ff30307812 */ /* 0x008fc800078ec0ff */
[----:B------:R-:W-:-:S05]  /*7f30*/  F2FP.F16.E4M3.UNPACK_B R48, R48 ;  /* 0x00000030ff30723e */ /* 0x000fca00020006ff */
[----:B------:R-:W-:-:S05]  /*7f40*/  HADD2.F32 R48, -RZ, R48.H0_H0 ;  /* 0x20000030ff307230 */ /* 0x000fca0000004100 */
[----:B------:R-:W-:-:S04]  /*7f50*/  FMUL R48, R48, UR8 ;  /* 0x0000000830307c20 */ /* 0x000fc80008400000 */
[----:B------:R-:W-:-:S05]  /*7f60*/  FFMA R48, R201, UR33, R48 ;  /* 0x00000021c9307c23 */ /* 0x000fca0008000030 */
[----:B------:R-:W-:-:S05]  /*7f70*/  F2FP.SATFINITE.E4M3.F32.PACK_AB_MERGE_C R48, RZ, R48, RZ ;  /* 0x00000030ff30723e */ /* 0x000fca00048070ff */
[----:B------:R0:W-:Y:S01]  /*7f80*/  @!P3 STG.E.U8 desc[UR38][R38.64+0x9], R48 ;  /* 0x000009302600b986 */ /* 0x0001e2000c101126 */
[----:B------:R-:W-:-:S04]  /*7f90*/  @!P6 IADD3 R201, P3, P4, R45, R24, R49 ;  /* 0x000000182dc9e210 */ /* 0x000fc80007c7e031 */
[----:B------:R-:W-:Y:S02]  /*7fa0*/  @!P6 IADD3.X R208, R42, R46, R44, P3, P4 ;  /* 0x0000002e2ad0e210 */ /* 0x000fe40001fe842c */
[----:B------:R-:W-:Y:S02]  /*7fb0*/  ISETP.LT.OR P3, PT, R41, 0x11, !P2 ;  /* 0x000000112900780c */ /* 0x000fe40005761670 */
[----:B0-----:R-:W-:-:S11]  /*7fc0*/  PRMT R38, RZ, 0x7610, R38 ;  /* 0x00007610ff267816 */ /* 0x001fd60000000026 */
[----:B------:R-:W3:Y:S01]  /*7fd0*/  @!P3 LDG.E.U8 R38, desc[UR38][R26.64+0x10] ;  /* 0x000010261a26b981 */ /* 0x000ee2000c1e1100 */
[----:B------:R-:W-:Y:S02]  /*7fe0*/  PRMT R48, RZ, 0x7610, R48 ;  /* 0x00007610ff307816 */ /* 0x000fe40000000030 */
[----:B---3--:R-:W-:-:S04]  /*7ff0*/  LOP3.LUT R38, R38, 0xff, RZ, 0xc0, !PT ;  /* 0x000000ff26267812 */ /* 0x008fc800078ec0ff */
        /* <DEDUP_REMOVED lines=10> */
[----:B------:R-:W3:Y:S01]  /*80a0*/  @!P3 LDG.E.U8 R48, desc[UR38][R26.64+0x11] ;  /* 0x000011261a30b981 */ /* 0x000ee2000c1e1100 */
[----:B0-----:R-:W0:Y:S01]  /*80b0*/  @!P3 LDC.64 R38, c[0x0][0x5c0] ;  /* 0x00017000ff26bb82 */ /* 0x001e220000000a00 */
[----:B------:R-:W-:Y:S02]  /*80c0*/  LOP3.LUT P5, RZ, R228, 0x400, RZ, 0xc0, !PT ;  /* 0x00000400e4ff7812 */ /* 0x000fe400078ac0ff */
[----:B------:R-:W-:-:S11]  /*80d0*/  LOP3.LUT R0, R0, 0xffffbfff, RZ, 0xc0, !PT ;  /* 0xffffbfff00007812 */ /* 0x000fd600078ec0ff */
[----:B------:R-:W-:-:S04]  /*80e0*/  @P5 LOP3.LUT R0, R0, 0x4000, RZ, 0xfc, !PT ;  /* 0x0000400000005812 */ /* 0x000fc800078efcff */
[----:B------:R-:W-:Y:S02]  /*80f0*/  LOP3.LUT R0, R0, 0xfffff7ff, RZ, 0xc0, !PT ;  /* 0xfffff7ff00007812 */ /* 0x000fe400078ec0ff */
[----:B0-----:R-:W-:Y:S02]  /*8100*/  @!P3 IADD3 R38, P4, R24, R38, RZ ;  /* 0x000000261826b210 */ /* 0x001fe40007f9e0ff */
[----:B------:R-:W-:Y:S02]  /*8110*/  @P6 LOP3.LUT R0, R0, 0x800, RZ, 0xfc, !PT ;  /* 0x0000080000006812 */ /* 0x000fe400078efcff */
[----:B------:R-:W-:Y:S01]  /*8120*/  LOP3.LUT P6, RZ, R228, 0x200, RZ, 0xc0, !PT ;  /* 0x00000200e4ff7812 */ /* 0x000fe200078cc0ff */
        /* <DEDUP_REMOVED lines=10> */
[----:B------:R-:W-:-:S13]  /*81d0*/  ISETP.LT.OR P5, PT, R41, 0x21, !P1 ;  /* 0x000000212900780c */ /* 0x000fda0004fa1670 */
[----:B------:R-:W-:-:S04]  /*81e0*/  @!P5 IADD3 R199, P3, P4, R45, R24, R47 ;  /* 0x000000182dc7d210 */ /* 0x000fc80007c7e02f */
[----:B------:R-:W-:Y:S02]  /*81f0*/  @!P5 IADD3.X R200, R42, R46, R43, P3, P4 ;  /* 0x0000002e2ac8d210 */ /* 0x000fe40001fe842b */
[----:B------:R-:W-:Y:S02]  /*8200*/  ISETP.LT.OR P5, PT, R41, 0x22, !P1 ;  /* 0x000000222900780c */ /* 0x000fe40004fa1670 */
[----:B---3--:R-:W-:-:S04]  /*8210*/  LOP3.LUT R38, R38, 0xff, RZ, 0xc0, !PT ;  /* 0x000000ff26267812 */ /* 0x008fc800078ec0ff */
[----:B------:R-:W-:-:S05]  /*8220*/  F2FP.F16.E4M3.UNPACK_B R38, R38 ;  /* 0x00000026ff26723e */ /* 0x000fca00020006ff */
[----:B------:R-:W-:-:S05]  /*8230*/  HADD2.F32 R38, -RZ, R38.H0_H0 ;  /* 0x20000026ff267230 */ /* 0x000fca0000004100 */
[----:B------:R-:W-:-:S04]  /*8240*/  FMUL R38, R38, UR8 ;  /* 0x0000000826267c20 */ /* 0x000fc80008400000 */
[----:B------:R-:W-:Y:S01]  /*8250*/  FFMA R38, R198, UR33, R38 ;  /* 0x00000021c6267c23 */ /* 0x000fe20008000026 */
[----:B------:R-:W-:-:S04]  /*8260*/  @!P5 IADD3 R198, P4, P3, R45, R24, R47 ;  /* 0x000000182dc6d210 */ /* 0x000fc80007b9e02f */
[----:B------:R-:W-:Y:S02]  /*8270*/  @!P5 IADD3.X R215, R42, R46, R43, P4, P3 ;  /* 0x0000002e2ad7d210 */ /* 0x000fe400027e642b */
[----:B------:R-:W-:Y:S02]  /*8280*/  LOP3.LUT P5, RZ, R0, 0x4000, RZ, 0xc0, !PT ;  /* 0x0000400000ff7812 */ /* 0x000fe400078ac0ff */
[----:B------:R-:W-:-:S05]  /*8290*/  F2FP.SATFINITE.E4M3.F32.PACK_AB_MERGE_C R38, RZ, R38, RZ ;  /* 0x00000026ff26723e */ /* 0x000fca00048070ff */
[----:B------:R0:W-:Y:S02]  /*82a0*/  @!P6 STG.E.U8 desc[UR38][R108.64+0x10], R38 ;  /* 0x000010266c00e986 */ /* 0x0001e4000c101126 */
[----:B0-----:R-:W-:-:S06]  /*82b0*/  PRMT R38, RZ, 0x7610, R38 ;  /* 0x00007610ff267816 */ /* 0x001fcc0000000026 */
[----:B------:R-:W3:Y:S01]  /*82c0*/  @!P5 LDG.E.U8 R38, desc[UR38][R28.64+0x11] ;  /* 0x000011261c26d981 */ /* 0x000ee2000c1e1100 */
[----:B------:R-:W-:-:S13]  /*82d0*/  ISETP.LT.OR P6, PT, R41, 0x29, !P1 ;  /* 0x000000292900780c */ /* 0x000fda0004fc1670 */
[----:B------:R-:W-:-:S04]  /*82e0*/  @!P6 IADD3 R214, P4, P3, R45, R24, R47 ;  /* 0x000000182dd6e210 */ /* 0x000fc80007b9e02f */
[----:B------:R-:W-:Y:S02]  /*82f0*/  @!P6 IADD3.X R218, R42, R46, R43, P4, P3 ;  /* 0x0000002e2adae210 */ /* 0x000fe400027e642b */
[----:B---3--:R-:W-:-:S04]  /*8300*/  LOP3.LUT R38, R38, 0xff, RZ, 0xc0, !PT ;  /* 0x000000ff26267812 */ /* 0x008fc800078ec0ff */
[----:B------:R-:W-:-:S05]  /*8310*/  F2FP.F16.E4M3.UNPACK_B R38, R38 ;  /* 0x00000026ff26723e */ /* 0x000fca00020006ff */
[----:B------:R-:W-:-:S05]  /*8320*/  HADD2.F32 R38, -RZ, R38.H0_H0 ;  /* 0x20000026ff267230 */ /* 0x000fca0000004100 */
[----:B------:R-:W-:-:S04]  /*8330*/  FMUL R38, R38, UR8 ;  /* 0x0000000826267c20 */ /* 0x000fc80008400000 */
[----:B------:R-:W-:-:S05]  /*8340*/  FFMA R38, R197, UR33, R38 ;  /* 0x00000021c5267c23 */ /* 0x000fca0008000026 */
[----:B------:R-:W-:-:S05]  /*8350*/  F2FP.SATFINITE.E4M3.F32.PACK_AB_MERGE_C R38, RZ, R38, RZ ;  /* 0x00000026ff26723e */ /* 0x000fca00048070ff */
[----:B------:R0:W-:Y:S01]  /*8360*/  @!P5 STG.E.U8 desc[UR38][R102.64+0x11], R38 ;  /* 0x000011266600d986 */ /* 0x0001e2000c101126 */
[----:B------:R-:W-:-:S13]  /*8370*/  ISETP.LT.OR P5, PT, R41, 0x2a, !P1 ;  /* 0x0000002a2900780c */ /* 0x000fda0004fa1670 */
        /* <DEDUP_REMOVED lines=20> */
[----:B0-----:R-:W-:-:S05]  /*84c0*/  @!P3 IADD3 R38, P4, R24, R38, RZ ;  /* 0x000000261826b210 */ /* 0x001fca0007f9e0ff */
        /* <DEDUP_REMOVED lines=37> */
[----:B------:R-:W-:Y:S02]  /*8720*/  ISETP.LT.OR P1, PT, R41, 0x22, !P0 ;  /* 0x000000222900780c */ /* 0x000fe40004721670 */
[----:B------:R-:W-:-:S11]  /*8730*/  LOP3.LUT R228, R228, 0xfffffffb, RZ, 0xc0, !PT ;  /* 0xfffffffbe4e47812 */ /* 0x000fd600078ec0ff */
[----:B------:R-:W-:-:S04]  /*8740*/  @P1 LOP3.LUT R228, R228, 0x4, RZ, 0xfc, !PT ;  /* 0x00000004e4e41812 */ /* 0x000fc800078efcff */
[----:B------:R-:W-:Y:S02]  /*8750*/  LOP3.LUT P5, RZ, R228, 0x200000, RZ, 0xc0, !PT ;  /* 0x00200000e4ff7812 */ /* 0x000fe400078ac0ff */
[----:B---3--:R-:W-:-:S04]  /*8760*/  LOP3.LUT R38, R38, 0xff, RZ, 0xc0, !PT ;  /* 0x000000ff26267812 */ /* 0x008fc800078ec0ff */
[----:B------:R-:W-:-:S05]  /*8770*/  F2FP.F16.E4M3.UNPACK_B R38, R38 ;  /* 0x00000026ff26723e */ /* 0x000fca00020006ff */
[----:B------:R-:W-:-:S05]  /*8780*/  HADD2.F32 R38, -RZ, R38.H0_H0 ;  /* 0x20000026ff267230 */ /* 0x000fca0000004100 */
[----:B------:R-:W-:-:S04]  /*8790*/  FMUL R38, R38, UR8 ;  /* 0x0000000826267c20 */ /* 0x000fc80008400000 */
[--C-:B------:R-:W-:Y:S01]  /*87a0*/  FFMA R192, R192, UR33, R38.reuse ;  /* 0x00000021c0c07c23 */ /* 0x100fe20008000026 */
[----:B------:R-:W-:-:S04]  /*87b0*/  PRMT R38, RZ, 0x7610, R38 ;  /* 0x00007610ff267816 */ /* 0x000fc80000000026 */
[----:B------:R-:W-:-:S05]  /*87c0*/  F2FP.SATFINITE.E4M3.F32.PACK_AB_MERGE_C R192, RZ, R192, RZ ;  /* 0x000000c0ffc0723e */ /* 0x000fca00048070ff */
[----:B------:R-:W-:Y:S04]  /*87d0*/  @!P6 STG.E.U8 desc[UR38][R106.64+0x10], R192 ;  /* 0x000010c06a00e986 */ /* 0x000fe8000c101126 */
[----:B------:R-:W3:Y:S01]  /*87e0*/  @!P5 LDG.E.U8 R38, desc[UR38][R30.64+0x11] ;  /* 0x000011261e26d981 */ /* 0x000ee2000c1e1100 */
[----:B------:R-:W-:-:S04]  /*87f0*/  @!P1 IADD3 R194, P4, P3, R45, R24, R49 ;  /* 0x000000182dc29210 */ /* 0x000fc80007b9e031 */
[----:B------:R-:W-:Y:S02]  /*8800*/  @!P1 IADD3.X R197, R42, R46, R44, P4, P3 ;  /* 0x0000002e2ac59210 */ /* 0x000fe400027e642c */
[----:B------:R-:W-:Y:S02]  /*8810*/  ISETP.LT.OR P1, PT, R41, 0x29, !P0 ;  /* 0x000000292900780c */ /* 0x000fe40004721670 */
[----:B------:R-:W-:-:S11]  /*8820*/  LOP3.LUT R228, R228, 0xfffffffd, RZ, 0xc0, !PT ;  /* 0xfffffffde4e47812 */ /* 0x000fd600078ec0ff */
[----:B------:R-:W-:Y:S02]  /*8830*/  @!P1 IADD3 R117, P4, P3, R45, R24, R49 ;  /* 0x000000182d759210 */ /* 0x000fe40007b9e031 */
[----:B------:R-:W-:Y:S02]  /*8840*/  @P1 LOP3.LUT R228, R228, 0x2, RZ, 0xfc, !PT ;  /* 0x00000002e4e41812 */ /* 0x000fe400078efcff */
[----:B------:R-:W-:Y:S02]  /*8850*/  @!P1 IADD3.X R217, R42, R46, R44, P4, P3 ;  /* 0x0000002e2ad99210 */ /* 0x000fe400027e642c */
[----:B------:R-:W-:Y:S02]  /*8860*/  LOP3.LUT P1, RZ, R0, 0x2000, RZ, 0xc0, !PT ;  /* 0x0000200000ff7812 */ /* 0x000fe4000782c0ff */
[----:B------:R-:W-:Y:S02]  /*8870*/  PRMT R48, RZ, 0x7610, R48 ;  /* 0x00007610ff307816 */ /* 0x000fe40000000030 */
        /* <DEDUP_REMOVED lines=8> */
[----:B------:R-:W3:Y:S01]  /*8900*/  @!P5 LDG.E.U8 R48, desc[UR38][R32.64+0x10] ;  /* 0x000010262030d981 */ /* 0x000ee2000c1e1100 */
[----:B------:R-:W-:Y:S01]  /*8910*/  ISETP.LT.OR P2, PT, R41, 0x2a, !P0 ;  /* 0x0000002a2900780c */ /* 0x000fe20004741670 */
[----:B0-----:R-:W0:Y:S01]  /*8920*/  @!P5 LDC.64 R38, c[0x0][0x5c0] ;  /* 0x00017000ff26db82 */ /* 0x001e220000000a00 */
[----:B------:R-:W-:-:S11]  /*8930*/  LOP3.LUT R228, R228, 0xfffffffe, RZ, 0xc0, !PT ;  /* 0xfffffffee4e47812 */ /* 0x000fd600078ec0ff */
[----:B------:R-:W-:Y:S02]  /*8940*/  @!P2 IADD3 R116, P4, P3, R45, R24, R49 ;  /* 0x000000182d74a210 */ /* 0x000fe40007b9e031 */
[----:B------:R-:W-:Y:S02]  /*8950*/  @P2 LOP3.LUT R228, R228, 0x1, RZ, 0xfc, !PT ;  /* 0x00000001e4e42812 */ /* 0x000fe400078efcff */
[----:B------:R-:W-:Y:S02]  /*8960*/  @!P2 IADD3.X R113, R42, R46, R44, P4, P3 ;  /* 0x0000002e2a71a210 */ /* 0x000fe400027e642c */
[C---:B------:R-:W-:Y:S02]  /*8970*/  ISETP.LT.OR P2, PT, R41.reuse, 0x31, !P1 ;  /* 0x000000312900780c */ /* 0x040fe40004f41670 */
[----:B------:R-:W-:-:S11]  /*8980*/  ISETP.LT.OR P6, PT, R41, 0x32, !P1 ;  /* 0x000000322900780c */ /* 0x000fd60004fc1670 */
[----:B------:R-:W-:-:S04]  /*8990*/  @!P2 IADD3 R112, P4, P3, R45, R24, R47 ;  /* 0x000000182d70a210 */ /* 0x000fc80007b9e02f */
[----:B------:R-:W-:Y:S02]  /*89a0*/  @!P2 IADD3.X R109, R42, R46, R43, P4, P3 ;  /* 0x0000002e2a6da210 */ /* 0x000fe400027e642b */
[----:B------:R-:W-:-:S04]  /*89b0*/  @!P6 IADD3 R108, P4, P3, R45, R24, R47 ;  /* 0x000000182d6ce210 */ /* 0x000fc80007b9e02f */
[----:B------:R-:W-:Y:S02]  /*89c0*/  @!P6 IADD3.X R107, R42, R46, R43, P4, P3 ;  /* 0x0000002e2a6be210 */ /* 0x000fe400027e642b */
[----:B------:R-:W-:Y:S02]  /*89d0*/  ISETP.LT.OR P6, PT, R41, 0x39, !P1 ;  /* 0x000000392900780c */ /* 0x000fe40004fc1670 */
[----:B------:R-:W-:-:S11]  /*89e0*/  LOP3.LUT P2, RZ, R0, 0x1000, RZ, 0xc0, !PT ;  /* 0x0000100000ff7812 */ /* 0x000fd6000784c0ff */
[----:B------:R-:W-:-:S04]  /*89f0*/  @!P6 IADD3 R106, P4, P3, R45, R24, R47 ;  /* 0x000000182d6ae210 */ /* 0x000fc80007b9e02f */
[----:B------:R-:W-:Y:S02]  /*8a00*/  @!P6 IADD3.X R103, R42, R46, R43, P4, P3 ;  /* 0x0000002e2a67e210 */ /* 0x000fe400027e642b */
[----:B0-----:R-:W-:-:S05]  /*8a10*/  @!P5 IADD3 R38, P3, R84, R38, RZ ;  /* 0x000000265426d210 */ /* 0x001fca0007f7e0ff */
[----:B------:R-:W-:Y:S01]  /*8a20*/  @!P5 IMAD.X R39, R206, 0x1, R39, P3 ;  /* 0x00000001ce27d824 */ /* 0x000fe200018e0627 */
[----:B---3--:R-:W-:-:S04]  /*8a30*/  LOP3.LUT R48, R48, 0xff, RZ, 0xc0, !PT ;  /* 0x000000ff30307812 */ /* 0x008fc800078ec0ff */
[----:B------:R-:W-:-:S05]  /*8a40*/  F2FP.F16.E4M3.UNPACK_B R48, R48 ;  /* 0x00000030ff30723e */ /* 0x000fca00020006ff */
[----:B------:R-:W-:-:S05]  /*8a50*/  HADD2.F32 R48, -RZ, R48.H0_H0 ;  /* 0x20000030ff307230 */ /* 0x000fca0000004100 */
[----:B------:R-:W-:-:S04]  /*8a60*/  FMUL R48, R48, UR8 ;  /* 0x0000000830307c20 */ /* 0x000fc80008400000 */
[--C-:B------:R-:W-:Y:S01]  /*8a70*/  FFMA R190, R190, UR33, R48.reuse ;  /* 0x00000021bebe7c23 */ /* 0x100fe20008000030 */
[----:B------:R-:W-:-:S04]  /*8a80*/  PRMT R48, RZ, 0x7610, R48 ;  /* 0x00007610ff307816 */ /* 0x000fc80000000030 */
[----:B------:R-:W-:-:S05]  /*8a90*/  F2FP.SATFINITE.E4M3.F32.PACK_AB_MERGE_C R190, RZ, R190, RZ ;  /* 0x000000beffbe723e */ /* 0x000fca00048070ff */
[----:B------:R0:W-:Y:S04]  /*8aa0*/  @!P5 STG.E.U8 desc[UR38][R38.64+0x10], R190 ;  /* 0x000010be2600d986 */ /* 0x0001e8000c101126 */
[----:B------:R-:W3:Y:S01]  /*8ab0*/  @!P2 LDG.E.U8 R48, desc[UR38][R32.64+0x11] ;  /* 0x000011262030a981 */ /* 0x000ee2000c1e1100 */
[----:B------:R-:W-:Y:S01]  /*8ac0*/  ISETP.LT.OR P6, PT, R41, 0x3a, !P1 ;  /* 0x0000003a2900780c */ /* 0x000fe20004fc1670 */
[----:B0-----:R-:W0:-:S12]  /*8ad0*/  @!P2 LDC.64 R38, c[0x0][0x5c0] ;  /* 0x00017000ff26ab82 */ /* 0x001e180000000a00 */
[----:B------:R-:W-:-:S04]  /*8ae0*/  @!P6 IADD3 R102, P4, P3, R45, R24, R47 ;  /* 0x000000182d66e210 */ /* 0x000fc80007b9e02f */
[----:B------:R-:W-:Y:S02]  /*8af0*/  @!P6 IADD3.X R101, R42, R46, R43, P4, P3 ;  /* 0x0000002e2a65e210 */ /* 0x000fe400027e642b */
[----:B------:R-:W-:Y:S02]  /*8b00*/  ISETP.LT.OR P6, PT, R41, 0x31, !P0 ;  /* 0x000000312900780c */ /* 0x000fe400047c1670 */
[----:B0-----:R-:W-:-:S11]  /*8b10*/  @!P2 IADD3 R38, P5, R79, R38, RZ ;  /* 0x000000264f26a210 */ /* 0x001fd60007fbe0ff */
[----:B------:R-:W-:-:S04]  /*8b20*/  @!P6 IADD3 R100, P4, P3, R45, R24, R49 ;  /* 0x000000182d64e210 */ /* 0x000fc80007b9e031 */
[----:B------:R-:W-:Y:S01]  /*8b30*/  @!P6 IADD3.X R97, R42, R46, R44, P4, P3 ;  /* 0x0000002e2a61e210 */ /* 0x000fe200027e642c */
[----:B------:R-:W-:Y:S01]  /*8b40*/  @!P2 IMAD.X R39, R86, 0x1, R39, P5 ;  /* 0x000000015627a824 */ /* 0x000fe200028e0627 */
        /* <DEDUP_REMOVED lines=22> */
[----:B------:R-:W-:Y:S02]  /*8cb0*/  PRMT R84, RZ, 0x7610, R84 ;  /* 0x00007610ff547816 */ /* 0x000fe40000000054 */
[----:B------:R-:W-:Y:S02]  /*8cc0*/  ISETP.LT.OR P5, PT, R41, 0x32, !P0 ;  /* 0x000000322900780c */ /* 0x000fe400047a1670 */
        /* <DEDUP_REMOVED lines=9> */
[----:B------:R-:W-:Y:S01]  /*8d60*/  LOP3.LUT R228, R228, 0xfffffeff, RZ, 0xc0, !PT ;  /* 0xfffffeffe4e47812 */ /* 0x000fe200078ec0ff */
[----:B0-----:R-:W0:Y:S01]  /*8d70*/  @!P6 LDC.64 R38, c[0x0][0x5c0] ;  /* 0x00017000ff26eb82 */ /* 0x001e220000000a00 */
[----:B------:R-:W-:Y:S02]  /*8d80*/  @!P5 IADD3 R96, P3, P2, R45, R24, R49 ;  /* 0x000000182d60d210 */ /* 0x000fe40007a7e031 */
[----:B------:R-:W-:Y:S02]  /*8d90*/  @P5 LOP3.LUT R228, R228, 0x100, RZ, 0xfc, !PT ;  /* 0x00000100e4e45812 */ /* 0x000fe400078efcff */
[----:B------:R-:W-:Y:S02]  /*8da0*/  @!P5 IADD3.X R95, R42, R46, R44, P3, P2 ;  /* 0x0000002e2a5fd210 */ /* 0x000fe40001fe442c */
[C---:B------:R-:W-:Y:S02]  /*8db0*/  ISETP.LT.OR P5, PT, R41.reuse, 0x39, !P0 ;  /* 0x000000392900780c */ /* 0x040fe400047a1670 */
[----:B------:R-:W-:-:S11]  /*8dc0*/  ISETP.LT.OR P4, PT, R41, 0x3a, !P0 ;  /* 0x0000003a2900780c */ /* 0x000fd60004781670 */
[----:B------:R-:W-:-:S04]  /*8dd0*/  @!P5 IADD3 R94, P3, P2, R45, R24, R49 ;  /* 0x000000182d5ed210 */ /* 0x000fc80007a7e031 */
[--C-:B------:R-:W-:Y:S02]  /*8de0*/  @!P5 IADD3.X R87, R42, R46, R44.reuse, P3, P2 ;  /* 0x0000002e2a57d210 */ /* 0x100fe40001fe442c */
[----:B------:R-:W-:Y:S02]  /*8df0*/  @!P4 IADD3 R86, P3, P2, R45, R24, R49 ;  /* 0x000000182d56c210 */ /* 0x000fe40007a7e031 */
[----:B------:R-:W-:Y:S02]  /*8e00*/  LOP3.LUT R0, R0, 0xfffffeff, RZ, 0xc0, !PT ;  /* 0xfffffeff00007812 */ /* 0x000fe400078ec0ff */
[----:B------:R-:W-:Y:S02]  /*8e10*/  @!P4 IADD3.X R48, R42, R46, R44, P3, P2 ;  /* 0x0000002e2a30c210 */ /* 0x000fe40001fe442c */
[----:B------:R-:W-:Y:S02]  /*8e20*/  ISETP.LT.OR P3, PT, R41, 0x41, !P1 ;  /* 0x000000412900780c */ /* 0x000fe40004f61670 */
[----:B------:R-:W-:-:S04]  /*8e30*/  @P5 LOP3.LUT R0, R0, 0x100, RZ, 0xfc, !PT ;  /* 0x0000010000005812 */ /* 0x000fc800078efcff */
[----:B------:R-:W-:-:S04]  /*8e40*/  LOP3.LUT R0, R0, 0xffffff7f, RZ, 0xc0, !PT ;  /* 0xffffff7f00007812 */ /* 0x000fc800078ec0ff */
[----:B------:R-:W-:-:S03]  /*8e50*/  @P0 LOP3.LUT R0, R0, 0x80, RZ, 0xfc, !PT ;  /* 0x0000008000000812 */ /* 0x000fc600078efcff */
[----:B------:R-:W-:-:S04]  /*8e60*/  @!P3 IADD3 R78, P0, P2, R45, R24, R47 ;  /* 0x000000182d4eb210 */ /* 0x000fc80007a1e02f */
[----:B------:R-:W-:Y:S02]  /*8e70*/  @!P3 IADD3.X R79, R42, R46, R43, P0, P2 ;  /* 0x0000002e2a4fb210 */ /* 0x000fe400007e442b */
[----:B0-----:R-:W-:Y:S02]  /*8e80*/  @!P6 IADD3 R38, P2, R204, R38, RZ ;  /* 0x00000026cc26e210 */ /* 0x001fe40007f5e0ff */
[----:B------:R-:W-:-:S03]  /*8e90*/  LOP3.LUT R0, R0, 0xfffffdff, RZ, 0xc0, !PT ;  /* 0xfffffdff00007812 */ /* 0x000fc600078ec0ff */
[----:B------:R-:W-:Y:S01]  /*8ea0*/  @!P6 IMAD.X R39, R205, 0x1, R39, P2 ;  /* 0x00000001cd27e824 */ /* 0x000fe200010e0627 */
[----:B------:R-:W-:Y:S02]  /*8eb0*/  ISETP.LT.OR P2, PT, R41, 0x42, !P1 ;  /* 0x000000422900780c */ /* 0x000fe40004f41670 */
[----:B------:R-:W-:-:S04]  /*8ec0*/  @P4 LOP3.LUT R0, R0, 0x200, RZ, 0xfc, !PT ;  /* 0x0000020000004812 */ /* 0x000fc800078efcff */
[----:B------:R-:W-:-:S04]  /*8ed0*/  LOP3.LUT R0, R0, 0xfffffbff, RZ, 0xc0, !PT ;  /* 0xfffffbff00007812 */ /* 0x000fc800078ec0ff */
[----:B------:R-:W-:Y:S02]  /*8ee0*/  @P3 LOP3.LUT R0, R0, 0x400, RZ, 0xfc, !PT ;  /* 0x0000040000003812 */ /* 0x000fe400078efcff */
[----:B------:R-:W-:Y:S02]  /*8ef0*/  PRMT R110, RZ, 0x7610, R110 ;  /* 0x00007610ff6e7816 */ /* 0x000fe4000000006e */
[----:B---3--:R-:W-:-:S04]  /*8f00*/  LOP3.LUT R84, R84, 0xff, RZ, 0xc0, !PT ;  /* 0x000000ff54547812 */ /* 0x008fc800078ec0ff */
[----:B------:R-:W-:-:S05]  /*8f10*/  F2FP.F16.E4M3.UNPACK_B R84, R84 ;  /* 0x00000054ff54723e */ /* 0x000fca00020006ff */
[----:B------:R-:W-:-:S05]  /*8f20*/  HADD2.F32 R84, -RZ, R84.H0_H0 ;  /* 0x20000054ff547230 */ /* 0x000fca0000004100 */
[----:B------:R-:W-:-:S04]  /*8f30*/  FMUL R84, R84, UR8 ;  /* 0x0000000854547c20 */ /* 0x000fc80008400000 */
[----:B------:R-:W-:Y:S01]  /*8f40*/  FFMA R186, R186, UR33, R84 ;  /* 0x00000021baba7c23 */ /* 0x000fe20008000054 */
[----:B------:R-:W-:-:S04]  /*8f50*/  @!P2 IADD3 R84, P4, P3, R45, R24, R47 ;  /* 0x000000182d54a210 */ /* 0x000fc80007b9e02f */
[----:B------:R-:W-:Y:S02]  /*8f60*/  @!P2 IADD3.X R85, R42, R46, R43, P4, P3 ;  /* 0x0000002e2a55a210 */ /* 0x000fe400027e642b */
[----:B------:R-:W-:Y:S02]  /*8f70*/  ISETP.LT.OR P4, PT, R41, 0x1a, !P1 ;  /* 0x0000001a2900780c */ /* 0x000fe40004f81670 */
[----:B------:R-:W-:-:S05]  /*8f80*/  F2FP.SATFINITE.E4M3.F32.PACK_AB_MERGE_C R186, RZ, R186, RZ ;  /* 0x000000baffba723e */ /* 0x000fca00048070ff */
[----:B------:R0:W-:Y:S06]  /*8f90*/  @!P6 STG.E.U8 desc[UR38][R38.64+0x18], R186 ;  /* 0x000018ba2600e986 */ /* 0x0001ec000c101126 */
        /* <DEDUP_REMOVED lines=10> */
[----:B------:R-:W-:Y:S02]  /*9040*/  F2FP.SATFINITE.E4M3.F32.PACK_AB_MERGE_C R115, RZ, R110, RZ ;  /* 0x0000006eff73723e */ /* 0x000fe400048070ff */
[----:B------:R-:W-:-:S03]  /*9050*/  PRMT R110, RZ, 0x7610, R110 ;  /* 0x00007610ff6e7816 */ /* 0x000fc6000000006e */
[----:B------:R0:W-:Y:S04]  /*9060*/  @!P4 STG.E.U8 desc[UR38][R38.64+0x19], R115 ;  /* 0x000019732600c986 */ /* 0x0001e8000c101126 */
[----:B------:R-:W3:Y:S01]  /*9070*/  @!P0 LDG.E.U8 R110, desc[UR38][R36.64+0x10] ;  /* 0x00001026246e8981 */ /* 0x000ee2000c1e1100 */
[----:B------:R-:W-:Y:S02]  /*9080*/  LOP3.LUT P5, RZ, R229, 0x2000000, RZ, 0xc0, !PT ;  /* 0x02000000e5ff7812 */ /* 0x000fe400078ac0ff */
[----:B---3--:R-:W-:-:S04]  /*9090*/  LOP3.LUT R110, R110, 0xff, RZ, 0xc0, !PT ;  /* 0x000000ff6e6e7812 */ /* 0x008fc800078ec0ff */
[----:B------:R-:W-:-:S05]  /*90a0*/  F2FP.F16.E4M3.UNPACK_B R110, R110 ;  /* 0x0000006eff6e723e */ /* 0x000fca00020006ff */
[----:B------:R-:W-:-:S05]  /*90b0*/  HADD2.F32 R110, -RZ, R110.H0_H0 ;  /* 0x2000006eff6e7230 */ /* 0x000fca0000004100 */
[----:B------:R-:W-:-:S04]  /*90c0*/  FMUL R111, R110, UR8 ;  /* 0x000000086e6f7c20 */ /* 0x000fc80008400000 */
[----:B------:R-:W-:Y:S01]  /*90d0*/  FFMA R111, R184, UR33, R111 ;  /* 0x00000021b86f7c23 */ /* 0x000fe2000800006f */
[----:B------:R-:W-:-:S04]  /*90e0*/  PRMT R110, RZ, 0x7610, R110 ;  /* 0x00007610ff6e7816 */ /* 0x000fc8000000006e */
[----:B------:R-:W-:-:S05]  /*90f0*/  F2FP.SATFINITE.E4M3.F32.PACK_AB_MERGE_C R111, RZ, R111, RZ ;  /* 0x0000006fff6f723e */ /* 0x000fca00048070ff */
[----:B------:R1:W-:Y:S04]  /*9100*/  @!P0 STG.E.U8 desc[UR38][R124.64+0x10], R111 ;  /* 0x0000106f7c008986 */ /* 0x0003e8000c101126 */
[----:B------:R-:W3:Y:S01]  /*9110*/  @!P5 LDG.E.U8 R110, desc[UR38][R36.64+0x11] ;  /* 0x00001126246ed981 */ /* 0x000ee2000c1e1100 */
[----:B------:R-:W-:-:S13]  /*9120*/  LOP3.LUT P6, RZ, R228, 0x10000, RZ, 0xc0, !PT ;  /* 0x00010000e4ff7812 */ /* 0x000fda00078cc0ff */
[----:B0-----:R-:W0:Y:S01]  /*9130*/  @!P6 LDC.64 R38, c[0x0][0x5c0] ;  /* 0x00017000ff26eb82 */ /* 0x001e220000000a00 */
[----:B---3--:R-:W-:-:S04]  /*9140*/  LOP3.LUT R110, R110, 0xff, RZ, 0xc0, !PT ;  /* 0x000000ff6e6e7812 */ /* 0x008fc800078ec0ff */
[----:B------:R-:W-:-:S05]  /*9150*/  F2FP.F16.E4M3.UNPACK_B R110, R110 ;  /* 0x0000006eff6e723e */ /* 0x000fca00020006ff */
[----:B------:R-:W-:-:S05]  /*9160*/  HADD2.F32 R110, -RZ, R110.H0_H0 ;  /* 0x2000006eff6e7230 */ /* 0x000fca0000004100 */
[----:B------:R-:W-:-:S04]  /*9170*/  FMUL R110, R110, UR8 ;  /* 0x000000086e6e7c20 */ /* 0x000fc80008400000 */
[----:B------:R-:W-:-:S05]  /*9180*/  FFMA R110, R183, UR33, R110 ;  /* 0x00000021b76e7c23 */ /* 0x000fca000800006e */
[----:B------:R-:W-:Y:S02]  /*9190*/  F2FP.SATFINITE.E4M3.F32.PACK_AB_MERGE_C R115, RZ, R110, RZ ;  /* 0x0000006eff73723e */ /* 0x000fe400048070ff */
[----:B------:R-:W-:-:S03]  /*91a0*/  PRMT R110, RZ, 0x7610, R110 ;  /* 0x00007610ff6e7816 */ /* 0x000fc6000000006e */
[----:B------:R-:W-:Y:S04]  /*91b0*/  @!P5 STG.E.U8 desc[UR38][R120.64+0x11], R115 ;  /* 0x000011737800d986 */ /* 0x000fe8000c101126 */
[----:B------:R-:W3:Y:S01]  /*91c0*/  @!P6 LDG.E.U8 R110, desc[UR38][R34.64+0x10] ;  /* 0x00001026226ee981 */ /* 0x000ee2000c1e1100 */
[----:B------:R-:W-:Y:S02]  /*91d0*/  LOP3.LUT P3, RZ, R228, 0x8000, RZ, 0xc0, !PT ;  /* 0x00008000e4ff7812 */ /* 0x000fe4000786c0ff */
[----:B0-----:R-:W-:-:S05]  /*91e0*/  @!P6 IADD3 R38, P0, R209, R38, RZ ;  /* 0x00000026d126e210 */ /* 0x001fca0007f1e0ff */
[----:B------:R-:W-:Y:S01]  /*91f0*/  @!P6 IMAD.X R39, R213, 0x1, R39, P0 ;  /* 0x00000001d527e824 */ /* 0x000fe200000e0627 */
[----:B---3--:R-:W-:-:S04]  /*9200*/  LOP3.LUT R110, R110, 0xff, RZ, 0xc0, !PT ;  /* 0x000000ff6e6e7812 */ /* 0x008fc800078ec0ff */
[----:B------:R-:W-:-:S05]  /*9210*/  F2FP.F16.E4M3.UNPACK_B R110, R110 ;  /* 0x0000006eff6e723e */ /* 0x000fca00020006ff */
[----:B------:R-:W-:-:S05]  /*9220*/  HADD2.F32 R110, -RZ, R110.H0_H0 ;  /* 0x2000006eff6e7230 */ /* 0x000fca0000004100 */
[----:B-1----:R-:W-:-:S04]  /*9230*/  FMUL R111, R110, UR8 ;  /* 0x000000086e6f7c20 */ /* 0x002fc80008400000 */
[----:B------:R-:W-:Y:S01]  /*9240*/  FFMA R111, R182, UR33, R111 ;  /* 0x00000021b66f7c23 */ /* 0x000fe2000800006f */
[----:B------:R-:W-:-:S04]  /*9250*/  PRMT R110, RZ, 0x7610, R110 ;  /* 0x00007610ff6e7816 */ /* 0x000fc8000000006e */
[----:B------:R-:W-:-:S05]  /*9260*/  F2FP.SATFINITE.E4M3.F32.PACK_AB_MERGE_C R111, RZ, R111, RZ ;  /* 0x0000006fff6f723e */ /* 0x000fca00048070ff */
[----:B------:R0:W-:Y:S04]  /*9270*/  @!P6 STG.E.U8 desc[UR38][R38.64+0x10], R111 ;  /* 0x0000106f2600e986 */ /* 0x0001e8000c101126 */
        /* <DEDUP_REMOVED lines=48> */
[----:B------:R-:W-:Y:S02]  /*9580*/  ISETP.GE.AND P5, PT, R40, 0x1, PT ;  /* 0x000000012800780c */ /* 0x000fe40003fa6270 */
        /* <DEDUP_REMOVED lines=8> */
[----:B------:R0:W-:Y:S01]  /*9610*/  @!P6 STG.E.U8 desc[UR38][R38.64+0x19], R115 ;  /* 0x000019732600e986 */ /* 0x0001e2000c101126 */
[----:B------:R-:W-:Y:S02]  /*9620*/  ISETP.LT.OR P6, PT, R41, 0x21, !P5 ;  /* 0x000000212900780c */ /* 0x000fe40006fc1670 */
[----:B------:R-:W-:-:S11]  /*9630*/  PRMT R110, RZ, 0x7610, R110 ;  /* 0x00007610ff6e7816 */ /* 0x000fd6000000006e */
[----:B------:R-:W3:Y:S01]  /*9640*/  @!P6 LDG.E.U8 R110, desc[UR38][R26.64+0x20] ;  /* 0x000020261a6ee981 */ /* 0x000ee2000c1e1100 */
[----:B0-----:R-:W0:Y:S02]  /*9650*/  @!P6 LDC.64 R38, c[0x0][0x5c0] ;  /* 0x00017000ff26eb82 */ /* 0x001e240000000a00 */
        /* <DEDUP_REMOVED lines=35> */
[----:B------:R-:W-:-:S13]  /*9890*/  ISETP.LT.OR P6, PT, R41, 0x29, !P5 ;  /* 0x000000292900780c */ /* 0x000fda0006fc1670 */
        /* <DEDUP_REMOVED lines=10> */
[----:B0-----:R-:W-:-:S05]  /*9940*/  @!P6 IADD3 R38, P0, R24, R38, RZ ;  /* 0x000000261826e210 */ /* 0x001fca0007f1e0ff */
[----:B------:R-:W-:Y:S01]  /*9950*/  @!P6 IMAD.X R39, R46, 0x1, R39, P0 ;  /* 0x000000012e27e824 */ /* 0x000fe200000e0627 */
[----:B---3--:R-:W-:-:S04]  /*9960*/  LOP3.LUT R110, R110, 0xff, RZ, 0xc0, !PT ;  /* 0x000000ff6e6e7812 */ /* 0x008fc800078ec0ff */
[----:B------:R-:W-:-:S05]  /*9970*/  F2FP.F16.E4M3.UNPACK_B R110, R110 ;  /* 0x0000006eff6e723e */ /* 0x000fca00020006ff */
[----:B------:R-:W-:-:S05]  /*9980*/  HADD2.F32 R110, -RZ, R110.H0_H0 ;  /* 0x2000006eff6e7230 */ /* 0x000fca0000004100 */
[----:B-1----:R-:W-:-:S04]  /*9990*/  FMUL R111, R110, UR8 ;  /* 0x000000086e6f7c20 */ /* 0x002fc80008400000 */
        /* <DEDUP_REMOVED lines=16> */
[----:B------:R-:W-:Y:S02]  /*9aa0*/  LOP3.LUT P6, RZ, R229, 0x4000000, RZ, 0xc0, !PT ;  /* 0x04000000e5ff7812 */ /* 0x000fe400078cc0ff */
[----:B------:R-:W-:-:S11]  /*9ab0*/  PRMT R110, RZ, 0x7610, R110 ;  /* 0x00007610ff6e7816 */ /* 0x000fd6000000006e */
        /* <DEDUP_REMOVED lines=11> */
[----:B------:R-:W-:Y:S02]  /*9b70*/  LOP3.LUT P4, RZ, R229, 0x100000, RZ, 0xc0, !PT ;  /* 0x00100000e5ff7812 */ /* 0x000fe4000788c0ff */
[----:B0-----:R-:W-:Y:S02]  /*9b80*/  PRMT R38, RZ, 0x7610, R38 ;  /* 0x00007610ff267816 */ /* 0x001fe40000000026 */
        /* <DEDUP_REMOVED lines=15> */
[----:B-1----:R-:W-:-:S05]  /*9c80*/  F2FP.SATFINITE.E4M3.F32.PACK_AB_MERGE_C R111, RZ, R39, RZ ;  /* 0x00000027ff6f723e */ /* 0x002fca00048070ff */
[----:B------:R1:W-:Y:S04]  /*9c90*/  @!P4 STG.E.U8 desc[UR38][R138.64+0x20], R111 ;  /* 0x0000206f8a00c986 */ /* 0x0003e8000c101126 */
[----:B------:R-:W3:Y:S01]  /*9ca0*/  @!P0 LDG.E.U8 R38, desc[UR38][R30.64+0x21] ;  /* 0x000021261e268981 */ /* 0x000ee2000c1e1100 */
[----:B------:R-:W-:Y:S02]  /*9cb0*/  ISETP.LT.OR P3, PT, R41, 0x21, !P1 ;  /* 0x000000212900780c */ /* 0x000fe40004f61670 */
[----:B------:R-:W-:Y:S02]  /*9cc0*/  PRMT R110, RZ, 0x7610, R110 ;  /* 0x00007610ff6e7816 */ /* 0x000fe4000000006e */
[----:B---3--:R-:W-:-:S04]  /*9cd0*/  LOP3.LUT R38, R38, 0xff, RZ, 0xc0, !PT ;  /* 0x000000ff26267812 */ /* 0x008fc800078ec0ff */
[----:B------:R-:W-:-:S05]  /*9ce0*/  F2FP.F16.E4M3.UNPACK_B R38, R38 ;  /* 0x00000026ff26723e */ /* 0x000fca00020006ff */
[----:B------:R-:W-:-:S05]  /*9cf0*/  HADD2.F32 R38, -RZ, R38.H0_H0 ;  /* 0x20000026ff267230 */ /* 0x000fca0000004100 */
[----:B------:R-:W-:-:S04]  /*9d00*/  FMUL R38, R38, UR8 ;  /* 0x0000000826267c20 */ /* 0x000fc80008400000 */
[----:B------:R-:W-:-:S05]  /*9d10*/  FFMA R38, R167, UR33, R38 ;  /* 0x00000021a7267c23 */ /* 0x000fca0008000026 */
[----:B0-----:R-:W-:Y:S02]  /*9d20*/  F2FP.SATFINITE.E4M3.F32.PACK_AB_MERGE_C R115, RZ, R38, RZ ;  /* 0x00000026ff73723e */ /* 0x001fe400048070ff */
[----:B------:R-:W0:Y:S03]  /*9d30*/  @!P3 LDC.64 R38, c[0x0][0x5c0] ;  /* 0x00017000ff26bb82 */ /* 0x000e260000000a00 */
[----:B------:R-:W-:Y:S01]  /*9d40*/  @!P0 STG.E.U8 desc[UR38][R134.64+0x21], R115 ;  /* 0x0000217386008986 */ /* 0x000fe2000c101126 */
[----:B0-----:R-:W-:-:S05]  /*9d50*/  @!P3 IADD3 R38, P6, R199, R38, RZ ;  /* 0x00000026c726b210 */ /* 0x001fca0007fde0ff */
[----:B------:R-:W-:Y:S01]  /*9d60*/  @!P3 IMAD.X R39, R200, 0x1, R39, P6 ;  /* 0x00000001c827b824 */ /* 0x000fe200030e0627 */
[----:B------:R-:W-:-:S13]  /*9d70*/  ISETP.LT.OR P6, PT, R41, 0x21, !P1 ;  /* 0x000000212900780c */ /* 0x000fda0004fc1670 */
[----:B------:R-:W3:Y:S01]  /*9d80*/  @!P6 LDG.E.U8 R110, desc[UR38][R32.64+0x20] ;  /* 0x00002026206ee981 */ /* 0x000ee2000c1e1100 */
[----:B------:R-:W-:Y:S02]  /*9d90*/  ISETP.LT.OR P3, PT, R41, 0x22, !P1 ;  /* 0x000000222900780c */ /* 0x000fe40004f61670 */
        /* <DEDUP_REMOVED lines=43> */
[----:B------:R-:W-:Y:S02]  /*a050*/  ISETP.LT.OR P0, PT, R41, 0x2a, !P1 ;  /* 0x0000002a2900780c */ /* 0x000fe40004f01670 */
        /* <DEDUP_REMOVED lines=11> */
[----:B0-----:R-:W0:Y:S02]  /*a110*/  @!P0 LDC.64 R38, c[0x0][0x5c0] ;  /* 0x00017000ff268b82 */ /* 0x001e240000000a00 */
[----:B0-----:R-:W-:-:S05]  /*a120*/  @!P0 IADD3 R38, P6, R216, R38, RZ ;  /* 0x00000026d8268210 */ /* 0x001fca0007fde0ff */
[----:B------:R-:W-:Y:S01]  /*a130*/  @!P0 IMAD.X R39, R219, 0x1, R39, P6 ;  /* 0x00000001db278824 */ /* 0x000fe200030e0627 */
[----:B------:R-:W-:Y:S02]  /*a140*/  LOP3.LUT P6, RZ, R229, 0x4000, RZ, 0xc0, !PT ;  /* 0x00004000e5ff7812 */ /* 0x000fe400078cc0ff */
        /* <DEDUP_REMOVED lines=66> */
[----:B0-----:R-:W-:-:S11]  /*a570*/  PRMT R104, RZ, 0x7610, R104 ;  /* 0x00007610ff687816 */ /* 0x001fd60000000068 */
[----:B------:R-:W0:Y:S01]  /*a580*/  @!P4 LDC.64 R38, c[0x0][0x5c0] ;  /* 0x00017000ff26cb82 */ /* 0x000e220000000a00 */
        /* <DEDUP_REMOVED lines=9> */
[----:B0-----:R-:W-:-:S05]  /*a620*/  @!P4 IADD3 R38, P6, R117, R38, RZ ;  /* 0x000000267526c210 */ /* 0x001fca0007fde0ff */
[----:B------:R-:W-:Y:S01]  /*a630*/  @!P4 IMAD.X R39, R217, 0x1, R39, P6 ;  /* 0x00000001d927c824 */ /* 0x000fe200030e0627 */
[----:B-1----:R-:W-:Y:S02]  /*a640*/  PRMT R98, RZ, 0x7610, R98 ;  /* 0x00007610ff627816 */ /* 0x002fe40000000062 */
        /* <DEDUP_REMOVED lines=8> */
[----:B0-----:R-:W0:Y:S01]  /*a6d0*/  @!P0 LDC.64 R38, c[0x0][0x5c0] ;  /* 0x00017000ff268b82 */ /* 0x001e220000000a00 */
[----:B------:R-:W-:Y:S02]  /*a6e0*/  PRMT R104, RZ, 0x7610, R104 ;  /* 0x00007610ff687816 */ /* 0x000fe40000000068 */
[----:B0-----:R-:W-:-:S05]  /*a6f0*/  @!P0 IADD3 R38, P6, R116, R38, RZ ;  /* 0x0000002674268210 */ /* 0x001fca0007fde0ff */
[----:B------:R-:W-:Y:S01]  /*a700*/  @!P0 IMAD.X R39, R113, 0x1, R39, P6 ;  /* 0x0000000171278824 */ /* 0x000fe200030e0627 */
[----:B------:R-:W-:Y:S02]  /*a710*/  ISETP.LT.OR P6, PT, R41, 0x31, !P5 ;  /* 0x000000312900780c */ /* 0x000fe40006fc1670 */
[----:B---3--:R-:W-:-:S04]  /*a720*/  LOP3.LUT R98, R98, 0xff, RZ, 0xc0, !PT ;  /* 0x000000ff62627812 */ /* 0x008fc800078ec0ff */
[----:B------:R-:W-:-:S05]  /*a730*/  F2FP.F16.E4M3.UNPACK_B R98, R98 ;  /* 0x00000062ff62723e */ /* 0x000fca00020006ff */
[----:B------:R-:W-:-:S05]  /*a740*/  HADD2.F32 R98, -RZ, R98.H0_H0 ;  /* 0x20000062ff627230 */ /* 0x000fca0000004100 */
[----:B------:R-:W-:-:S04]  /*a750*/  FMUL R98, R98, UR8 ;  /* 0x0000000862627c20 */ /* 0x000fc80008400000 */
[----:B------:R-:W-:-:S05]  /*a760*/  FFMA R98, R153, UR33, R98 ;  /* 0x0000002199627c23 */ /* 0x000fca0008000062 */
[----:B------:R-:W-:Y:S02]  /*a770*/  F2FP.SATFINITE.E4M3.F32.PACK_AB_MERGE_C R111, RZ, R98, RZ ;  /* 0x00000062ff6f723e */ /* 0x000fe400048070ff */
[----:B------:R-:W0:Y:S03]  /*a780*/  @!P6 LDC.64 R98, c[0x0][0x5c0] ;  /* 0x00017000ff62eb82 */ /* 0x000e260000000a00 */
[----:B------:R1:W-:Y:S04]  /*a790*/  @!P0 STG.E.U8 desc[UR38][R38.64+0x29], R111 ;  /* 0x0000296f26008986 */ /* 0x0003e8000c101126 */
[----:B------:R-:W3:Y:S01]  /*a7a0*/  @!P6 LDG.E.U8 R104, desc[UR38][R26.64+0x30] ;  /* 0x000030261a68e981 */ /* 0x000ee2000c1e1100 */
        /* <DEDUP_REMOVED lines=12> */
[----:B-1----:R-:W1:Y:S01]  /*a870*/  @!P6 LDC.64 R38, c[0x0][0x5c0] ;  /* 0x00017000ff26eb82 */ /* 0x002e620000000a00 */
[----:B------:R-:W-:Y:S02]  /*a880*/  LOP3.LUT P4, RZ, R229, 0x2000, RZ, 0xc0, !PT ;  /* 0x00002000e5ff7812 */ /* 0x000fe4000788c0ff */
[----:B0-----:R-:W-:Y:S02]  /*a890*/  PRMT R98, RZ, 0x7610, R98 ;  /* 0x00007610ff627816 */ /* 0x001fe40000000062 */
[----:B-1----:R-:W-:-:S05]  /*a8a0*/  @!P6 IADD3 R38, P3, R24, R38, RZ ;  /* 0x000000261826e210 */ /* 0x002fca0007f7e0ff */
[----:B------:R-:W-:Y:S01]  /*a8b0*/  @!P6 IMAD.X R39, R46, 0x1, R39, P3 ;  /* 0x000000012e27e824 */ /* 0x000fe200018e0627 */
[----:B---3--:R-:W-:-:S04]  /*a8c0*/  LOP3.LUT R104, R104, 0xff, RZ, 0xc0, !PT ;  /* 0x000000ff68687812 */ /* 0x008fc800078ec0ff */
[----:B------:R-:W-:-:S05]  /*a8d0*/  F2FP.F16.E4M3.UNPACK_B R104, R104 ;  /* 0x00000068ff68723e */ /* 0x000fca00020006ff */
[----:B------:R-:W-:-:S05]  /*a8e0*/  HADD2.F32 R104, -RZ, R104.H0_H0 ;  /* 0x20000068ff687230 */ /* 0x000fca0000004100 */
[----:B------:R-:W-:-:S04]  /*a8f0*/  FMUL R104, R104, UR8 ;  /* 0x0000000868687c20 */ /* 0x000fc80008400000 */
[----:B------:R-:W-:-:S05]  /*a900*/  FFMA R104, R151, UR33, R104 ;  /* 0x0000002197687c23 */ /* 0x000fca0008000068 */
[----:B------:R-:W-:-:S05]  /*a910*/  F2FP.SATFINITE.E4M3.F32.PACK_AB_MERGE_C R105, RZ, R104, RZ ;  /* 0x00000068ff69723e */ /* 0x000fca00048070ff */
        /* <DEDUP_REMOVED lines=12> */
[----:B------:R-:W-:Y:S02]  /*a9e0*/  ISETP.LT.OR P6, PT, R41, 0x39, !P5 ;  /* 0x000000392900780c */ /* 0x000fe40006fc1670 */
        /* <DEDUP_REMOVED lines=33> */
[----:B------:R-:W-:-:S13]  /*ac00*/  LOP3.LUT P6, RZ, R229, 0x1000, RZ, 0xc0, !PT ;  /* 0x00001000e5ff7812 */ /* 0x000fda00078cc0ff */
        /* <DEDUP_REMOVED lines=16> */
[----:B------:R-:W-:-:S05]  /*ad10*/  FFMA R38, R145, UR33, R38 ;  /* 0x0000002191267c23 */ /* 0x000fca0008000026 */
[----:B0-----:R-:W-:Y:S02]  /*ad20*/  F2FP.SATFINITE.E4M3.F32.PACK_AB_MERGE_C R91, RZ, R38, RZ ;  /* 0x00000026ff5b723e */ /* 0x001fe400048070ff */
[----:B------:R-:W-:-:S03]  /*ad30*/  PRMT R38, RZ, 0x7610, R38 ;  /* 0x00007610ff267816 */ /* 0x000fc60000000026 */
[----:B------:R0:W-:Y:S04]  /*ad40*/  @!P4 STG.E.U8 desc[UR38][R82.64+0x39], R91 ;  /* 0x0000395b5200c986 */ /* 0x0001e8000c101126 */
[----:B------:R-:W3:Y:S01]  /*ad50*/  @!P0 LDG.E.U8 R38, desc[UR38][R30.64+0x30] ;  /* 0x000030261e268981 */ /* 0x000ee2000c1e1100 */
[----:B------:R-:W-:Y:S02]  /*ad60*/  LOP3.LUT P5, RZ, R229, 0x20, RZ, 0xc0, !PT ;  /* 0x00000020e5ff7812 */ /* 0x000fe400078ac0ff */
        /* <DEDUP_REMOVED lines=9> */
[----:B------:R-:W-:-:S13]  /*ae00*/  ISETP.LT.OR P4, PT, R41, 0x31, !P1 ;  /* 0x000000312900780c */ /* 0x000fda0004f81670 */
[----:B------:R-:W2:Y:S02]  /*ae10*/  @!P4 LDC.64 R88, c[0x0][0x5c0] ;  /* 0x00017000ff58cb82 */ /* 0x000ea40000000a00 */
[----:B--2---:R-:W-:-:S05]  /*ae20*/  @!P4 IADD3 R112, P6, R112, R88, RZ ;  /* 0x000000587070c210 */ /* 0x004fca0007fde0ff */
[----:B------:R-:W-:Y:S01]  /*ae30*/  @!P4 IMAD.X R113, R109, 0x1, R89, P6 ;  /* 0x000000016d71c824 */ /* 0x000fe200030e0659 */
[----:B------:R-:W-:Y:S02]  /*ae40*/  ISETP.LT.OR P6, PT, R41, 0x31, !P1 ;  /* 0x000000312900780c */ /* 0x000fe40004fc1670 */
[----:B---3--:R-:W-:-:S04]  /*ae50*/  LOP3.LUT R38, R38, 0xff, RZ, 0xc0, !PT ;  /* 0x000000ff26267812 */ /* 0x008fc800078ec0ff */
[----:B------:R-:W-:-:S05]  /*ae60*/  F2FP.F16.E4M3.UNPACK_B R38, R38 ;  /* 0x00000026ff26723e */ /* 0x000fca00020006ff */
[----:B------:R-:W-:-:S05]  /*ae70*/  HADD2.F32 R38, -RZ, R38.H0_H0 ;  /* 0x20000026ff267230 */ /* 0x000fca0000004100 */
[----:B------:R-:W-:-:S04]  /*ae80*/  FMUL R38, R38, UR8 ;  /* 0x0000000826267c20 */ /* 0x000fc80008400000 */
[----:B------:R-:W-:Y:S01]  /*ae90*/  FFMA R38, R23, UR33, R38 ;  /* 0x0000002117267c23 */ /* 0x000fe20008000026 */
[----:B------:R-:W-:-:S04]  /*aea0*/  PRMT R23, RZ, 0x7610, R23 ;  /* 0x00007610ff177816 */ /* 0x000fc80000000017 */
[----:B0-----:R-:W-:-:S05]  /*aeb0*/  F2FP.SATFINITE.E4M3.F32.PACK_AB_MERGE_C R83, RZ, R38, RZ ;  /* 0x00000026ff53723e */ /* 0x001fca00048070ff */
[----:B------:R-:W-:Y:S04]  /*aec0*/  @!P5 STG.E.U8 desc[UR38][R76.64+0x31], R83 ;  /* 0x000031534c00d986 */ /* 0x000fe8000c101126 */
[----:B------:R-:W2:Y:S01]  /*aed0*/  @!P6 LDG.E.U8 R23, desc[UR38][R32.64+0x30] ;  /* 0x000030262017e981 */ /* 0x000ea2000c1e1100 */
[----:B------:R-:W-:-:S13]  /*aee0*/  ISETP.LT.OR P4, PT, R41, 0x32, !P1 ;  /* 0x000000322900780c */ /* 0x000fda0004f81670 */
[----:B-1----:R-:W0:Y:S01]  /*aef0*/  @!P4 LDC.64 R38, c[0x0][0x5c0] ;  /* 0x00017000ff26cb82 */ /* 0x002e220000000a00 */
[----:B--2---:R-:W-:-:S04]  /*af00*/  LOP3.LUT R23, R23, 0xff, RZ, 0xc0, !PT ;  /* 0x000000ff17177812 */ /* 0x004fc800078ec0ff */
[----:B------:R-:W-:-:S05]  /*af10*/  F2FP.F16.E4M3.UNPACK_B R23, R23 ;  /* 0x00000017ff17723e */ /* 0x000fca00020006ff */
[----:B------:R-:W-:-:S05]  /*af20*/  HADD2.F32 R23, -RZ, R23.H0_H0 ;  /* 0x20000017ff177230 */ /* 0x000fca0000004100 */
[----:B------:R-:W-:-:S04]  /*af30*/  FMUL R23, R23, UR8 ;  /* 0x0000000817177c20 */ /* 0x000fc80008400000 */
[----:B------:R-:W-:Y:S01]  /*af40*/  FFMA R23, R22, UR33, R23 ;  /* 0x0000002116177c23 */ /* 0x000fe20008000017 */
[----:B------:R-:W-:-:S04]  /*af50*/  PRMT R22, RZ, 0x7610, R22 ;  /* 0x00007610ff167816 */ /* 0x000fc80000000016 */
[----:B------:R-:W-:-:S05]  /*af60*/  F2FP.SATFINITE.E4M3.F32.PACK_AB_MERGE_C R23, RZ, R23, RZ ;  /* 0x00000017ff17723e */ /* 0x000fca00048070ff */
[----:B------:R1:W-:Y:S04]  /*af70*/  @!P6 STG.E.U8 desc[UR38][R112.64+0x30], R23 ;  /* 0x000030177000e986 */ /* 0x0003e8000c101126 */
[----:B------:R-:W2:Y:S01]  /*af80*/  @!P4 LDG.E.U8 R22, desc[UR38][R32.64+0x31] ;  /* 0x000031262016c981 */ /* 0x000ea2000c1e1100 */
[----:B------:R-:W-:Y:S02]  /*af90*/  LOP3.LUT P0, RZ, R229, 0x10, RZ, 0xc0, !PT ;  /* 0x00000010e5ff7812 */ /* 0x000fe4000780c0ff */
[----:B0-----:R-:W-:-:S05]  /*afa0*/  @!P4 IADD3 R108, P6, R108, R38, RZ ;  /* 0x000000266c6cc210 */ /* 0x001fca0007fde0ff */
[----:B------:R-:W-:Y:S01]  /*afb0*/  @!P4 IMAD.X R109, R107, 0x1, R39, P6 ;  /* 0x000000016b6dc824 */ /* 0x000fe200030e0627 */
[----:B--2---:R-:W-:-:S04]  /*afc0*/  LOP3.LUT R22, R22, 0xff, RZ, 0xc0, !PT ;  /* 0x000000ff16167812 */ /* 0x004fc800078ec0ff */
[----:B------:R-:W-:-:S05]  /*afd0*/  F2FP.F16.E4M3.UNPACK_B R22, R22 ;  /* 0x00000016ff16723e */ /* 0x000fca00020006ff */
[----:B------:R-:W-:-:S05]  /*afe0*/  HADD2.F32 R22, -RZ, R22.H0_H0 ;  /* 0x20000016ff167230 */ /* 0x000fca0000004100 */
[----:B------:R-:W-:-:S04]  /*aff0*/  FMUL R22, R22, UR8 ;  /* 0x0000000816167c20 */ /* 0x000fc80008400000 */
[----:B------:R-:W-:Y:S01]  /*b000*/  FFMA R22, R21, UR33, R22 ;  /* 0x0000002115167c23 */ /* 0x000fe20008000016 */
[----:B------:R-:W-:-:S04]  /*b010*/  PRMT R21, RZ, 0x7610, R21 ;  /* 0x00007610ff157816 */ /* 0x000fc80000000015 */
[----:B-1----:R-:W-:-:S05]  /*b020*/  F2FP.SATFINITE.E4M3.F32.PACK_AB_MERGE_C R23, RZ, R22, RZ ;  /* 0x00000016ff17723e */ /* 0x002fca00048070ff */
[----:B------:R0:W-:Y:S04]  /*b030*/  @!P4 STG.E.U8 desc[UR38][R108.64+0x31], R23 ;  /* 0x000031176c00c986 */ /* 0x0001e8000c101126 */
[----:B------:R-:W2:Y:S01]  /*b040*/  @!P0 LDG.E.U8 R21, desc[UR38][R30.64+0x38] ;  /* 0x000038261e158981 */ /* 0x000ea2000c1e1100 */
[----:B------:R-:W-:Y:S02]  /*b050*/  LOP3.LUT P5, RZ, R229, 0x8, RZ, 0xc0, !PT ;  /* 0x00000008e5ff7812 */ /* 0x000fe400078ac0ff */
        /* <DEDUP_REMOVED lines=9> */
[----:B------:R-:W-:-:S13]  /*b0f0*/  ISETP.LT.OR P4, PT, R41, 0x39, !P1 ;  /* 0x000000392900780c */ /* 0x000fda0004f81670 */
[----:B------:R-:W3:Y:S01]  /*b100*/  @!P4 LDC.64 R38, c[0x0][0x5c0] ;  /* 0x00017000ff26cb82 */ /* 0x000ee20000000a00 */
[----:B--2---:R-:W-:-:S04]  /*b110*/  LOP3.LUT R20, R20, 0xff, RZ, 0xc0, !PT ;  /* 0x000000ff14147812 */ /* 0x004fc800078ec0ff */
        /* <DEDUP_REMOVED lines=8> */
[----:B------:R-:W-:Y:S02]  /*b1a0*/  ISETP.LT.OR P5, PT, R41, 0x3a, !P1 ;  /* 0x0000003a2900780c */ /* 0x000fe40004fa1670 */
[----:B---3--:R-:W-:-:S05]  /*b1b0*/  @!P4 IADD3 R106, P6, R106, R38, RZ ;  /* 0x000000266a6ac210 */ /* 0x008fca0007fde0ff */
[----:B------:R-:W-:-:S06]  /*b1c0*/  @!P4 IMAD.X R107, R103, 0x1, R39, P6 ;  /* 0x00000001676bc824 */ /* 0x000fcc00030e0627 */
        /* <DEDUP_REMOVED lines=10> */
[----:B0-----:R-:W-:-:S05]  /*b270*/  @!P5 IADD3 R102, P6, R102, R20, RZ ;  /* 0x000000146666d210 */ /* 0x001fca0007fde0ff */
[----:B------:R-:W-:Y:S01]  /*b280*/  @!P5 IMAD.X R103, R101, 0x1, R21, P6 ;  /* 0x000000016567d824 */ /* 0x000fe200030e0615 */
[----:B------:R-:W-:Y:S02]  /*b290*/  LOP3.LUT P6, RZ, R229, 0x4, RZ, 0xc0, !PT ;  /* 0x00000004e5ff7812 */ /* 0x000fe400078cc0ff */
        /* <DEDUP_REMOVED lines=19> */
[----:B------:R-:W-:-:S13]  /*b3d0*/  LOP3.LUT P4, RZ, R228, 0x200, RZ, 0xc0, !PT ;  /* 0x00000200e4ff7812 */ /* 0x000fda000788c0ff */
        /* <DEDUP_REMOVED lines=10> */
[----:B------:R-:W-:Y:S02]  /*b480*/  LOP3.LUT P5, RZ, R228, 0x100, RZ, 0xc0, !PT ;  /* 0x00000100e4ff7812 */ /* 0x000fe400078ac0ff */
        /* <DEDUP_REMOVED lines=58> */
[----:B0-----:R-:W-:Y:S02]  /*b830*/  @!P4 IADD3 R86, P5, R86, R12, RZ ;  /* 0x0000000c5656c210 */ /* 0x001fe40007fbe0ff */
[----:B------:R-:W-:-:S03]  /*b840*/  ISETP.GE.AND P6, PT, R40, 0x1, PT ;  /* 0x000000012800780c */ /* 0x000fc60003fc6270 */
[----:B------:R-:W-:Y:S01]  /*b850*/  @!P4 IMAD.X R87, R48, 0x1, R13, P5 ;  /* 0x000000013057c824 */ /* 0x000fe200028e060d */
[----:B--2---:R-:W-:-:S04]  /*b860*/  LOP3.LUT R10, R10, 0xff, RZ, 0xc0, !PT ;  /* 0x000000ff0a0a7812 */ /* 0x004fc800078ec0ff */
        /* <DEDUP_REMOVED lines=8> */
[----:B------:R-:W2:Y:S01]  /*b8f0*/  @!P4 LDG.E.U8 R9, desc[UR38][R26.64+0x40] ;  /* 0x000040261a09c981 */ /* 0x000ea2000c1e1100 */
[----:B-1----:R-:W1:Y:S01]  /*b900*/  @!P4 LDC.64 R10, c[0x0][0x5c0] ;  /* 0x00017000ff0acb82 */ /* 0x002e620000000a00 */
[----:B------:R-:W-:Y:S02]  /*b910*/  PRMT R12, RZ, 0x7610, R12 ;  /* 0x00007610ff0c7816 */ /* 0x000fe4000000000c */
[----:B-1----:R-:W-:-:S05]  /*b920*/  @!P4 IADD3 R10, P5, R24, R10, RZ ;  /* 0x0000000a180ac210 */ /* 0x002fca0007fbe0ff */
[----:B------:R-:W-:Y:S01]  /*b930*/  @!P4 IMAD.X R11, R46, 0x1, R11, P5 ;  /* 0x000000012e0bc824 */ /* 0x000fe200028e060b */
[----:B--2---:R-:W-:-:S04]  /*b940*/  LOP3.LUT R9, R9, 0xff, RZ, 0xc0, !PT ;  /* 0x000000ff09097812 */ /* 0x004fc800078ec0ff */
[----:B------:R-:W-:-:S05]  /*b950*/  F2FP.F16.E4M3.UNPACK_B R9, R9 ;  /* 0x00000009ff09723e */ /* 0x000fca00020006ff */
[----:B------:R-:W-:-:S05]  /*b960*/  HADD2.F32 R9, -RZ, R9.H0_H0 ;  /* 0x20000009ff097230 */ /* 0x000fca0000004100 */
[----:B------:R-:W-:-:S04]  /*b970*/  FMUL R9, R9, UR8 ;  /* 0x0000000809097c20 */ /* 0x000fc80008400000 */
[----:B------:R-:W-:-:S05]  /*b980*/  FFMA R9, R8, UR33, R9 ;  /* 0x0000002108097c23 */ /* 0x000fca0008000009 */
[----:B0-----:R-:W-:-:S05]  /*b990*/  F2FP.SATFINITE.E4M3.F32.PACK_AB_MERGE_C R13, RZ, R9, RZ ;  /* 0x00000009ff0d723e */ /* 0x001fca00048070ff */
[----:B------:R0:W-:Y:S01]  /*b9a0*/  @!P4 STG.E.U8 desc[UR38][R10.64+0x40], R13 ;  /* 0x0000400d0a00c986 */ /* 0x0001e2000c101126 */
[----:B------:R-:W-:-:S13]  /*b9b0*/  ISETP.LT.OR P4, PT, R41, 0x42, !P6 ;  /* 0x000000422900780c */ /* 0x000fda0007781670 */
[----:B------:R-:W2:Y:S01]  /*b9c0*/  @!P4 LDG.E.U8 R12, desc[UR38][R26.64+0x41] ;  /* 0x000041261a0cc981 */ /* 0x000ea2000c1e1100 */
[----:B------:R-:W1:Y:S02]  /*b9d0*/  @!P4 LDC.64 R8, c[0x0][0x5c0] ;  /* 0x00017000ff08cb82 */ /* 0x000e640000000a00 */
[----:B-1----:R-:W-:-:S05]  /*b9e0*/  @!P4 IADD3 R8, P5, R24, R8, RZ ;  /* 0x000000081808c210 */ /* 0x002fca0007fbe0ff */
        /* <DEDUP_REMOVED lines=8> */
[----:B0-----:R-:W-:-:S05]  /*ba70*/  F2FP.SATFINITE.E4M3.F32.PACK_AB_MERGE_C R11, RZ, R12, RZ ;  /* 0x0000000cff0b723e */ /* 0x001fca00048070ff */
        /* <DEDUP_REMOVED lines=12> */
[----:B------:R-:W-:Y:S02]  /*bb40*/  ISETP.LT.OR P4, PT, R41, 0x49, !P6 ;  /* 0x000000492900780c */ /* 0x000fe40007781670 */
[----:B--2---:R-:W-:-:S04]  /*bb50*/  LOP3.LUT R6, R6, 0xff, RZ, 0xc0, !PT ;  /* 0x000000ff06067812 */ /* 0x004fc800078ec0ff */
[----:B------:R-:W-:-:S05]  /*bb60*/  F2FP.F16.E4M3.UNPACK_B R6, R6 ;  /* 0x00000006ff06723e */ /* 0x000fca00020006ff */
[----:B------:R-:W-:-:S05]  /*bb70*/  HADD2.F32 R6, -RZ, R6.H0_H0 ;  /* 0x20000006ff067230 */ /* 0x000fca0000004100 */
[----:B------:R-:W-:-:S04]  /*bb80*/  FMUL R6, R6, UR8 ;  /* 0x0000000806067c20 */ /* 0x000fc80008400000 */
[----:B------:R-:W-:Y:S01]  /*bb90*/  FFMA R6, R5, UR33, R6 ;  /* 0x0000002105067c23 */ /* 0x000fe20008000006 */
[----:B------:R-:W-:-:S04]  /*bba0*/  PRMT R5, RZ, 0x7610, R5 ;  /* 0x00007610ff057816 */ /* 0x000fc80000000005 */
[----:B0-----:R-:W-:Y:S02]  /*bbb0*/  F2FP.SATFINITE.E4M3.F32.PACK_AB_MERGE_C R9, RZ, R6, RZ ;  /* 0x00000006ff09723e */ /* 0x001fe400048070ff */
[----:B-1----:R-:W0:Y:S03]  /*bbc0*/  @!P4 LDC.64 R6, c[0x0][0x5c0] ;  /* 0x00017000ff06cb82 */ /* 0x002e260000000a00 */
[----:B------:R1:W-:Y:S04]  /*bbd0*/  @!P0 STG.E.U8 desc[UR38][R60.64+0x41], R9 ;  /* 0x000041093c008986 */ /* 0x0003e8000c101126 */
[----:B------:R-:W2:Y:S01]  /*bbe0*/  @!P4 LDG.E.U8 R5, desc[UR38][R26.64+0x48] ;  /* 0x000048261a05c981 */ /* 0x000ea2000c1e1100 */
[----:B0-----:R-:W-:-:S05]  /*bbf0*/  @!P4 IADD3 R6, P5, R24, R6, RZ ;  /* 0x000000061806c210 */ /* 0x001fca0007fbe0ff */
[----:B------:R-:W-:Y:S01]  /*bc00*/  @!P4 IMAD.X R7, R46, 0x1, R7, P5 ;  /* 0x000000012e07c824 */ /* 0x000fe200028e0607 */
[----:B------:R-:W-:Y:S02]  /*bc10*/  PRMT R8, RZ, 0x7610, R8 ;  /* 0x00007610ff087816 */ /* 0x000fe40000000008 */
[----:B--2---:R-:W-:-:S04]  /*bc20*/  LOP3.LUT R5, R5, 0xff, RZ, 0xc0, !PT ;  /* 0x000000ff05057812 */ /* 0x004fc800078ec0ff */
[----:B------:R-:W-:-:S05]  /*bc30*/  F2FP.F16.E4M3.UNPACK_B R5, R5 ;  /* 0x00000005ff05723e */ /* 0x000fca00020006ff */
[----:B------:R-:W-:-:S05]  /*bc40*/  HADD2.F32 R5, -RZ, R5.H0_H0 ;  /* 0x20000005ff057230 */ /* 0x000fca0000004100 */
[----:B------:R-:W-:-:S04]  /*bc50*/  FMUL R5, R5, UR8 ;  /* 0x0000000805057c20 */ /* 0x000fc80008400000 */
[----:B------:R-:W-:-:S05]  /*bc60*/  FFMA R5, R4, UR33, R5 ;  /* 0x0000002104057c23 */ /* 0x000fca0008000005 */
[----:B-1----:R-:W-:-:S05]  /*bc70*/  F2FP.SATFINITE.E4M3.F32.PACK_AB_MERGE_C R9, RZ, R5, RZ ;  /* 0x00000005ff09723e */ /* 0x002fca00048070ff */
[----:B------:R0:W-:Y:S01]  /*bc80*/  @!P4 STG.E.U8 desc[UR38][R6.64+0x48], R9 ;  /* 0x000048090600c986 */ /* 0x0001e2000c101126 */
[----:B------:R-:W-:-:S13]  /*bc90*/  ISETP.LT.OR P4, PT, R41, 0x4a, !P6 ;  /* 0x0000004a2900780c */ /* 0x000fda0007781670 */
[----:B------:R-:W2:Y:S01]  /*bca0*/  @!P4 LDG.E.U8 R8, desc[UR38][R26.64+0x49] ;  /* 0x000049261a08c981 */ /* 0x000ea2000c1e1100 */
[----:B------:R-:W1:Y:S01]  /*bcb0*/  @!P4 LDC.64 R4, c[0x0][0x5c0] ;  /* 0x00017000ff04cb82 */ /* 0x000e620000000a00 */
[----:B------:R-:W-:Y:S02]  /*bcc0*/  LOP3.LUT P0, RZ, R228, 0x20000000, RZ, 0xc0, !PT ;  /* 0x20000000e4ff7812 */ /* 0x000fe4000780c0ff */
[----:B-1----:R-:W-:-:S05]  /*bcd0*/  @!P4 IADD3 R4, P5, R24, R4, RZ ;  /* 0x000000041804c210 */ /* 0x002fca0007fbe0ff */
[----:B------:R-:W-:Y:S01]  /*bce0*/  @!P4 IMAD.X R5, R46, 0x1, R5, P5 ;  /* 0x000000012e05c824 */ /* 0x000fe200028e0605 */
        /* <DEDUP_REMOVED lines=25> */
[----:B------:R-:W-:Y:S01]  /*be80*/  LOP3.LUT P5, RZ, R228, 0x2000000, RZ, 0xc0, !PT ;  /* 0x02000000e4ff7812 */ /* 0x000fe200078ac0ff */
[----:B------:R-:W2:Y:S03]  /*be90*/  LDL.LU R223, [R1+0xc] ;  /* 0x00000c0001df7983 */ /* 0x000ea60000300800 */
[----:B0-----:R-:W-:Y:S02]  /*bea0*/  F2FP.SATFINITE.E4M3.F32.PACK_AB_MERGE_C R5, RZ, R2, RZ ;  /* 0x00000002ff05723e */ /* 0x001fe400048070ff */
[----:B------:R-:W-:-:S03]  /*beb0*/  PRMT R2, RZ, 0x7610, R2 ;  /* 0x00007610ff027816 */ /* 0x000fc60000000002 */
[----:B------:R0:W-:Y:S04]  /*bec0*/  @!P4 STG.E.U8 desc[UR38][R56.64+0x49], R5 ;  /* 0x000049053800c986 */ /* 0x0001e8000c101126 */
[----:B------:R-:W3:Y:S02]  /*bed0*/  @!P6 LDG.E.U8 R2, desc[UR38][R30.64+0x40] ;  /* 0x000040261e02e981 */ /* 0x000ee4000c1e1100 */
[----:B---3--:R-:W-:-:S04]  /*bee0*/  LOP3.LUT R2, R2, 0xff, RZ, 0xc0, !PT ;  /* 0x000000ff02027812 */ /* 0x008fc800078ec0ff */
[----:B------:R-:W-:-:S05]  /*bef0*/  F2FP.F16.E4M3.UNPACK_B R2, R2 ;  /* 0x00000002ff02723e */ /* 0x000fca00020006ff */
[----:B------:R-:W-:-:S05]  /*bf00*/  HADD2.F32 R2, -RZ, R2.H0_H0 ;  /* 0x20000002ff027230 */ /* 0x000fca0000004100 */
[----:B------:R-:W-:-:S04]  /*bf10*/  FMUL R2, R2, UR8 ;  /* 0x0000000802027c20 */ /* 0x000fc80008400000 */
[----:B----4-:R-:W-:Y:S01]  /*bf20*/  FFMA R2, R225, UR33, R2 ;  /* 0x00000021e1027c23 */ /* 0x010fe20008000002 */
[----:B------:R-:W-:Y:S01]  /*bf30*/  LOP3.LUT P3, RZ, R0, 0x400, RZ, 0xc0, !PT ;  /* 0x0000040000ff7812 */ /* 0x000fe2000786c0ff */
[----:B------:R-:W3:Y:S03]  /*bf40*/  LDL.LU R225, [R1+0x10] ;  /* 0x0000100001e17983 */ /* 0x000ee60000300800 */
[----:B-1----:R-:W-:Y:S02]  /*bf50*/  F2FP.SATFINITE.E4M3.F32.PACK_AB_MERGE_C R3, RZ, R2, RZ ;  /* 0x00000002ff03723e */ /* 0x002fe400048070ff */
[----:B------:R-:W-:-:S03]  /*bf60*/  PRMT R2, RZ, 0x7610, R2 ;  /* 0x00007610ff027816 */ /* 0x000fc60000000002 */
[----:B------:R1:W-:Y:S04]  /*bf70*/  @!P6 STG.E.U8 desc[UR38][R54.64+0x40], R3 ;  /* 0x000040033600e986 */ /* 0x0003e8000c101126 */
[----:B------:R-:W4:Y:S01]  /*bf80*/  @!P5 LDG.E.U8 R2, desc[UR38][R30.64+0x41] ;  /* 0x000041261e02d981 */ /* 0x000f22000c1e1100 */
[----:B------:R-:W0:Y:S02]  /*bf90*/  @!P3 LDC.64 R6, c[0x0][0x5c0] ;  /* 0x00017000ff06bb82 */ /* 0x000e240000000a00 */
[----:B0-----:R-:W-:-:S05]  /*bfa0*/  @!P3 IADD3 R78, P4, R78, R6, RZ ;  /* 0x000000064e4eb210 */ /* 0x001fca0007f9e0ff */
[----:B------:R-:W-:Y:S01]  /*bfb0*/  @!P3 IMAD.X R79, R79, 0x1, R7, P4 ;  /* 0x000000014f4fb824 */ /* 0x000fe200020e0607 */
[----:B----4-:R-:W-:-:S04]  /*bfc0*/  LOP3.LUT R2, R2, 0xff, RZ, 0xc0, !PT ;  /* 0x000000ff02027812 */ /* 0x010fc800078ec0ff */
[----:B------:R-:W-:-:S05]  /*bfd0*/  F2FP.F16.E4M3.UNPACK_B R2, R2 ;  /* 0x00000002ff02723e */ /* 0x000fca00020006ff */
[----:B------:R-:W-:-:S05]  /*bfe0*/  HADD2.F32 R2, -RZ, R2.H0_H0 ;  /* 0x20000002ff027230 */ /* 0x000fca0000004100 */
[----:B------:R-:W-:-:S04]  /*bff0*/  FMUL R2, R2, UR8 ;  /* 0x0000000802027c20 */ /* 0x000fc80008400000 */
[----:B------:R-:W-:Y:S01]  /*c000*/  FFMA R2, R224, UR33, R2 ;  /* 0x00000021e0027c23 */ /* 0x000fe20008000002 */
[----:B------:R-:W-:Y:S01]  /*c010*/  LOP3.LUT P6, RZ, R228, 0x1000000, RZ, 0xc0, !PT ;  /* 0x01000000e4ff7812 */ /* 0x000fe200078cc0ff */
[----:B------:R-:W4:Y:S03]  /*c020*/  LDL.LU R224, [R1+0x14] ;  /* 0x0000140001e07983 */ /* 0x000f260000300800 */
[----:B------:R-:W-:Y:S02]  /*c030*/  F2FP.SATFINITE.E4M3.F32.PACK_AB_MERGE_C R5, RZ, R2, RZ ;  /* 0x00000002ff05723e */ /* 0x000fe400048070ff */
[----:B-1----:R-:W0:Y:S03]  /*c040*/  @!P2 LDC.64 R2, c[0x0][0x5c0] ;  /* 0x00017000ff02ab82 */ /* 0x002e260000000a00 */
[----:B------:R1:W-:Y:S01]  /*c050*/  @!P5 STG.E.U8 desc[UR38][R52.64+0x41], R5 ;  /* 0x000041053400d986 */ /* 0x0003e2000c101126 */
[----:B0-----:R-:W-:-:S02]  /*c060*/  @!P2 IADD3 R84, P4, R84, R2, RZ ;  /* 0x000000025454a210 */ /* 0x001fc40007f9e0ff */
[----:B------:R-:W-:-:S06]  /*c070*/  PRMT R2, RZ, 0x7610, R2 ;  /* 0x00007610ff027816 */ /* 0x000fcc0000000002 */
[----:B------:R-:W2:Y:S01]  /*c080*/  @!P3 LDG.E.U8 R2, desc[UR38][R32.64+0x40] ;  /* 0x000040262002b981 */ /* 0x000ea2000c1e1100 */
[----:B------:R-:W-:Y:S01]  /*c090*/  @!P2 IMAD.X R85, R85, 0x1, R3, P4 ;  /* 0x000000015555a824 */ /* 0x000fe200020e0603 */
[----:B--2---:R-:W-:-:S04]  /*c0a0*/  LOP3.LUT R2, R2, 0xff, RZ, 0xc0, !PT ;  /* 0x000000ff02027812 */ /* 0x004fc800078ec0ff */
[----:B------:R-:W-:-:S05]  /*c0b0*/  F2FP.F16.E4M3.UNPACK_B R2, R2 ;  /* 0x00000002ff02723e */ /* 0x000fca00020006ff */
[----:B------:R-:W-:-:S05]  /*c0c0*/  HADD2.F32 R2, -RZ, R2.H0_H0 ;  /* 0x20000002ff027230 */ /* 0x000fca0000004100 */
[----:B------:R-:W-:-:S04]  /*c0d0*/  FMUL R2, R2, UR8 ;  /* 0x0000000802027c20 */ /* 0x000fc80008400000 */
[----:B------:R-:W-:Y:S01]  /*c0e0*/  FFMA R2, R223, UR33, R2 ;  /* 0x00000021df027c23 */ /* 0x000fe20008000002 */
[----:B------:R-:W-:Y:S01]  /*c0f0*/  ISETP.GE.AND P5, PT, R40, 0x81, PT ;  /* 0x000000812800780c */ /* 0x000fe20003fa6270 */
[----:B------:R-:W2:Y:S03]  /*c100*/  LDL.LU R223, [R1+0x18] ;  /* 0x0000180001df7983 */ /* 0x000ea60000300800 */
[----:B------:R-:W-:Y:S02]  /*c110*/  F2FP.SATFINITE.E4M3.F32.PACK_AB_MERGE_C R3, RZ, R2, RZ ;  /* 0x00000002ff03723e */ /* 0x000fe400048070ff */
[----:B------:R-:W-:-:S03]  /*c120*/  PRMT R2, RZ, 0x7610, R2 ;  /* 0x00007610ff027816 */ /* 0x000fc60000000002 */
[----:B------:R-:W-:Y:S04]  /*c130*/  @!P3 STG.E.U8 desc[UR38][R78.64+0x40], R3 ;  /* 0x000040034e00b986 */ /* 0x000fe8000c101126 */
[----:B------:R-:W3:Y:S02]  /*c140*/  @!P2 LDG.E.U8 R2, desc[UR38][R32.64+0x41] ;  /* 0x000041262002a981 */ /* 0x000ee4000c1e1100 */
[----:B---3--:R-:W-:-:S04]  /*c150*/  LOP3.LUT R2, R2, 0xff, RZ, 0xc0, !PT ;  /* 0x000000ff02027812 */ /* 0x008fc800078ec0ff */
[----:B------:R-:W-:-:S05]  /*c160*/  F2FP.F16.E4M3.UNPACK_B R2, R2 ;  /* 0x00000002ff02723e */ /* 0x000fca00020006ff */
[----:B------:R-:W-:-:S05]  /*c170*/  HADD2.F32 R2, -RZ, R2.H0_H0 ;  /* 0x20000002ff027230 */ /* 0x000fca0000004100 */
[----:B------:R-:W-:-:S04]  /*c180*/  FMUL R2, R2, UR8 ;  /* 0x0000000802027c20 */ /* 0x000fc80008400000 */
[----:B------:R-:W-:Y:S01]  /*c190*/  FFMA R2, R225, UR33, R2 ;  /* 0x00000021e1027c23 */ /* 0x000fe20008000002 */
[----:B------:R-:W-:Y:S01]  /*c1a0*/  ISETP.LT.OR P3, PT, R41, 0x4a, !P5 ;  /* 0x0000004a2900780c */ /* 0x000fe20006f61670 */
[----:B------:R-:W3:Y:S03]  /*c1b0*/  LDL.LU R225, [R1+0x1c] ;  /* 0x00001c0001e17983 */ /* 0x000ee60000300800 */
[----:B-1----:R-:W-:Y:S02]  /*c1c0*/  F2FP.SATFINITE.E4M3.F32.PACK_AB_MERGE_C R5, RZ, R2, RZ ;  /* 0x00000002ff05723e */ /* 0x002fe400048070ff */
[----:B------:R-:W-:-:S03]  /*c1d0*/  PRMT R2, RZ, 0x7610, R2 ;  /* 0x00007610ff027816 */ /* 0x000fc60000000002 */
[----:B------:R0:W-:Y:S04]  /*c1e0*/  @!P2 STG.E.U8 desc[UR38][R84.64+0x41], R5 ;  /* 0x000041055400a986 */ /* 0x0001e8000c101126 */
[----:B------:R-:W4:Y:S01]  /*c1f0*/  @!P6 LDG.E.U8 R2, desc[UR38][R30.64+0x48] ;  /* 0x000048261e02e981 */ /* 0x000f22000c1e1100 */
[----:B0-----:R-:W0:Y:S01]  /*c200*/  @!P3 LDC.64 R4, c[0x0][0x5c0] ;  /* 0x00017000ff04bb82 */ /* 0x001e220000000a00 */
[----:B----4-:R-:W-:-:S04]  /*c210*/  LOP3.LUT R2, R2, 0xff, RZ, 0xc0, !PT ;  /* 0x000000ff02027812 */ /* 0x010fc800078ec0ff */
[----:B------:R-:W-:-:S05]  /*c220*/  F2FP.F16.E4M3.UNPACK_B R2, R2 ;  /* 0x00000002ff02723e */ /* 0x000fca00020006ff */
[----:B------:R-:W-:-:S05]  /*c230*/  HADD2.F32 R2, -RZ, R2.H0_H0 ;  /* 0x20000002ff027230 */ /* 0x000fca0000004100 */
[----:B------:R-:W-:-:S04]  /*c240*/  FMUL R2, R2, UR8 ;  /* 0x0000000802027c20 */ /* 0x000fc80008400000 */
[----:B------:R-:W-:Y:S02]  /*c250*/  FFMA R2, R224, UR33, R2 ;  /* 0x00000021e0027c23 */ /* 0x000fe40008000002 */
[----:B------:R-:W4:Y:S03]  /*c260*/  LDL.LU R224, [R1+0x20] ;  /* 0x0000200001e07983 */ /* 0x000f260000300800 */
[----:B------:R-:W-:Y:S02]  /*c270*/  F2FP.SATFINITE.E4M3.F32.PACK_AB_MERGE_C R7, RZ, R2, RZ ;  /* 0x00000002ff07723e */ /* 0x000fe400048070ff */
[----:B------:R-:W-:-:S03]  /*c280*/  PRMT R2, RZ, 0x7610, R2 ;  /* 0x00007610ff027816 */ /* 0x000fc60000000002 */
[----:B------:R1:W-:Y:S04]  /*c290*/  @!P6 STG.E.U8 desc[UR38][R50.64+0x48], R7 ;  /* 0x000048073200e986 */ /* 0x0003e8000c101126 */
[----:B------:R-:W2:Y:S02]  /*c2a0*/  @!P3 LDG.E.U8 R2, desc[UR38][R30.64+0x49] ;  /* 0x000049261e02b981 */ /* 0x000ea4000c1e1100 */
[----:B--2---:R-:W-:-:S04]  /*c2b0*/  LOP3.LUT R2, R2, 0xff, RZ, 0xc0, !PT ;  /* 0x000000ff02027812 */ /* 0x004fc800078ec0ff */
[----:B------:R-:W-:-:S05]  /*c2c0*/  F2FP.F16.E4M3.UNPACK_B R2, R2 ;  /* 0x00000002ff02723e */ /* 0x000fca00020006ff */
[----:B------:R-:W-:Y:S01]  /*c2d0*/  HADD2.F32 R3, -RZ, R2.H0_H0 ;  /* 0x20000002ff037230 */ /* 0x000fe20000004100 */
[----:B0-----:R-:W-:-:S04]  /*c2e0*/  @!P3 IADD3 R2, P2, P4, R24, R4, R47 ;  /* 0x000000041802b210 */ /* 0x001fc80007c5e02f */
[----:B------:R-:W-:Y:S01]  /*c2f0*/  FMUL R4, R3, UR8 ;  /* 0x0000000803047c20 */ /* 0x000fe20008400000 */
[----:B------:R-:W-:Y:S02]  /*c300*/  @!P3 IADD3.X R3, R46, R5, R43, P2, P4 ;  /* 0x000000052e03b210 */ /* 0x000fe400017e842b */
[----:B------:R-:W-:Y:S01]  /*c310*/  ISETP.LT.OR P2, PT, R41, 0x49, !P1 ;  /* 0x000000492900780c */ /* 0x000fe20004f41670 */
[----:B------:R-:W-:Y:S01]  /*c320*/  FFMA R4, R223, UR33, R4 ;  /* 0x00000021df047c23 */ /* 0x000fe20008000004 */
[----:B------:R-:W-:Y:S01]  /*c330*/  ISETP.LT.OR P1, PT, R41, 0x4a, !P1 ;  /* 0x0000004a2900780c */ /* 0x000fe20004f21670 */
[----:B------:R-:W2:Y:S03]  /*c340*/  LDL.LU R223, [R1+0x24] ;  /* 0x0000240001df7983 */ /* 0x000ea60000300800 */
[----:B-1----:R-:W-:Y:S02]  /*c350*/  F2FP.SATFINITE.E4M3.F32.PACK_AB_MERGE_C R7, RZ, R4, RZ ;  /* 0x00000004ff07723e */ /* 0x002fe400048070ff */
[----:B------:R-:W-:-:S03]  /*c360*/  PRMT R4, RZ, 0x7610, R4 ;  /* 0x00007610ff047816 */ /* 0x000fc60000000004 */
[----:B------:R3:W-:Y:S02]  /*c370*/  @!P3 STG.E.U8 desc[UR38][R2.64+0x49], R7 ;  /* 0x000049070200b986 */ /* 0x0007e4000c101126 */
[----:B------:R-:W0:Y:S02]  /*c380*/  @!P2 LDC.64 R10, c[0x0][0x5c0] ;  /* 0x00017000ff0aab82 */ /* 0x000e240000000a00 */
[----:B------:R-:W4:Y:S01]  /*c390*/  @!P2 LDG.E.U8 R4, desc[UR38][R32.64+0x48] ;  /* 0x000048262004a981 */ /* 0x000f22000c1e1100 */
[----:B------:R-:W-:-:S04]  /*c3a0*/  @!P2 IADD3 R9, P3, P4, R45, R24, R47 ;  /* 0x000000182d09a210 */ /* 0x000fc80007c7e02f */
[----:B------:R-:W-:Y:S02]  /*c3b0*/  @!P2 IADD3.X R6, R42, R46, R43, P3, P4 ;  /* 0x0000002e2a06a210 */ /* 0x000fe40001fe842b */
[----:B----4-:R-:W-:-:S04]  /*c3c0*/  LOP3.LUT R4, R4, 0xff, RZ, 0xc0, !PT ;  /* 0x000000ff04047812 */ /* 0x010fc800078ec0ff */
[----:B------:R-:W-:-:S05]  /*c3d0*/  F2FP.F16.E4M3.UNPACK_B R4, R4 ;  /* 0x00000004ff04723e */ /* 0x000fca00020006ff */
[----:B------:R-:W-:-:S05]  /*c3e0*/  HADD2.F32 R4, -RZ, R4.H0_H0 ;  /* 0x20000004ff047230 */ /* 0x000fca0000004100 */
[----:B------:R-:W-:Y:S01]  /*c3f0*/  FMUL R5, R4, UR8 ;  /* 0x0000000804057c20 */ /* 0x000fe20008400000 */
[----:B0-----:R-:W-:-:S03]  /*c400*/  @!P2 IADD3 R4, P3, R9, R10, RZ ;  /* 0x0000000a0904a210 */ /* 0x001fc60007f7e0ff */
[----:B---3--:R-:W-:Y:S02]  /*c410*/  FFMA R2, R225, UR33, R5 ;  /* 0x00000021e1027c23 */ /* 0x008fe40008000005 */
[----:B------:R-:W-:Y:S01]  /*c420*/  @!P2 IMAD.X R5, R6, 0x1, R11, P3 ;  /* 0x000000010605a824 */ /* 0x000fe200018e060b */
[----:B------:R-:W-:Y:S01]  /*c430*/  ISETP.GE.AND P6, PT, R40, 0x101, PT ;  /* 0x000001012800780c */ /* 0x000fe20003fc6270 */
[----:B------:R-:W0:Y:S01]  /*c440*/  @!P1 LDC.64 R10, c[0x0][0x5c0] ;  /* 0x00017000ff0a9b82 */ /* 0x000e220000000a00 */
[----:B------:R-:W-:Y:S01]  /*c450*/  F2FP.SATFINITE.E4M3.F32.PACK_AB_MERGE_C R3, RZ, R2, RZ ;  /* 0x00000002ff03723e */ /* 0x000fe200048070ff */
[----:B------:R-:W3:Y:S01]  /*c460*/  LDL.LU R225, [R1+0x28] ;  /* 0x0000280001e17983 */ /* 0x000ee20000300800 */
[----:B------:R-:W-:-:S03]  /*c470*/  PRMT R2, RZ, 0x7610, R2 ;  /* 0x00007610ff027816 */ /* 0x000fc60000000002 */
[----:B------:R1:W-:Y:S04]  /*c480*/  @!P2 STG.E.U8 desc[UR38][R4.64+0x48], R3 ;  /* 0x000048030400a986 */ /* 0x0003e8000c101126 */
[----:B------:R-:W4:Y:S01]  /*c490*/  @!P1 LDG.E.U8 R2, desc[UR38][R32.64+0x49] ;  /* 0x0000492620029981 */ /* 0x000f22000c1e1100 */
[----:B------:R-:W-:Y:S02]  /*c4a0*/  @!P1 IADD3 R47, P3, P4, R45, R24, R47 ;  /* 0x000000182d2f9210 */ /* 0x000fe40007c7e02f */
[----:B------:R-:W-:Y:S02]  /*c4b0*/  ISETP.LT.OR P2, PT, R41, 0x41, !P6 ;  /* 0x000000412900780c */ /* 0x000fe40007741670 */
[----:B------:R-:W-:Y:S02]  /*c4c0*/  @!P1 IADD3.X R8, R42, R46, R43, P3, P4 ;  /* 0x0000002e2a089210 */ /* 0x000fe40001fe842b */
[----:B-1----:R-:W-:-:S02]  /*c4d0*/  PRMT R4, RZ, 0x7610, R4 ;  /* 0x00007610ff047816 */ /* 0x002fc40000000004 */
[----:B----4-:R-:W-:-:S04]  /*c4e0*/  LOP3.LUT R2, R2, 0xff, RZ, 0xc0, !PT ;  /* 0x000000ff02027812 */ /* 0x010fc800078ec0ff */
[----:B------:R-:W-:-:S05]  /*c4f0*/  F2FP.F16.E4M3.UNPACK_B R2, R2 ;  /* 0x00000002ff02723e */ /* 0x000fca00020006ff */
[----:B------:R-:W-:-:S05]  /*c500*/  HADD2.F32 R2, -RZ, R2.H0_H0 ;  /* 0x20000002ff027230 */ /* 0x000fca0000004100 */
[----:B------:R-:W-:-:S04]  /*c510*/  FMUL R2, R2, UR8 ;  /* 0x0000000802027c20 */ /* 0x000fc80008400000 */
[----:B------:R-:W-:Y:S01]  /*c520*/  FFMA R6, R224, UR33, R2 ;  /* 0x00000021e0067c23 */ /* 0x000fe20008000002 */
[----:B0-----:R-:W-:Y:S01]  /*c530*/  @!P1 IADD3 R2, P3, R47, R10, RZ ;  /* 0x0000000a2f029210 */ /* 0x001fe20007f7e0ff */
[----:B------:R-:W4:Y:S03]  /*c540*/  LDL.LU R224, [R1+0x2c] ;  /* 0x00002c0001e07983 */ /* 0x000f260000300800 */
[----:B------:R-:W-:Y:S01]  /*c550*/  F2FP.SATFINITE.E4M3.F32.PACK_AB_MERGE_C R7, RZ, R6, RZ ;  /* 0x00000006ff07723e */ /* 0x000fe200048070ff */
[----:B------:R-:W-:Y:S02]  /*c560*/  @!P1 IMAD.X R3, R8, 0x1, R11, P3 ;  /* 0x0000000108039824 */ /* 0x000fe400018e060b */
[----:B------:R-:W0:Y:S03]  /*c570*/  @!P2 LDC.64 R8, c[0x0][0x5c0] ;  /* 0x00017000ff08ab82 */ /* 0x000e260000000a00 */
[----:B------:R1:W-:Y:S04]  /*c580*/  @!P1 STG.E.U8 desc[UR38][R2.64+0x49], R7 ;  /* 0x0000490702009986 */ /* 0x0003e8000c101126 */
[----:B------:R-:W2:Y:S01]  /*c590*/  @!P2 LDG.E.U8 R4, desc[UR38][R36.64+0x40] ;  /* 0x000040262404a981 */ /* 0x000ea2000c1e1100 */
[----:B------:R-:W-:-:S02]  /*c5a0*/  ISETP.LT.OR P1, PT, R41, 0x42, !P6 ;  /* 0x000000422900780c */ /* 0x000fc40007721670 */
[----:B-1----:R-:W-:Y:S02]  /*c5b0*/  PRMT R2, RZ, 0x7610, R2 ;  /* 0x00007610ff027816 */ /* 0x002fe40000000002 */
[----:B--2---:R-:W-:-:S04]  /*c5c0*/  LOP3.LUT R4, R4, 0xff, RZ, 0xc0, !PT ;  /* 0x000000ff04047812 */ /* 0x004fc800078ec0ff */
[----:B------:R-:W-:-:S05]  /*c5d0*/  F2FP.F16.E4M3.UNPACK_B R4, R4 ;  /* 0x00000004ff04723e */ /* 0x000fca00020006ff */
[----:B------:R-:W-:-:S05]  /*c5e0*/  HADD2.F32 R4, -RZ, R4.H0_H0 ;  /* 0x20000004ff047230 */ /* 0x000fca0000004100 */
[----:B------:R-:W-:Y:S01]  /*c5f0*/  FMUL R5, R4, UR8 ;  /* 0x0000000804057c20 */ /* 0x000fe20008400000 */
[----:B0-----:R-:W-:-:S03]  /*c600*/  @!P2 IADD3 R4, P3, P4, R24, R8, R49 ;  /* 0x000000081804a210 */ /* 0x001fc60007c7e031 */
[----:B------:R-:W-:Y:S01]  /*c610*/  FFMA R6, R223, UR33, R5 ;  /* 0x00000021df067c23 */ /* 0x000fe20008000005 */
[----:B------:R-:W-:Y:S02]  /*c620*/  @!P2 IADD3.X R5, R46, R9, R44, P3, P4 ;  /* 0x000000092e05a210 */ /* 0x000fe40001fe842c */
[----:B------:R-:W0:Y:S02]  /*c630*/  @!P1 LDC.64 R8, c[0x0][0x5c0] ;  /* 0x00017000ff089b82 */ /* 0x000e240000000a00 */
[----:B------:R-:W-:-:S05]  /*c640*/  F2FP.SATFINITE.E4M3.F32.PACK_AB_MERGE_C R7, RZ, R6, RZ ;  /* 0x00000006ff07723e */ /* 0x000fca00048070ff */
[----:B------:R1:W-:Y:S04]  /*c650*/  @!P2 STG.E.U8 desc[UR38][R4.64+0x40], R7 ;  /* 0x000040070400a986 */ /* 0x0003e8000c101126 */
[----:B------:R-:W2:Y:S01]  /*c660*/  @!P1 LDG.E.U8 R2, desc[UR38][R36.64+0x41] ;  /* 0x0000412624029981 */ /* 0x000ea2000c1e1100 */
[----:B------:R-:W-:-:S04]  /*c670*/  LOP3.LUT P0, RZ, R0, 0x80, RZ, 0xc0, !PT ;  /* 0x0000008000ff7812 */ /* 0x000fc8000780c0ff */
[----:B------:R-:W-:Y:S02]  /*c680*/  ISETP.LT.OR P2, PT, R41, 0x41, !P0 ;  /* 0x000000412900780c */ /* 0x000fe40004741670 */
[----:B-1----:R-:W-:-:S11]  /*c690*/  PRMT R4, RZ, 0x7610, R4 ;  /* 0x00007610ff047816 */ /* 0x002fd60000000004 */
[----:B------:R-:W1:Y:S01]  /*c6a0*/  @!P2 LDC.64 R10, c[0x0][0x5c0] ;  /* 0x00017000ff0aab82 */ /* 0x000e620000000a00 */
[----:B--2---:R-:W-:-:S04]  /*c6b0*/  LOP3.LUT R2, R2, 0xff, RZ, 0xc0, !PT ;  /* 0x000000ff02027812 */ /* 0x004fc800078ec0ff */
[----:B------:R-:W-:-:S05]  /*c6c0*/  F2FP.F16.E4M3.UNPACK_B R2, R2 ;  /* 0x00000002ff02723e */ /* 0x000fca00020006ff */
[----:B------:R-:W-:-:S05]  /*c6d0*/  HADD2.F32 R2, -RZ, R2.H0_H0 ;  /* 0x20000002ff027230 */ /* 0x000fca0000004100 */
[----:B------:R-:W-:Y:S01]  /*c6e0*/  FMUL R3, R2, UR8 ;  /* 0x0000000802037c20 */ /* 0x000fe20008400000 */
[----:B0-----:R-:W-:-:S03]  /*c6f0*/  @!P1 IADD3 R2, P3, P4, R24, R8, R49 ;  /* 0x0000000818029210 */ /* 0x001fc60007c7e031 */
[----:B---3--:R-:W-:Y:S01]  /*c700*/  FFMA R6, R225, UR33, R3 ;  /* 0x00000021e1067c23 */ /* 0x008fe20008000003 */
[----:B------:R-:W-:Y:S01]  /*c710*/  @!P1 IADD3.X R3, R46, R9, R44, P3, P4 ;  /* 0x000000092e039210 */ /* 0x000fe20001fe842c */
[----:B------:R-:W2:Y:S03]  /*c720*/  LDL.LU R225, [R1+0x30] ;  /* 0x0000300001e17983 */ /* 0x000ea60000300800 */
[----:B------:R-:W-:Y:S01]  /*c730*/  F2FP.SATFINITE.E4M3.F32.PACK_AB_MERGE_C R7, RZ, R6, RZ ;  /* 0x00000006ff07723e */ /* 0x000fe200048070ff */
[----:B------:R-:W3:Y:S04]  /*c740*/  LDL.LU R223, [R1+0x34] ;  /* 0x0000340001df7983 */ /* 0x000ee80000300800 */
[----:B------:R4:W-:Y:S04]  /*c750*/  @!P1 STG.E.U8 desc[UR38][R2.64+0x41], R7 ;  /* 0x0000410702009986 */ /* 0x0009e8000c101126 */
[----:B------:R-:W4:Y:S01]  /*c760*/  @!P2 LDG.E.U8 R4, desc[UR38][R34.64+0x40] ;  /* 0x000040262204a981 */ /* 0x000f22000c1e1100 */
[----:B------:R-:W-:-:S02]  /*c770*/  @!P2 IADD3 R9, P3, P4, R45, R24, R49 ;  /* 0x000000182d09a210 */ /* 0x000fc40007c7e031 */
[----:B------:R-:W-:Y:S02]  /*c780*/  ISETP.LT.OR P1, PT, R41, 0x42, !P0 ;  /* 0x000000422900780c */ /* 0x000fe40004721670 */
[----:B------:R-:W-:Y:S02]  /*c790*/  @!P2 IADD3.X R6, R42, R46, R44, P3, P4 ;  /* 0x0000002e2a06a210 */ /* 0x000fe40001fe842c */
[----:B----4-:R-:W-:-:S04]  /*c7a0*/  LOP3.LUT R4, R4, 0xff, RZ, 0xc0, !PT ;  /* 0x000000ff04047812 */ /* 0x010fc800078ec0ff */
[----:B------:R-:W-:-:S05]  /*c7b0*/  F2FP.F16.E4M3.UNPACK_B R4, R4 ;  /* 0x00000004ff04723e */ /* 0x000fca00020006ff */
[----:B------:R-:W-:-:S05]  /*c7c0*/  HADD2.F32 R4, -RZ, R4.H0_H0 ;  /* 0x20000004ff047230 */ /* 0x000fca0000004100 */
[----:B------:R-:W-:Y:S01]  /*c7d0*/  FMUL R5, R4, UR8 ;  /* 0x0000000804057c20 */ /* 0x000fe20008400000 */
[----:B-1----:R-:W-:-:S03]  /*c7e0*/  @!P2 IADD3 R4, P3, R9, R10, RZ ;  /* 0x0000000a0904a210 */ /* 0x002fc60007f7e0ff */
[----:B------:R-:W-:Y:S02]  /*c7f0*/  FFMA R2, R224, UR33, R5 ;  /* 0x00000021e0027c23 */ /* 0x000fe40008000005 */
[----:B------:R-:W-:Y:S01]  /*c800*/  @!P2 IMAD.X R5, R6, 0x1, R11, P3 ;  /* 0x000000010605a824 */ /* 0x000fe200018e060b */
[----:B------:R-:W4:Y:S01]  /*c810*/  LDL.LU R224, [R1+0x38] ;  /* 0x0000380001e07983 */ /* 0x000f220000300800 */
[----:B------:R-:W0:Y:S01]  /*c820*/  @!P1 LDC.64 R10, c[0x0][0x5c0] ;  /* 0x00017000ff0a9b82 */ /* 0x000e220000000a00 */
[----:B------:R-:W-:Y:S02]  /*c830*/  F2FP.SATFINITE.E4M3.F32.PACK_AB_MERGE_C R7, RZ, R2, RZ ;  /* 0x00000002ff07723e */ /* 0x000fe400048070ff */
[----:B------:R-:W-:-:S03]  /*c840*/  PRMT R2, RZ, 0x7610, R2 ;  /* 0x00007610ff027816 */ /* 0x000fc60000000002 */
[----:B------:R2:W-:Y:S04]  /*c850*/  @!P2 STG.E.U8 desc[UR38][R4.64+0x40], R7 ;  /* 0x000040070400a986 */ /* 0x0005e8000c101126 */
[----:B------:R-:W3:Y:S01]  /*c860*/  @!P1 LDG.E.U8 R2, desc[UR38][R34.64+0x41] ;  /* 0x0000412622029981 */ /* 0x000ee2000c1e1100 */
[----:B------:R-:W-:Y:S02]  /*c870*/  @!P1 IADD3 R9, P3, P4, R45, R24, R49 ;  /* 0x000000182d099210 */ /* 0x000fe40007c7e031 */
[----:B------:R-:W-:Y:S02]  /*c880*/  ISETP.LT.OR P2, PT, R41, 0x49, !P6 ;  /* 0x000000492900780c */ /* 0x000fe40007741670 */
[----:B------:R-:W-:Y:S02]  /*c890*/  @!P1 IADD3.X R6, R42, R46, R44, P3, P4 ;  /* 0x0000002e2a069210 */ /* 0x000fe40001fe842c */
[----:B---3--:R-:W-:-:S04]  /*c8a0*/  LOP3.LUT R2, R2, 0xff, RZ, 0xc0, !PT ;  /* 0x000000ff02027812 */ /* 0x008fc800078ec0ff */
[----:B------:R-:W-:-:S05]  /*c8b0*/  F2FP.F16.E4M3.UNPACK_B R2, R2 ;  /* 0x00000002ff02723e */ /* 0x000fca00020006ff */
[----:B------:R-:W-:-:S05]  /*c8c0*/  HADD2.F32 R2, -RZ, R2.H0_H0 ;  /* 0x20000002ff027230 */ /* 0x000fca0000004100 */
[----:B------:R-:W-:Y:S01]  /*c8d0*/  FMUL R3, R2, UR8 ;  /* 0x0000000802037c20 */ /* 0x000fe20008400000 */
[----:B0-----:R-:W-:Y:S02]  /*c8e0*/  @!P1 IADD3 R2, P3, R9, R10, RZ ;  /* 0x0000000a09029210 */ /* 0x001fe40007f7e0ff */
[----:B------:R-:W0:Y:S01]  /*c8f0*/  @!P2 LDC.64 R8, c[0x0][0x5c0] ;  /* 0x00017000ff08ab82 */ /* 0x000e220000000a00 */
[----:B--2---:R-:W-:Y:S02]  /*c900*/  FFMA R4, R225, UR33, R3 ;  /* 0x00000021e1047c23 */ /* 0x004fe40008000003 */
[----:B------:R-:W-:Y:S01]  /*c910*/  @!P1 IMAD.X R3, R6, 0x1, R11, P3 ;  /* 0x0000000106039824 */ /* 0x000fe200018e060b */
[----:B------:R-:W2:Y:S02]  /*c920*/  LDL.LU R225, [R1+0x3c] ;  /* 0x00003c0001e17983 */ /* 0x000ea40000300800 */
[----:B------:R-:W-:Y:S02]  /*c930*/  F2FP.SATFINITE.E4M3.F32.PACK_AB_MERGE_C R7, RZ, R4, RZ ;  /* 0x00000004ff07723e */ /* 0x000fe400048070ff */
[----:B------:R-:W-:-:S03]  /*c940*/  PRMT R4, RZ, 0x7610, R4 ;  /* 0x00007610ff047816 */ /* 0x000fc60000000004 */
[----:B------:R1:W-:Y:S04]  /*c950*/  @!P1 STG.E.U8 desc[UR38][R2.64+0x41], R7 ;  /* 0x0000410702009986 */ /* 0x0003e8000c101126 */
[----:B------:R-:W3:Y:S01]  /*c960*/  @!P2 LDG.E.U8 R4, desc[UR38][R36.64+0x48] ;  /* 0x000048262404a981 */ /* 0x000ee2000c1e1100 */
[----:B------:R-:W-:Y:S02]  /*c970*/  ISETP.LT.OR P1, PT, R41, 0x4a, !P6 ;  /* 0x0000004a2900780c */ /* 0x000fe40007721670 */
[----:B-1----:R-:W-:Y:S02]  /*c980*/  PRMT R2, RZ, 0x7610, R2 ;  /* 0x00007610ff027816 */ /* 0x002fe40000000002 */
[----:B---3--:R-:W-:-:S04]  /*c990*/  LOP3.LUT R4, R4, 0xff, RZ, 0xc0, !PT ;  /* 0x000000ff04047812 */ /* 0x008fc800078ec0ff */
        /* <DEDUP_REMOVED lines=9> */
[----:B------:R-:W3:Y:S01]  /*ca30*/  @!P1 LDG.E.U8 R2, desc[UR38][R36.64+0x49] ;  /* 0x0000492624029981 */ /* 0x000ee2000c1e1100 */
[----:B------:R-:W-:Y:S02]  /*ca40*/  ISETP.LT.OR P2, PT, R41, 0x49, !P0 ;  /* 0x000000492900780c */ /* 0x000fe40004741670 */
[----:B-1----:R-:W-:-:S11]  /*ca50*/  PRMT R4, RZ, 0x7610, R4 ;  /* 0x00007610ff047816 */ /* 0x002fd60000000004 */
[----:B------:R-:W1:Y:S01]  /*ca60*/  @!P2 LDC.64 R10, c[0x0][0x5c0] ;  /* 0x00017000ff0aab82 */ /* 0x000e620000000a00 */
[----:B---3--:R-:W-:-:S04]  /*ca70*/  LOP3.LUT R2, R2, 0xff, RZ, 0xc0, !PT ;  /* 0x000000ff02027812 */ /* 0x008fc800078ec0ff */
[----:B------:R-:W-:-:S05]  /*ca80*/  F2FP.F16.E4M3.UNPACK_B R2, R2 ;  /* 0x00000002ff02723e */ /* 0x000fca00020006ff */
[----:B------:R-:W-:-:S05]  /*ca90*/  HADD2.F32 R2, -RZ, R2.H0_H0 ;  /* 0x20000002ff027230 */ /* 0x000fca0000004100 */
[----:B------:R-:W-:Y:S01]  /*caa0*/  FMUL R3, R2, UR8 ;  /* 0x0000000802037c20 */ /* 0x000fe20008400000 */
[----:B0-----:R-:W-:-:S03]  /*cab0*/  @!P1 IADD3 R2, P3, P4, R24, R8, R49 ;  /* 0x0000000818029210 */ /* 0x001fc60007c7e031 */
[----:B----4-:R-:W-:Y:S01]  /*cac0*/  FFMA R6, R224, UR33, R3 ;  /* 0x00000021e0067c23 */ /* 0x010fe20008000003 */
[----:B------:R-:W-:-:S04]  /*cad0*/  @!P1 IADD3.X R3, R46, R9, R44, P3, P4 ;  /* 0x000000092e039210 */ /* 0x000fc80001fe842c */
[----:B------:R-:W-:-:S05]  /*cae0*/  F2FP.SATFINITE.E4M3.F32.PACK_AB_MERGE_C R7, RZ, R6, RZ ;  /* 0x00000006ff07723e */ /* 0x000fca00048070ff */
[----:B------:R0:W-:Y:S04]  /*caf0*/  @!P1 STG.E.U8 desc[UR38][R2.64+0x49], R7 ;  /* 0x0000490702009986 */ /* 0x0001e8000c101126 */
[----:B------:R-:W3:Y:S01]  /*cb00*/  @!P2 LDG.E.U8 R4, desc[UR38][R34.64+0x48] ;  /* 0x000048262204a981 */ /* 0x000ee2000c1e1100 */
[----:B------:R-:W-:-:S04]  /*cb10*/  @!P2 IADD3 R9, P1, P3, R45, R24, R49 ;  /* 0x000000182d09a210 */ /* 0x000fc80007b3e031 */
[----:B------:R-:W-:Y:S02]  /*cb20*/  @!P2 IADD3.X R8, R42, R46, R44, P1, P3 ;  /* 0x0000002e2a08a210 */ /* 0x000fe40000fe642c */
[----:B------:R-:W-:Y:S01]  /*cb30*/  ISETP.LT.OR P0, PT, R41, 0x4a, !P0 ;  /* 0x0000004a2900780c */ /* 0x000fe20004701670 */
[----:B------:R-:W-:Y:S01]  /*cb40*/  BSSY B1, `(.L_x_34) ;  /* 0x000000d000017945 */ /* 0x000fe20003800000 */
[----:B0-----:R-:W-:Y:S02]  /*cb50*/  PRMT R2, RZ, 0x7610, R2 ;  /* 0x00007610ff027816 */ /* 0x001fe40000000002 */
[----:B---3--:R-:W-:-:S04]  /*cb60*/  LOP3.LUT R4, R4, 0xff, RZ, 0xc0, !PT ;  /* 0x000000ff04047812 */ /* 0x008fc800078ec0ff */
[----:B------:R-:W-:-:S05]  /*cb70*/  F2FP.F16.E4M3.UNPACK_B R4, R4 ;  /* 0x00000004ff04723e */ /* 0x000fca00020006ff */
[----:B------:R-:W-:-:S05]  /*cb80*/  HADD2.F32 R4, -RZ, R4.H0_H0 ;  /* 0x20000004ff047230 */ /* 0x000fca0000004100 */
[----:B------:R-:W-:Y:S01]  /*cb90*/  FMUL R5, R4, UR8 ;  /* 0x0000000804057c20 */ /* 0x000fe20008400000 */
[----:B-1----:R-:W-:-:S03]  /*cba0*/  @!P2 IADD3 R4, P4, R9, R10, RZ ;  /* 0x0000000a0904a210 */ /* 0x002fc60007f9e0ff */
[----:B--2---:R-:W-:Y:S02]  /*cbb0*/  FFMA R6, R225, UR33, R5 ;  /* 0x00000021e1067c23 */ /* 0x004fe40008000005 */
[----:B------:R-:W-:-:S03]  /*cbc0*/  @!P2 IMAD.X R5, R8, 0x1, R11, P4 ;  /* 0x000000010805a824 */ /* 0x000fc600020e060b */
[----:B------:R-:W-:-:S05]  /*cbd0*/  F2FP.SATFINITE.E4M3.F32.PACK_AB_MERGE_C R3, RZ, R6, RZ ;  /* 0x00000006ff03723e */ /* 0x000fca00048070ff */
[----:B------:R0:W-:Y:S01]  /*cbe0*/  @!P2 STG.E.U8 desc[UR38][R4.64+0x48], R3 ;  /* 0x000048030400a986 */ /* 0x0001e2000c101126 */
[----:B------:R-:W-:Y:S05]  /*cbf0*/  @P0 BRA `(.L_x_35) ;  /* 0x0000000000040947 */ /* 0x000fea0003800000 */
[----:B------:R1:W5:Y:S02]  /*cc00*/  LDG.E.U8 R2, desc[UR38][R34.64+0x49] ;  /* 0x0000492622027981 */ /* 0x000364000c1e1100 */
.L_x_35:
[----:B------:R-:W-:Y:S05]  /*cc10*/  BSYNC B1 ;  /* 0x0000000000017941 */ /* 0x000fea0003800000 */
.L_x_34:
[----:B------:R-:W-:Y:S05]  /*cc20*/  @P0 BRA `(.L_x_36) ;  /* 0x0000004c00940947 */ /* 0x000fea0003800000 */
[----:B0-----:R-:W2:Y:S01]  /*cc30*/  LDL.LU R4, [R1+0x40] ;  /* 0x0000400001047983 */ /* 0x001ea20000300800 */
[----:B-----5:R-:W-:Y:S01]  /*cc40*/  LOP3.LUT R2, R2, 0xff, RZ, 0xc0, !PT ;  /* 0x000000ff02027812 */ /* 0x020fe200078ec0ff */
[----:B------:R-:W-:Y:S01]  /*cc50*/  ULDC.64 UR12, c[0x0][0x5c0] ;  /* 0x00017000000c7ab9 */ /* 0x000fe20000000a00 */
[----:B------:R-:W-:Y:S02]  /*cc60*/  IADD3 R24, P0, P1, R45, R24, R49 ;  /* 0x000000182d187210 */ /* 0x000fe4000791e031 */
[----:B------:R-:W-:Y:S02]  /*cc70*/  F2FP.F16.E4M3.UNPACK_B R2, R2 ;  /* 0x00000002ff02723e */ /* 0x000fe400020006ff */
[----:B------:R-:W-:-:S03]  /*cc80*/  IADD3.X R42, R42, R46, R44, P0, P1 ;  /* 0x0000002e2a2a7210 */ /* 0x000fc600007e242c */
[----:B------:R-:W-:-:S05]  /*cc90*/  HADD2.F32 R2, -RZ, R2.H0_H0 ;  /* 0x20000002ff027230 */ /* 0x000fca0000004100 */
[----:B------:R-:W-:Y:S01]  /*cca0*/  FMUL R3, R2, UR8 ;  /* 0x0000000802037c20 */ /* 0x000fe20008400000 */
[----:B------:R-:W-:-:S03]  /*ccb0*/  IADD3 R2, P0, R24, UR12, RZ ;  /* 0x0000000c18027c10 */ /* 0x000fc6000ff1e0ff */
[----:B--2---:R-:W-:Y:S01]  /*ccc0*/  FFMA R4, R4, UR33, R3 ;  /* 0x0000002104047c23 */ /* 0x004fe20008000003 */
[----:B------:R-:W-:-:S04]  /*ccd0*/  IADD3.X R3, R42, UR13, RZ, P0, !PT ;  /* 0x0000000d2a037c10 */ /* 0x000fc800087fe4ff */
[----:B------:R-:W-:-:S05]  /*cce0*/  F2FP.SATFINITE.E4M3.F32.PACK_AB_MERGE_C R5, RZ, R4, RZ ;  /* 0x00000004ff05723e */ /* 0x000fca00048070ff */
[----:B------:R2:W-:Y:S01]  /*ccf0*/  STG.E.U8 desc[UR38][R2.64+0x49], R5 ;  /* 0x0000490502007986 */ /* 0x0005e2000c101126 */
[----:B------:R-:W-:Y:S05]  /*cd00*/  BRA `(.L_x_36) ;  /* 0x0000004c005c7947 */ /* 0x000fea0003800000 */
.L_x_33:
[----:B------:R-:W-:Y:S01]  /*cd10*/  ISETP.GE.AND P2, PT, R40, 0x9, PT ;  /* 0x000000092800780c */ /* 0x000fe20003f46270 */
[----:B------:R-:W3:Y:S03]  /*cd20*/  LDL.LU R227, [R1+0xc] ;  /* 0x00000c0001e37983 */ /* 0x000ee60000300800 */
[----:B------:R-:W-:Y:S02]  /*cd30*/  ISETP.LT.OR P4, PT, R41, 0x1, !P2 ;  /* 0x000000012900780c */ /* 0x000fe40005781670 */
[----:B-----5:R-:W-:Y:S02]  /*cd40*/  LOP3.LUT R0, R0, 0xff7fffff, RZ, 0xc0, !PT ;  /* 0xff7fffff00007812 */ /* 0x020fe400078ec0ff */
[----:B------:R-:W-:Y:S02]  /*cd50*/  LOP3.LUT R228, R228, 0xfffffffd, RZ, 0xc0, !PT ;  /* 0xfffffffde4e47812 */ /* 0x000fe400078ec0ff */
[----:B------:R-:W-:Y:S01]  /*cd60*/  LOP3.LUT R229, R229, 0xfffffffb, RZ, 0xc0, !PT ;  /* 0xfffffffbe5e57812 */ /* 0x000fe200078ec0ff */
[----:B------:R-:W-:Y:S01]  /*cd70*/  FMUL R224, R224, UR33 ;  /* 0x00000021e0e07c20 */ /* 0x000fe20008400000 */
[----:B------:R-:W-:Y:S01]  /*cd80*/  ISETP.LT.OR P3, PT, R41, 0x2, !P2 ;  /* 0x000000022900780c */ /* 0x000fe20005761670 */
[----:B------:R-:W-:Y:S01]  /*cd90*/  FMUL R223, R223, UR33 ;  /* 0x00000021dfdf7c20 */ /* 0x000fe20008400000 */
[----:B------:R-:W-:Y:S01]  /*cda0*/  ISETP.LT.OR P5, PT, R41, 0x9, !P2 ;  /* 0x000000092900780c */ /* 0x000fe200057a1670 */
[----:B------:R-:W-:Y:S01]  /*cdb0*/  FMUL R222, R222, UR33 ;  /* 0x00000021dede7c20 */ /* 0x000fe20008400000 */
[----:B------:R-:W-:Y:S01]  /*cdc0*/  FMUL R221, R221, UR33 ;  /* 0x00000021dddd7c20 */ /* 0x000fe20008400000 */
[----:B------:R-:W0:Y:S01]  /*cdd0*/  @!P4 LDC.64 R30, c[0x0][0x5c0] ;  /* 0x00017000ff1ecb82 */ /* 0x000e220000000a00 */
[----:B------:R-:W-:Y:S01]  /*cde0*/  FMUL R220, R220, UR33 ;  /* 0x00000021dcdc7c20 */ /* 0x000fe20008400000 */
[----:B------:R-:W-:Y:S01]  /*cdf0*/  FMUL R219, R219, UR33 ;  /* 0x00000021dbdb7c20 */ /* 0x000fe20008400000 */
[----:B------:R-:W-:Y:S01]  /*ce00*/  FMUL R218, R218, UR33 ;  /* 0x00000021dada7c20 */ /* 0x000fe20008400000 */
[----:B------:R-:W-:Y:S01]  /*ce10*/  FMUL R217, R217, UR33 ;  /* 0x00000021d9d97c20 */ /* 0x000fe20008400000 */
[----:B------:R-:W-:Y:S01]  /*ce20*/  FMUL R216, R216, UR33 ;  /* 0x00000021d8d87c20 */ /* 0x000fe20008400000 */
[----:B------:R-:W-:Y:S01]  /*ce30*/  FMUL R215, R215, UR33 ;  /* 0x00000021d7d77c20 */ /* 0x000fe20008400000 */
[----:B------:R-:W-:Y:S01]  /*ce40*/  FMUL R214, R214, UR33 ;  /* 0x00000021d6d67c20 */ /* 0x000fe20008400000 */
[----:B------:R-:W1:Y:S01]  /*ce50*/  @!P3 LDC.64 R28, c[0x0][0x5c0] ;  /* 0x00017000ff1cbb82 */ /* 0x000e620000000a00 */
[----:B------:R-:W-:Y:S01]  /*ce60*/  @P4 LOP3.LUT R0, R0, 0x800000, RZ, 0xfc, !PT ;  /* 0x0080000000004812 */ /* 0x000fe200078efcff */
[----:B------:R-:W-:Y:S01]  /*ce70*/  FMUL R213, R213, UR33 ;  /* 0x00000021d5d57c20 */ /* 0x000fe20008400000 */
[----:B------:R-:W-:Y:S01]  /*ce80*/  FMUL R212, R212, UR33 ;  /* 0x00000021d4d47c20 */ /* 0x000fe20008400000 */
[----:B------:R-:W-:Y:S01]  /*ce90*/  FMUL R211, R211, UR33 ;  /* 0x00000021d3d37c20 */ /* 0x000fe20008400000 */
[----:B------:R-:W-:Y:S01]  /*cea0*/  FMUL R210, R210, UR33 ;  /* 0x00000021d2d27c20 */ /* 0x000fe20008400000 */
[----:B------:R-:W-:Y:S01]  /*ceb0*/  FMUL R209, R209, UR33 ;  /* 0x00000021d1d17c20 */ /* 0x000fe20008400000 */
[----:B------:R-:W-:Y:S01]  /*cec0*/  FMUL R208, R208, UR33 ;  /* 0x00000021d0d07c20 */ /* 0x000fe20008400000 */
[----:B------:R-:W4:Y:S01]  /*ced0*/  @!P5 LDC.64 R26, c[0x0][0x5c0] ;  /* 0x00017000ff1adb82 */ /* 0x000f220000000a00 */
[----:B------:R-:W-:Y:S01]  /*cee0*/  LOP3.LUT R0, R0, 0xffbfffff, RZ, 0xc0, !PT ;  /* 0xffbfffff00007812 */ /* 0x000fe200078ec0ff */
[----:B------:R-:W-:Y:S01]  /*cef0*/  FMUL R207, R207, UR33 ;  /* 0x00000021cfcf7c20 */ /* 0x000fe20008400000 */
[----:B------:R-:W-:Y:S01]  /*cf00*/  FMUL R206, R206, UR33 ;  /* 0x00000021cece7c20 */ /* 0x000fe20008400000 */
[----:B------:R-:W-:Y:S01]  /*cf10*/  FMUL R205, R205, UR33 ;  /* 0x00000021cdcd7c20 */ /* 0x000fe20008400000 */
[----:B------:R-:W-:Y:S01]  /*cf20*/  FMUL R204, R204, UR33 ;  /* 0x00000021cccc7c20 */ /* 0x000fe20008400000 */
[----:B------:R-:W-:Y:S01]  /*cf30*/  FMUL R203, R203, UR33 ;  /* 0x00000021cbcb7c20 */ /* 0x000fe20008400000 */
[----:B------:R-:W-:Y:S01]  /*cf40*/  FMUL R202, R202, UR33 ;  /* 0x00000021caca7c20 */ /* 0x000fe20008400000 */
[--C-:B0-----:R-:W-:Y:S01]  /*cf50*/  @!P4 IADD3 R30, P0, P1, R24, R30, R45.reuse ;  /* 0x0000001e181ec210 */ /* 0x101fe2000791e02d */
[----:B------:R-:W-:Y:S01]  /*cf60*/  FMUL R201, R201, UR33 ;  /* 0x00000021c9c97c20 */ /* 0x000fe20008400000 */
[----:B------:R-:W-:Y:S01]  /*cf70*/  FMUL R200, R200, UR33 ;  /* 0x00000021c8c87c20 */ /* 0x000fe20008400000 */
[----:B------:R-:W-:Y:S01]  /*cf80*/  FMUL R199, R199, UR33 ;  /* 0x00000021c7c77c20 */ /* 0x000fe20008400000 */
[--C-:B------:R-:W-:Y:S01]  /*cf90*/  @!P4 IADD3.X R31, R46, R31, R42.reuse, P0, P1 ;  /* 0x0000001f2e1fc210 */ /* 0x100fe200007e242a */
[----:B------:R-:W-:Y:S01]  /*cfa0*/  FMUL R198, R198, UR33 ;  /* 0x00000021c6c67c20 */ /* 0x000fe20008400000 */
[----:B------:R-:W-:Y:S01]  /*cfb0*/  FMUL R197, R197, UR33 ;  /* 0x00000021c5c57c20 */ /* 0x000fe20008400000 */
[----:B------:R-:W-:Y:S01]  /*cfc0*/  FMUL R196, R196, UR33 ;  /* 0x00000021c4c47c20 */ /* 0x000fe20008400000 */
[--C-:B-1----:R-:W-:Y:S01]  /*cfd0*/  @!P3 IADD3 R28, P0, P1, R24, R28, R45.reuse ;  /* 0x0000001c181cb210 */ /* 0x102fe2000791e02d */
[----:B------:R-:W-:Y:S01]  /*cfe0*/  FMUL R195, R195, UR33 ;  /* 0x00000021c3c37c20 */ /* 0x000fe20008400000 */
[----:B------:R-:W-:Y:S01]  /*cff0*/  @P3 LOP3.LUT R0, R0, 0x400000, RZ, 0xfc, !PT ;  /* 0x0040000000003812 */ /* 0x000fe200078efcff */
[----:B------:R-:W-:Y:S01]  /*d000*/  FMUL R194, R194, UR33 ;  /* 0x00000021c2c27c20 */ /* 0x000fe20008400000 */
[--C-:B------:R-:W-:Y:S01]  /*d010*/  @!P3 IADD3.X R29, R46, R29, R42.reuse, P0, P1 ;  /* 0x0000001d2e1db210 */ /* 0x100fe200007e242a */
[----:B------:R-:W-:Y:S01]  /*d020*/  FMUL R193, R193, UR33 ;  /* 0x00000021c1c17c20 */ /* 0x000fe20008400000 */
[----:B------:R-:W-:Y:S01]  /*d030*/  ISETP.LT.OR P3, PT, R41, 0xa, !P2 ;  /* 0x0000000a2900780c */ /* 0x000fe20005761670 */
[----:B------:R-:W-:Y:S01]  /*d040*/  FMUL R192, R192, UR33 ;  /* 0x00000021c0c07c20 */ /* 0x000fe20008400000 */
[--C-:B----4-:R-:W-:Y:S01]  /*d050*/  @!P5 IADD3 R32, P0, P1, R24, R26, R45.reuse ;  /* 0x0000001a1820d210 */ /* 0x110fe2000791e02d */
[----:B------:R-:W-:Y:S01]  /*d060*/  FMUL R191, R191, UR33 ;  /* 0x00000021bfbf7c20 */ /* 0x000fe20008400000 */
[----:B------:R-:W-:Y:S01]  /*d070*/  FMUL R190, R190, UR33 ;  /* 0x00000021bebe7c20 */ /* 0x000fe20008400000 */
[----:B------:R-:W-:Y:S01]  /*d080*/  FMUL R189, R189, UR33 ;  /* 0x00000021bdbd7c20 */ /* 0x000fe20008400000 */
[--C-:B------:R-:W-:Y:S01]  /*d090*/  @!P5 IADD3.X R33, R46, R27, R42.reuse, P0, P1 ;  /* 0x0000001b2e21d210 */ /* 0x100fe200007e242a */
[----:B------:R-:W-:Y:S01]  /*d0a0*/  FMUL R188, R188, UR33 ;  /* 0x00000021bcbc7c20 */ /* 0x000fe20008400000 */
[----:B------:R-:W-:Y:S01]  /*d0b0*/  FMUL R187, R187, UR33 ;  /* 0x00000021bbbb7c20 */ /* 0x000fe20008400000 */
[----:B------:R-:W-:Y:S01]  /*d0c0*/  FMUL R186, R186, UR33 ;  /* 0x00000021baba7c20 */ /* 0x000fe20008400000 */
[----:B------:R-:W-:Y:S01]  /*d0d0*/  FMUL R185, R185, UR33 ;  /* 0x00000021b9b97c20 */ /* 0x000fe20008400000 */
        /* <DEDUP_REMOVED lines=26> */
[----:B0-----:R-:W-:Y:S01]  /*d280*/  @!P3 IADD3 R34, P0, P1, R24, R26, R45 ;  /* 0x0000001a1822b210 */ /* 0x001fe2000791e02d */
[----:B------:R-:W-:Y:S01]  /*d290*/  FMUL R159, R159, UR33 ;  /* 0x000000219f9f7c20 */ /* 0x000fe20008400000 */
[----:B------:R-:W-:Y:S01]  /*d2a0*/  FMUL R158, R158, UR33 ;  /* 0x000000219e9e7c20 */ /* 0x000fe20008400000 */
[----:B------:R-:W-:Y:S01]  /*d2b0*/  FMUL R157, R157, UR33 ;  /* 0x000000219d9d7c20 */ /* 0x000fe20008400000 */
[----:B------:R-:W-:Y:S01]  /*d2c0*/  @!P3 IADD3.X R35, R46, R27, R42, P0, P1 ;  /* 0x0000001b2e23b210 */ /* 0x000fe200007e242a */
[----:B------:R-:W-:Y:S01]  /*d2d0*/  FMUL R156, R156, UR33 ;  /* 0x000000219c9c7c20 */ /* 0x000fe20008400000 */
[----:B------:R-:W-:Y:S01]  /*d2e0*/  ISETP.GE.AND P0, PT, R40, 0x81, PT ;  /* 0x000000812800780c */ /* 0x000fe20003f06270 */
[----:B------:R-:W-:Y:S01]  /*d2f0*/  FMUL R155, R155, UR33 ;  /* 0x000000219b9b7c20 */ /* 0x000fe20008400000 */
[----:B------:R-:W-:Y:S01]  /*d300*/  FMUL R154, R154, UR33 ;  /* 0x000000219a9a7c20 */ /* 0x000fe20008400000 */
[----:B------:R-:W-:Y:S01]  /*d310*/  FMUL R153, R153, UR33 ;  /* 0x0000002199997c20 */ /* 0x000fe20008400000 */
[----:B------:R-:W-:Y:S01]  /*d320*/  ISETP.LT.OR P1, PT, R41, 0x1, !P0 ;  /* 0x000000012900780c */ /* 0x000fe20004721670 */
        /* <DEDUP_REMOVED lines=12> */
[----:B------:R-:W0:Y:S01]  /*d3f0*/  @!P1 LDC.64 R26, c[0x0][0x5c0] ;  /* 0x00017000ff1a9b82 */ /* 0x000e220000000a00 */
[----:B------:R-:W-:Y:S01]  /*d400*/  @P3 LOP3.LUT R228, R228, 0x2, RZ, 0xfc, !PT ;  /* 0x00000002e4e43812 */ /* 0x000fe200078efcff */
[----:B------:R-:W-:Y:S01]  /*d410*/  FMUL R19, R19, UR33 ;  /* 0x0000002113137c20 */ /* 0x000fe20008400000 */
[----:B------:R-:W-:Y:S01]  /*d420*/  ISETP.LT.OR P3, PT, R41, 0x2, !P0 ;  /* 0x000000022900780c */ /* 0x000fe20004761670 */
[----:B------:R-:W-:Y:S01]  /*d430*/  FMUL R18, R18, UR33 ;  /* 0x0000002112127c20 */ /* 0x000fe20008400000 */
[----:B------:R-:W-:Y:S01]  /*d440*/  LOP3.LUT R0, R0, 0xffdfffff, RZ, 0xc0, !PT ;  /* 0xffdfffff00007812 */ /* 0x000fe200078ec0ff */
[----:B------:R-:W4:Y:S01]  /*d450*/  LDL.LU R226, [R1+0x10] ;  /* 0x0000100001e27983 */ /* 0x000f220000300800 */
[----:B------:R-:W-:-:S02]  /*d460*/  LOP3.LUT R228, R228, 0xffffffef, RZ, 0xc0, !PT ;  /* 0xffffffefe4e47812 */ /* 0x000fc400078ec0ff */
[----:B------:R-:W-:Y:S02]  /*d470*/  @P1 LOP3.LUT R0, R0, 0x200000, RZ, 0xfc, !PT ;  /* 0x0020000000001812 */ /* 0x000fe400078efcff */
[----:B------:R-:W-:Y:S02]  /*d480*/  F2FP.SATFINITE.E4M3.F32.PACK_AB_MERGE_C R25, RZ, R224, RZ ;  /* 0x000000e0ff19723e */ /* 0x000fe400048070ff */
[----:B------:R-:W-:Y:S02]  /*d490*/  LOP3.LUT R0, R0, 0xffffffdf, RZ, 0xc0, !PT ;  /* 0xffffffdf00007812 */ /* 0x000fe400078ec0ff */
[----:B------:R-:W-:Y:S02]  /*d4a0*/  F2FP.SATFINITE.E4M3.F32.PACK_AB_MERGE_C R223, RZ, R223, RZ ;  /* 0x000000dfffdf723e */ /* 0x000fe400048070ff */
[----:B------:R-:W-:Y:S02]  /*d4b0*/  F2FP.SATFINITE.E4M3.F32.PACK_AB_MERGE_C R221, RZ, R221, RZ ;  /* 0x000000ddffdd723e */ /* 0x000fe400048070ff */
[----:B------:R-:W-:-:S02]  /*d4c0*/  F2FP.SATFINITE.E4M3.F32.PACK_AB_MERGE_C R219, RZ, R219, RZ ;  /* 0x000000dbffdb723e */ /* 0x000fc400048070ff */
[----:B------:R-:W-:Y:S02]  /*d4d0*/  F2FP.SATFINITE.E4M3.F32.PACK_AB_MERGE_C R217, RZ, R217, RZ ;  /* 0x000000d9ffd9723e */ /* 0x000fe400048070ff */
[----:B------:R-:W-:Y:S02]  /*d4e0*/  F2FP.SATFINITE.E4M3.F32.PACK_AB_MERGE_C R215, RZ, R215, RZ ;  /* 0x000000d7ffd7723e */ /* 0x000fe400048070ff */
[----:B0-----:R-:W-:Y:S02]  /*d4f0*/  @!P1 IADD3 R36, P5, P6, R24, R26, R47 ;  /* 0x0000001a18249210 */ /* 0x001fe40007ebe02f */
[----:B------:R-:W-:Y:S02]  /*d500*/  F2FP.SATFINITE.E4M3.F32.PACK_AB_MERGE_C R213, RZ, R213, RZ ;  /* 0x000000d5ffd5723e */ /* 0x000fe400048070ff */
[----:B------:R-:W-:Y:S02]  /*d510*/  @!P1 IADD3.X R37, R46, R27, R43, P5, P6 ;  /* 0x0000001b2e259210 */ /* 0x000fe40002fec42b */
[----:B------:R-:W0:Y:S01]  /*d520*/  @!P3 LDC.64 R26, c[0x0][0x5c0] ;  /* 0x00017000ff1abb82 */ /* 0x000e220000000a00 */
[----:B------:R-:W-:-:S02]  /*d530*/  ISETP.LT.OR P1, PT, R41, 0x9, !P0 ;  /* 0x000000092900780c */ /* 0x000fc40004721670 */
[----:B------:R-:W-:Y:S02]  /*d540*/  F2FP.SATFINITE.E4M3.F32.PACK_AB_MERGE_C R211, RZ, R211, RZ ;  /* 0x000000d3ffd3723e */ /* 0x000fe400048070ff */
[----:B------:R-:W-:Y:S02]  /*d550*/  F2FP.SATFINITE.E4M3.F32.PACK_AB_MERGE_C R210, RZ, R210, RZ ;  /* 0x000000d2ffd2723e */ /* 0x000fe400048070ff */
[----:B------:R-:W-:Y:S02]  /*d560*/  F2FP.SATFINITE.E4M3.F32.PACK_AB_MERGE_C R209, RZ, R209, RZ ;  /* 0x000000d1ffd1723e */ /* 0x000fe400048070ff */
[----:B------:R-:W-:Y:S02]  /*d570*/  F2FP.SATFINITE.E4M3.F32.PACK_AB_MERGE_C R208, RZ, R208, RZ ;  /* 0x000000d0ffd0723e */ /* 0x000fe400048070ff */
[----:B------:R-:W-:Y:S02]  /*d580*/  F2FP.SATFINITE.E4M3.F32.PACK_AB_MERGE_C R207, RZ, R207, RZ ;  /* 0x000000cfffcf723e */ /* 0x000fe400048070ff */
[----:B------:R-:W-:-:S02]  /*d590*/  F2FP.SATFINITE.E4M3.F32.PACK_AB_MERGE_C R206, RZ, R206, RZ ;  /* 0x000000ceffce723e */ /* 0x000fc400048070ff */
[----:B------:R-:W-:Y:S02]  /*d5a0*/  @P1 LOP3.LUT R228, R228, 0x10, RZ, 0xfc, !PT ;  /* 0x00000010e4e41812 */ /* 0x000fe400078efcff */
[----:B------:R-:W-:Y:S02]  /*d5b0*/  F2FP.SATFINITE.E4M3.F32.PACK_AB_MERGE_C R205, RZ, R205, RZ ;  /* 0x000000cdffcd723e */ /* 0x000fe400048070ff */
[----:B------:R-:W-:Y:S02]  /*d5c0*/  LOP3.LUT R228, R228, 0xfffffff7, RZ, 0xc0, !PT ;  /* 0xfffffff7e4e47812 */ /* 0x000fe400078ec0ff */
[----:B------:R-:W-:Y:S02]  /*d5d0*/  F2FP.SATFINITE.E4M3.F32.PACK_AB_MERGE_C R204, RZ, R204, RZ ;  /* 0x000000ccffcc723e */ /* 0x000fe400048070ff */
[----:B------:R-:W-:Y:S02]  /*d5e0*/  F2FP.SATFINITE.E4M3.F32.PACK_AB_MERGE_C R203, RZ, R203, RZ ;  /* 0x000000cbffcb723e */ /* 0x000fe400048070ff */
[----:B0-----:R-:W-:-:S02]  /*d5f0*/  @!P3 IADD3 R72, P5, P6, R24, R26, R47 ;  /* 0x0000001a1848b210 */ /* 0x001fc40007ebe02f */
[----:B------:R-:W-:Y:S02]  /*d600*/  F2FP.SATFINITE.E4M3.F32.PACK_AB_MERGE_C R202, RZ, R202, RZ ;  /* 0x000000caffca723e */ /* 0x000fe400048070ff */
[----:B------:R-:W-:Y:S02]  /*d610*/  @!P3 IADD3.X R73, R46, R27, R43, P5, P6 ;  /* 0x0000001b2e49b210 */ /* 0x000fe40002fec42b */
[----:B------:R-:W0:Y:S01]  /*d620*/  @!P1 LDC.64 R26, c[0x0][0x5c0] ;  /* 0x00017000ff1a9b82 */ /* 0x000e220000000a00 */
[----:B------:R-:W-:Y:S02]  /*d630*/  ISETP.GE.AND P3, PT, R40, 0x101, PT ;  /* 0x000001012800780c */ /* 0x000fe40003f66270 */
[----:B------:R-:W-:Y:S02]  /*d640*/  F2FP.SATFINITE.E4M3.F32.PACK_AB_MERGE_C R201, RZ, R201, RZ ;  /* 0x000000c9ffc9723e */ /* 0x000fe400048070ff */
[----:B------:R-:W-:Y:S02]  /*d650*/  ISETP.LT.OR P4, PT, R41, 0x31, !P3 ;  /* 0x000000312900780c */ /* 0x000fe40005f81670 */
[----:B------:R-:W-:-:S02]  /*d660*/  F2FP.SATFINITE.E4M3.F32.PACK_AB_MERGE_C R200, RZ, R200, RZ ;  /* 0x000000c8ffc8723e */ /* 0x000fc400048070ff */
[----:B------:R-:W-:Y:S02]  /*d670*/  F2FP.SATFINITE.E4M3.F32.PACK_AB_MERGE_C R199, RZ, R199, RZ ;  /* 0x000000c7ffc7723e */ /* 0x000fe400048070ff */
[----:B------:R-:W-:Y:S02]  /*d680*/  F2FP.SATFINITE.E4M3.F32.PACK_AB_MERGE_C R198, RZ, R198, RZ ;  /* 0x000000c6ffc6723e */ /* 0x000fe400048070ff */
[----:B------:R-:W-:Y:S02]  /*d690*/  F2FP.SATFINITE.E4M3.F32.PACK_AB_MERGE_C R197, RZ, R197, RZ ;  /* 0x000000c5ffc5723e */ /* 0x000fe400048070ff */
[----:B------:R-:W-:Y:S02]  /*d6a0*/  F2FP.SATFINITE.E4M3.F32.PACK_AB_MERGE_C R196, RZ, R196, RZ ;  /* 0x000000c4ffc4723e */ /* 0x000fe400048070ff */
        /* <DEDUP_REMOVED lines=220> */
[----:B------:R-:W-:-:S04]  /*e470*/  LOP3.LUT R229, R229, 0xfffff7ff, RZ, 0xc0, !PT ;  /* 0xfffff7ffe5e57812 */ /* 0x000fc800078ec0ff */
[----:B------:R-:W-:-:S04]  /*e480*/  @P4 LOP3.LUT R229, R229, 0x800, RZ, 0xfc, !PT ;  /* 0x00000800e5e54812 */ /* 0x000fc800078efcff */
[----:B------:R-:W-:-:S04]  /*e490*/  LOP3.LUT R229, R229, 0xfffffdff, RZ, 0xc0, !PT ;  /* 0xfffffdffe5e57812 */ /* 0x000fc800078ec0ff */
[----:B------:R-:W-:-:S04]  /*e4a0*/  @P3 LOP3.LUT R229, R229, 0x200, RZ, 0xfc, !PT ;  /* 0x00000200e5e53812 */ /* 0x000fc800078efcff */
[----:B------:R-:W-:Y:S02]  /*e4b0*/  LOP3.LUT R229, R229, 0xffffff7f, RZ, 0xc0, !PT ;  /* 0xffffff7fe5e57812 */ /* 0x000fe400078ec0ff */
[----:B0-----:R-:W-:-:S04]  /*e4c0*/  @!P1 IADD3 R66, P5, P6, R24, R26, R47 ;  /* 0x0000001a18429210 */ /* 0x001fc80007ebe02f */
[----:B------:R-:W-:Y:S02]  /*e4d0*/  @!P1 IADD3.X R67, R46, R27, R43, P5, P6 ;  /* 0x0000001b2e439210 */ /* 0x000fe40002fec42b */
[----:B------:R-:W-:-:S04]  /*e4e0*/  ISETP.GE.AND P1, PT, R40, 0x1, PT ;  /* 0x000000012800780c */ /* 0x000fc80003f26270 */
[----:B------:R-:W-:-:S13]  /*e4f0*/  ISETP.LT.OR P5, PT, R41, 0x1, !P1 ;  /* 0x000000012900780c */ /* 0x000fda0004fa1670 */
[----:B------:R-:W0:Y:S02]  /*e500*/  @!P5 LDC.64 R26, c[0x0][0x5c0] ;  /* 0x00017000ff1adb82 */ /* 0x000e240000000a00 */
[----:B0-----:R-:W-:-:S05]  /*e510*/  @!P5 IADD3 R26, P6, R24, R26, RZ ;  /* 0x0000001a181ad210 */ /* 0x001fca0007fde0ff */
[----:B------:R-:W-:-:S05]  /*e520*/  @!P5 IMAD.X R27, R46, 0x1, R27, P6 ;  /* 0x000000012e1bd824 */ /* 0x000fca00030e061b */
[----:B------:R0:W-:Y:S02]  /*e530*/  @!P5 STG.E.U8 desc[UR38][R26.64], R25 ;  /* 0x000000191a00d986 */ /* 0x0001e4000c101126 */
[----:B0-----:R-:W0:Y:S01]  /*e540*/  @!P4 LDC.64 R26, c[0x0][0x5c0] ;  /* 0x00017000ff1acb82 */ /* 0x001e220000000a00 */
[----:B------:R-:W-:Y:S02]  /*e550*/  F2FP.SATFINITE.E4M3.F32.PACK_AB_MERGE_C R25, RZ, R222, RZ ;  /* 0x000000deff19723e */ /* 0x000fe400048070ff */
[----:B0-----:R-:W-:-:S04]  /*e560*/  @!P4 IADD3 R64, P5, P6, R24, R26, R49 ;  /* 0x0000001a1840c210 */ /* 0x001fc80007ebe031 */
[----:B------:R-:W-:Y:S02]  /*e570*/  @!P4 IADD3.X R65, R46, R27, R44, P5, P6 ;  /* 0x0000001b2e41c210 */ /* 0x000fe40002fec42c */
[----:B------:R-:W-:Y:S02]  /*e580*/  ISETP.LT.OR P5, PT, R41, 0x2, !P1 ;  /* 0x000000022900780c */ /* 0x000fe40004fa1670 */
[----:B------:R-:W-:-:S11]  /*e590*/  LOP3.LUT P4, RZ, R0, 0x800000, RZ, 0xc0, !PT ;  /* 0x0080000000ff7812 */ /* 0x000fd6000788c0ff */
[----:B------:R-:W0:Y:S02]  /*e5a0*/  @!P5 LDC.64 R26, c[0x0][0x5c0] ;  /* 0x00017000ff1adb82 */ /* 0x000e240000000a00 */
[----:B0-----:R-:W-:-:S05]  /*e5b0*/  @!P5 IADD3 R26, P6, R24, R26, RZ ;  /* 0x0000001a181ad210 */ /* 0x001fca0007fde0ff */
[----:B------:R-:W-:-:S05]  /*e5c0*/  @!P5 IMAD.X R27, R46, 0x1, R27, P6 ;  /* 0x000000012e1bd824 */ /* 0x000fca00030e061b */
[----:B------:R0:W-:Y:S04]  /*e5d0*/  @!P5 STG.E.U8 desc[UR38][R26.64+0x1], R223 ;  /* 0x000001df1a00d986 */ /* 0x0001e8000c101126 */
[----:B------:R1:W-:Y:S01]  /*e5e0*/  @!P4 STG.E.U8 desc[UR38][R30.64], R25 ;  /* 0x000000191e00c986 */ /* 0x0003e2000c101126 */
[----:B0-----:R-:W0:Y:S01]  /*e5f0*/  @!P3 LDC.64 R26, c[0x0][0x5c0] ;  /* 0x00017000ff1abb82 */ /* 0x001e220000000a00 */
[----:B-1----:R-:W-:Y:S02]  /*e600*/  F2FP.SATFINITE.E4M3.F32.PACK_AB_MERGE_C R25, RZ, R220, RZ ;  /* 0x000000dcff19723e */ /* 0x002fe400048070ff */
[----:B------:R-:W-:Y:S02]  /*e610*/  F2FP.SATFINITE.E4M3.F32.PACK_AB_MERGE_C R31, RZ, R214, RZ ;  /* 0x000000d6ff1f723e */ /* 0x000fe400048070ff */
[----:B0-----:R-:W-:-:S04]  /*e620*/  @!P3 IADD3 R62, P5, P6, R24, R26, R49 ;  /* 0x0000001a183eb210 */ /* 0x001fc80007ebe031 */
[----:B------:R-:W-:Y:S02]  /*e630*/  @!P3 IADD3.X R63, R46, R27, R44, P5, P6 ;  /* 0x0000001b2e3fb210 */ /* 0x000fe40002fec42c */
[----:B------:R-:W-:-:S04]  /*e640*/  ISETP.GE.AND P6, PT, R40, 0x101, PT ;  /* 0x000001012800780c */ /* 0x000fc80003fc6270 */
        /* <DEDUP_REMOVED lines=10> */
[----:B------:R-:W-:-:S13]  /*e6f0*/  LOP3.LUT P3, RZ, R0, 0x400000, RZ, 0xc0, !PT ;  /* 0x0040000000ff7812 */ /* 0x000fda000786c0ff */
[----:B------:R1:W-:Y:S01]  /*e700*/  @!P3 STG.E.U8 desc[UR38][R28.64+0x1], R221 ;  /* 0x000001dd1c00b986 */ /* 0x0003e2000c101126 */
[----:B------:R-:W-:Y:S02]  /*e710*/  ISETP.LT.OR P3, PT, R41, 0x9, !P1 ;  /* 0x000000092900780c */ /* 0x000fe40004f61670 */
[----:B0-----:R-:W-:Y:S02]  /*e720*/  @!P6 IADD3 R58, P4, P5, R24, R26, R49 ;  /* 0x0000001a183ae210 */ /* 0x001fe40007d9e031 */
[----:B-1----:R-:W-:Y:S02]  /*e730*/  F2FP.SATFINITE.E4M3.F32.PACK_AB_MERGE_C R29, RZ, R216, RZ ;  /* 0x000000d8ff1d723e */ /* 0x002fe400048070ff */
[----:B------:R-:W-:-:S07]  /*e740*/  @!P6 IADD3.X R59, R46, R27, R44, P4, P5 ;  /* 0x0000001b2e3be210 */ /* 0x000fce00027ea42c */
[----:B------:R-:W0:Y:S01]  /*e750*/  @!P3 LDC.64 R26, c[0x0][0x5c0] ;  /* 0x00017000ff1abb82 */ /* 0x000e220000000a00 */
[----:B------:R-:W-:Y:S02]  /*e760*/  ISETP.LT.OR P5, PT, R41, 0x41, !P2 ;  /* 0x000000412900780c */ /* 0x000fe400057a1670 */
[C---:B------:R-:W-:Y:S02]  /*e770*/  LOP3.LUT P6, RZ, R228.reuse, 0x2, RZ, 0xc0, !PT ;  /* 0x00000002e4ff7812 */ /* 0x040fe400078cc0ff */
[----:B------:R-:W-:-:S09]  /*e780*/  LOP3.LUT R228, R228, 0x7fffffff, RZ, 0xc0, !PT ;  /* 0x7fffffffe4e47812 */ /* 0x000fd200078ec0ff */
[----:B------:R-:W-:-:S04]  /*e790*/  @P5 LOP3.LUT R229, R229, 0x40, RZ, 0xfc, !PT ;  /* 0x00000040e5e55812 */ /* 0x000fc800078efcff */
[----:B------:R-:W-:Y:S02]  /*e7a0*/  LOP3.LUT R229, R229, 0xfffffffd, RZ, 0xc0, !PT ;  /* 0xfffffffde5e57812 */ /* 0x000fe400078ec0ff */
[----:B0-----:R-:W-:-:S05]  /*e7b0*/  @!P3 IADD3 R26, P4, R24, R26, RZ ;  /* 0x0000001a181ab210 */ /* 0x001fca0007f9e0ff */
[----:B------:R-:W-:-:S05]  /*e7c0*/  @!P3 IMAD.X R27, R46, 0x1, R27, P4 ;  /* 0x000000012e1bb824 */ /* 0x000fca00020e061b */
[----:B------:R0:W-:Y:S02]  /*e7d0*/  @!P3 STG.E.U8 desc[UR38][R26.64+0x8], R25 ;  /* 0x000008191a00b986 */ /* 0x0001e4000c101126 */
[----:B0-----:R-:W0:Y:S01]  /*e7e0*/  @!P5 LDC.64 R26, c[0x0][0x5c0] ;  /* 0x00017000ff1adb82 */ /* 0x001e220000000a00 */
[----:B------:R-:W-:Y:S02]  /*e7f0*/  F2FP.SATFINITE.E4M3.F32.PACK_AB_MERGE_C R25, RZ, R218, RZ ;  /* 0x000000daff19723e */ /* 0x000fe400048070ff */
[----:B0-----:R-:W-:-:S04]  /*e800*/  @!P5 IADD3 R56, P3, P4, R24, R26, R45 ;  /* 0x0000001a1838d210 */ /* 0x001fc80007c7e02d */
[----:B------:R-:W-:Y:S02]  /*e810*/  @!P5 IADD3.X R57, R46, R27, R42, P3, P4 ;  /* 0x0000001b2e39d210 */ /* 0x000fe40001fe842a */
[C---:B------:R-:W-:Y:S02]  /*e820*/  ISETP.LT.OR P3, PT, R41.reuse, 0xa, !P1 ;  /* 0x0000000a2900780c */ /* 0x040fe40004f61670 */
[C---:B------:R-:W-:Y:S02]  /*e830*/  ISETP.LT.OR P1, PT, R41.reuse, 0x42, !P2 ;  /* 0x000000422900780c */ /* 0x040fe40005721670 */
[----:B------:R-:W-:-:S09]  /*e840*/  ISETP.LT.OR P5, PT, R41, 0x9, !P2 ;  /* 0x000000092900780c */ /* 0x000fd200057a1670 */
[----:B------:R-:W0:Y:S02]  /*e850*/  @!P3 LDC.64 R26, c[0x0][0x5c0] ;  /* 0x00017000ff1abb82 */ /* 0x000e240000000a00 */
[----:B------:R-:W-:-:S04]  /*e860*/  @P1 LOP3.LUT R229, R229, 0x2, RZ, 0xfc, !PT ;  /* 0x00000002e5e51812 */ /* 0x000fc800078efcff */
[----:B------:R-:W-:Y:S02]  /*e870*/  LOP3.LUT R229, R229, 0xfffffff7, RZ, 0xc0, !PT ;  /* 0xfffffff7e5e57812 */ /* 0x000fe400078ec0ff */
[----:B0-----:R-:W-:-:S05]  /*e880*/  @!P3 IADD3 R26, P4, R24, R26, RZ ;  /* 0x0000001a181ab210 */ /* 0x001fca0007f9e0ff */
[----:B------:R-:W-:-:S05]  /*e890*/  @!P3 IMAD.X R27, R46, 0x1, R27, P4 ;  /* 0x000000012e1bb824 */ /* 0x000fca00020e061b */
[----:B------:R0:W-:Y:S04]  /*e8a0*/  @!P3 STG.E.U8 desc[UR38][R26.64+0x9], R219 ;  /* 0x000009db1a00b986 */ /* 0x0001e8000c101126 */
[----:B------:R-:W-:Y:S01]  /*e8b0*/  @!P5 STG.E.U8 desc[UR38][R32.64+0x8], R25 ;  /* 0x000008192000d986 */ /* 0x000fe2000c101126 */
[----:B------:R-:W-:-:S03]  /*e8c0*/  ISETP.LT.OR P5, PT, R41, 0x49, !P2 ;  /* 0x000000492900780c */ /* 0x000fc600057a1670 */
[----:B------:R-:W-:Y:S01]  /*e8d0*/  @!P6 STG.E.U8 desc[UR38][R34.64+0x9], R217 ;  /* 0x000009d92200e986 */ /* 0x000fe2000c101126 */
[----:B------:R-:W-:Y:S01]  /*e8e0*/  ISETP.LT.OR P6, PT, R41, 0x2, !P0 ;  /* 0x000000022900780c */ /* 0x000fe200047c1670 */
[----:B0-----:R-:W0:Y:S08]  /*e8f0*/  @!P1 LDC.64 R26, c[0x0][0x5c0] ;  /* 0x00017000ff1a9b82 */ /* 0x001e300000000a00 */
[----:B------:R-:W-:-:S04]  /*e900*/  @P5 LOP3.LUT R229, R229, 0x8, RZ, 0xfc, !PT ;  /* 0x00000008e5e55812 */ /* 0x000fc800078efcff */
[----:B------:R-:W-:Y:S02]  /*e910*/  LOP3.LUT R229, R229, 0xfffffffe, RZ, 0xc0, !PT ;  /* 0xfffffffee5e57812 */ /* 0x000fe400078ec0ff */
[----:B0-----:R-:W-:-:S04]  /*e920*/  @!P1 IADD3 R54, P3, P4, R24, R26, R45 ;  /* 0x0000001a18369210 */ /* 0x001fc80007c7e02d */
[----:B------:R-:W-:Y:S02]  /*e930*/  @!P1 IADD3.X R55, R46, R27, R42, P3, P4 ;  /* 0x0000001b2e379210 */ /* 0x000fe40001fe842a */
[----:B------:R-:W0:Y:S01]  /*e940*/  @!P5 LDC.64 R26, c[0x0][0x5c0] ;  /* 0x00017000ff1adb82 */ /* 0x000e220000000a00 */
[C---:B------:R-:W-:Y:S02]  /*e950*/  LOP3.LUT P1, RZ, R0.reuse, 0x200000, RZ, 0xc0, !PT ;  /* 0x0020000000ff7812 */ /* 0x040fe4000782c0ff */
[----:B------:R-:W-:-:S11]  /*e960*/  LOP3.LUT R0, R0, 0xffefffff, RZ, 0xc0, !PT ;  /* 0xffefffff00007812 */ /* 0x000fd600078ec0ff */
[----:B------:R-:W-:Y:S04]  /*e970*/  @!P1 STG.E.U8 desc[UR38][R36.64], R29 ;  /* 0x0000001d24009986 */ /* 0x000fe8000c101126 */
[----:B------:R1:W-:Y:S01]  /*e980*/  @!P6 STG.E.U8 desc[UR38][R72.64+0x1], R215 ;  /* 0x000001d74800e986 */ /* 0x0003e2000c101126 */
[----:B------:R-:W-:Y:S02]  /*e990*/  ISETP.LT.OR P6, PT, R41, 0x49, !P0 ;  /* 0x000000492900780c */ /* 0x000fe400047c1670 */
[----:B0-----:R-:W-:-:S04]  /*e9a0*/  @!P5 IADD3 R52, P3, P4, R24, R26, R45 ;  /* 0x0000001a1834d210 */ /* 0x001fc80007c7e02d */
[----:B------:R-:W-:Y:S02]  /*e9b0*/  @!P5 IADD3.X R53, R46, R27, R42, P3, P4 ;  /* 0x0000001b2e35d210 */ /* 0x000fe40001fe842a */
[C---:B------:R-:W-:Y:S02]  /*e9c0*/  ISETP.LT.OR P5, PT, R41.reuse, 0x4a, !P2 ;  /* 0x0000004a2900780c */ /* 0x040fe400057a1670 */
[----:B------:R-:W-:Y:S02]  /*e9d0*/  ISETP.LT.OR P4, PT, R41, 0x41, !P0 ;  /* 0x000000412900780c */ /* 0x000fe40004781670 */
[----:B-1----:R-:W-:-:S09]  /*e9e0*/  F2FP.SATFINITE.E4M3.F32.PACK_AB_MERGE_C R73, RZ, R212, RZ ;  /* 0x000000d4ff49723e */ /* 0x002fd200048070ff */
[----:B------:R-:W0:Y:S01]  /*e9f0*/  @!P5 LDC.64 R26, c[0x0][0x5c0] ;  /* 0x00017000ff1adb82 */ /* 0x000e220000000a00 */
[----:B------:R-:W-:Y:S02]  /*ea00*/  @P5 LOP3.LUT R229, R229, 0x1, RZ, 0xfc, !PT ;  /* 0x00000001e5e55812 */ /* 0x000fe400078efcff */
[----:B------:R-:W-:-:S04]  /*ea10*/  @P4 LOP3.LUT R228, R228, 0x80000000, RZ, 0xfc, !PT ;  /* 0x80000000e4e44812 */ /* 0x000fc800078efcff */
[----:B------:R-:W-:Y:S02]  /*ea20*/  LOP3.LUT R228, R228, 0xbfffffff, RZ, 0xc0, !PT ;  /* 0xbfffffffe4e47812 */ /* 0x000fe400078ec0ff */
        /* <DEDUP_REMOVED lines=8> */
[----:B------:R-:W-:-:S04]  /*eab0*/  LOP3.LUT R228, R228, 0xdfffffff, RZ, 0xc0, !PT ;  /* 0xdfffffffe4e47812 */ /* 0x000fc800078ec0ff */
[----:B------:R-:W-:Y:S02]  /*eac0*/  @P6 LOP3.LUT R228, R228, 0x20000000, RZ, 0xfc, !PT ;  /* 0x20000000e4e46812 */ /* 0x000fe400078efcff */
[----:B0-----:R-:W-:-:S04]  /*ead0*/  @!P4 IADD3 R36, P1, P2, R24, R26, R47 ;  /* 0x0000001a1824c210 */ /* 0x001fc80007a3e02f */
[----:B------:R-:W-:Y:S02]  /*eae0*/  @!P4 IADD3.X R37, R46, R27, R43, P1, P2 ;  /* 0x0000001b2e25c210 */ /* 0x000fe40000fe442b */
[----:B------:R-:W-:-:S04]  /*eaf0*/  ISETP.GE.AND P1, PT, R40, 0x89, PT ;  /* 0x000000892800780c */ /* 0x000fc80003f26270 */
[----:B------:R-:W-:-:S09]  /*eb00*/  ISETP.LT.OR P2, PT, R41, 0x1, !P1 ;  /* 0x000000012900780c */ /* 0x000fd20004f41670 */
[----:B------:R-:W-:-:S04]  /*eb10*/  @P1 LOP3.LUT R0, R0, 0x100000, RZ, 0xfc, !PT ;  /* 0x0010000000001812 */ /* 0x000fc800078efcff */
[----:B------:R-:W0:Y:S01]  /*eb20*/  @!P2 LDC.64 R28, c[0x0][0x5c0] ;  /* 0x00017000ff1cab82 */ /* 0x000e220000000a00 */
[----:B------:R-:W-:Y:S02]  /*eb30*/  @!P2 IADD3 R26, P3, P4, R45, R24, R47 ;  /* 0x000000182d1aa210 */ /* 0x000fe40007c7e02f */
[----:B------:R-:W-:Y:S02]  /*eb40*/  LOP3.LUT R0, R0, 0xfffdffff, RZ, 0xc0, !PT ;  /* 0xfffdffff00007812 */ /* 0x000fe400078ec0ff */
[----:B------:R-:W-:Y:S02]  /*eb50*/  @!P2 IADD3.X R25, R42, R46, R43, P3, P4 ;  /* 0x0000002e2a19a210 */ /* 0x000fe40001fe842b */
[----:B0-----:R-:W-:Y:S02]  /*eb60*/  @!P2 IADD3 R28, P3, R26, R28, RZ ;  /* 0x0000001c1a1ca210 */ /* 0x001fe40007f7e0ff */
[----:B------:R-:W0:Y:S03]  /*eb70*/  @!P6 LDC.64 R26, c[0x0][0x5c0] ;  /* 0x00017000ff1aeb82 */ /* 0x000e260000000a00 */
[----:B------:R-:W-:-:S05]  /*eb80*/  @!P2 IMAD.X R29, R25, 0x1, R29, P3 ;  /* 0x00000001191da824 */ /* 0x000fca00018e061d */
[----:B------:R1:W-:Y:S01]  /*eb90*/  @!P2 STG.E.U8 desc[UR38][R28.64], R31 ;  /* 0x0000001f1c00a986 */ /* 0x0003e2000c101126 */
[----:B------:R-:W-:Y:S02]  /*eba0*/  ISETP.LT.OR P2, PT, R41, 0x2, !P1 ;  /* 0x000000022900780c */ /* 0x000fe40004f41670 */
[----:B0-----:R-:W-:-:S04]  /*ebb0*/  @!P6 IADD3 R34, P4, P5, R24, R26, R47 ;  /* 0x0000001a1822e210 */ /* 0x001fc80007d9e02f */
[----:B------:R-:W-:-:S07]  /*ebc0*/  @!P6 IADD3.X R35, R46, R27, R43, P4, P5 ;  /* 0x0000001b2e23e210 */ /* 0x000fce00027ea42b */
[----:B------:R-:W0:Y:S01]  /*ebd0*/  @!P2 LDC.64 R26, c[0x0][0x5c0] ;  /* 0x00017000ff1aab82 */ /* 0x000e220000000a00 */
[----:B------:R-:W-:Y:S02]  /*ebe0*/  ISETP.LT.OR P5, PT, R41, 0x4a, !P0 ;  /* 0x0000004a2900780c */ /* 0x000fe400047a1670 */
[----:B-1----:R-:W-:Y:S02]  /*ebf0*/  @!P2 IADD3 R28, P3, P4, R45, R24, R47 ;  /* 0x000000182d1ca210 */ /* 0x002fe40007c7e02f */
[----:B------:R-:W-:Y:S02]  /*ec00*/  LOP3.LUT P6, RZ, R228, 0x8, RZ, 0xc0, !PT ;  /* 0x00000008e4ff7812 */ /* 0x000fe400078cc0ff */
[----:B------:R-:W-:Y:S02]  /*ec10*/  @!P2 IADD3.X R25, R42, R46, R43, P3, P4 ;  /* 0x0000002e2a19a210 */ /* 0x000fe40001fe842b */
[C---:B------:R-:W-:Y:S02]  /*ec20*/  LOP3.LUT P4, RZ, R228.reuse, 0x10, RZ, 0xc0, !PT ;  /* 0x00000010e4ff7812 */ /* 0x040fe4000788c0ff */
[----:B------:R-:W-:-:S04]  /*ec30*/  LOP3.LUT R228, R228, 0xefffffff, RZ, 0xc0, !PT ;  /* 0xefffffffe4e47812 */ /* 0x000fc800078ec0ff */
[----:B------:R-:W-:-:S04]  /*ec40*/  @P5 LOP3.LUT R228, R228, 0x10000000, RZ, 0xfc, !PT ;  /* 0x10000000e4e45812 */ /* 0x000fc800078efcff */
[----:B------:R-:W-:Y:S02]  /*ec50*/  LOP3.LUT R228, R228, 0xf7ffffff, RZ, 0xc0, !PT ;  /* 0xf7ffffffe4e47812 */ /* 0x000fe400078ec0ff */
[----:B0-----:R-:W-:-:S05]  /*ec60*/  @!P2 IADD3 R28, P3, R28, R26, RZ ;  /* 0x0000001a1c1ca210 */ /* 0x001fca0007f7e0ff */
[----:B------:R-:W-:Y:S02]  /*ec70*/  @!P2 IMAD.X R29, R25, 0x1, R27, P3 ;  /* 0x00000001191da824 */ /* 0x000fe400018e061b */
[----:B------:R-:W0:Y:S03]  /*ec80*/  @!P5 LDC.64 R26, c[0x0][0x5c0] ;  /* 0x00017000ff1adb82 */ /* 0x000e260000000a00 */
[----:B------:R1:W-:Y:S04]  /*ec90*/  @!P2 STG.E.U8 desc[UR38][R28.64+0x1], R213 ;  /* 0x000001d51c00a986 */ /* 0x0003e8000c101126 */
[----:B------:R-:W-:Y:S04]  /*eca0*/  @!P4 STG.E.U8 desc[UR38][R84.64+0x8], R73 ;  /* 0x000008495400c986 */ /* 0x000fe8000c101126 */
[----:B------:R-:W-:Y:S01]  /*ecb0*/  @!P6 STG.E.U8 desc[UR38][R88.64+0x9], R211 ;  /* 0x000009d35800e986 */ /* 0x000fe2000c101126 */
        /* <DEDUP_REMOVED lines=10> */
[----:B------:R-:W1:Y:S01]  /*ed60*/  @!P3 LDC.64 R26, c[0x0][0x5c0] ;  /* 0x00017000ff1abb82 */ /* 0x000e620000000a00 */
[----:B------:R-:W-:Y:S02]  /*ed70*/  @P3 LOP3.LUT R228, R228, 0x4000000, RZ, 0xfc, !PT ;  /* 0x04000000e4e43812 */ /* 0x000fe400078efcff */
[----:B-1----:R-:W-:-:S04]  /*ed80*/  @!P3 IADD3 R28, P0, P2, R24, R26, R49 ;  /* 0x0000001a181cb210 */ /* 0x002fc80007a1e031 */
[----:B------:R-:W-:Y:S02]  /*ed90*/  @!P3 IADD3.X R29, R46, R27, R44, P0, P2 ;  /* 0x0000001b2e1db210 */ /* 0x000fe400007e442c */
[----:B------:R-:W-:-:S13]  /*eda0*/  ISETP.LT.OR P3, PT, R41, 0x9, !P1 ;  /* 0x000000092900780c */ /* 0x000fda0004f61670 */
[----:B------:R-:W0:Y:S01]  /*edb0*/  @!P3 LDC.64 R26, c[0x0][0x5c0] ;  /* 0x00017000ff1abb82 */ /* 0x000e220000000a00 */
[----:B------:R-:W-:-:S04]  /*edc0*/  @!P3 IADD3 R48, P0, P2, R45, R24, R47 ;  /* 0x000000182d30b210 */ /* 0x000fc80007a1e02f */
[----:B------:R-:W-:Y:S02]  /*edd0*/  @!P3 IADD3.X R25, R42, R46, R43, P0, P2 ;  /* 0x0000002e2a19b210 */ /* 0x000fe400007e442b */
[----:B------:R-:W-:Y:S02]  /*ede0*/  ISETP.LT.OR P2, PT, R41, 0xa, !P1 ;  /* 0x0000000a2900780c */ /* 0x000fe40004f41670 */
[----:B0-----:R-:W-:-:S11]  /*edf0*/  @!P3 IADD3 R26, P0, R48, R26, RZ ;  /* 0x0000001a301ab210 */ /* 0x001fd60007f1e0ff */
[----:B------:R-:W-:Y:S01]  /*ee00*/  @!P2 IADD3 R48, P4, P5, R45, R24, R47 ;  /* 0x000000182d30a210 */ /* 0x000fe20007d9e02f */
[----:B------:R-:W-:Y:S01]  /*ee10*/  @!P3 IMAD.X R27, R25, 0x1, R27, P0 ;  /* 0x00000001191bb824 */ /* 0x000fe200000e061b */
[----:B------:R-:W-:Y:S02]  /*ee20*/  ISETP.GE.AND P0, PT, R40, 0x109, PT ;  /* 0x000001092800780c */ /* 0x000fe40003f06270 */
[----:B------:R-:W-:Y:S02]  /*ee30*/  @!P2 IADD3.X R72, R42, R46, R43, P4, P5 ;  /* 0x0000002e2a48a210 */ /* 0x000fe400027ea42b */
[----:B------:R-:W-:Y:S01]  /*ee40*/  ISETP.LT.OR P6, PT, R41, 0x1, !P0 ;  /* 0x000000012900780c */ /* 0x000fe200047c1670 */
[----:B------:R0:W-:Y:S02]  /*ee50*/  @!P3 STG.E.U8 desc[UR38][R26.64+0x8], R210 ;  /* 0x000008d21a00b986 */ /* 0x0001e4000c101126 */
[----:B0-----:R-:W0:Y:S10]  /*ee60*/  @!P2 LDC.64 R26, c[0x0][0x5c0] ;  /* 0x00017000ff1aab82 */ /* 0x001e340000000a00 */
[----:B------:R-:W-:-:S04]  /*ee70*/  @!P6 IADD3 R73, P4, P5, R45, R24, R49 ;  /* 0x000000182d49e210 */ /* 0x000fc80007d9e031 */
[----:B------:R-:W-:Y:S02]  /*ee80*/  @!P6 IADD3.X R88, R42, R46, R44, P4, P5 ;  /* 0x0000002e2a58e210 */ /* 0x000fe400027ea42c */
[----:B------:R-:W-:Y:S02]  /*ee90*/  ISETP.LT.OR P5, PT, R41, 0x2, !P0 ;  /* 0x000000022900780c */ /* 0x000fe400047a1670 */
[----:B0-----:R-:W-:-:S11]  /*eea0*/  @!P2 IADD3 R26, P1, R48, R26, RZ ;  /* 0x0000001a301aa210 */ /* 0x001fd60007f3e0ff */
[----:B------:R-:W-:Y:S01]  /*eeb0*/  @!P5 IADD3 R48, P3, P4, R45, R24, R49 ;  /* 0x000000182d30d210 */ /* 0x000fe20007c7e031 */
[----:B------:R-:W-:-:S03]  /*eec0*/  @!P2 IMAD.X R27, R72, 0x1, R27, P1 ;  /* 0x00000001481ba824 */ /* 0x000fc600008e061b */
[----:B------:R-:W-:Y:S02]  /*eed0*/  @!P5 IADD3.X R84, R42, R46, R44, P3, P4 ;  /* 0x0000002e2a54d210 */ /* 0x000fe40001fe842c */
[----:B------:R-:W-:Y:S01]  /*eee0*/  ISETP.LT.OR P4, PT, R41, 0x9, !P0 ;  /* 0x000000092900780c */ /* 0x000fe20004781670 */
[----:B------:R0:W-:-:S12]  /*eef0*/  @!P2 STG.E.U8 desc[UR38][R26.64+0x9], R209 ;  /* 0x000009d11a00a986 */ /* 0x0001d8000c101126 */
[----:B------:R-:W-:Y:S01]  /*ef00*/  @!P4 IADD3 R25, P2, P3, R45, R24, R49 ;  /* 0x000000182d19c210 */ /* 0x000fe20007b5e031 */
[----:B0-----:R-:W0:Y:S01]  /*ef10*/  @!P6 LDC.64 R26, c[0x0][0x5c0] ;  /* 0x00017000ff1aeb82 */ /* 0x001e220000000a00 */
[----:B------:R-:W-:Y:S02]  /*ef20*/  @P4 LOP3.LUT R0, R0, 0x20000, RZ, 0xfc, !PT ;  /* 0x0002000000004812 */ /* 0x000fe400078efcff */
[----:B------:R-:W-:Y:S02]  /*ef30*/  @!P4 IADD3.X R72, R42, R46, R44, P2, P3 ;  /* 0x0000002e2a48c210 */ /* 0x000fe400017e642c */
[----:B------:R-:W-:Y:S02]  /*ef40*/  ISETP.LT.OR P2, PT, R41, 0xa, !P0 ;  /* 0x0000000a2900780c */ /* 0x000fe40004741670 */
[----:B------:R-:W-:Y:S02]  /*ef50*/  LOP3.LUT R0, R0, 0xffff7fff, RZ, 0xc0, !PT ;  /* 0xffff7fff00007812 */ /* 0x000fe400078ec0ff */
[----:B------:R-:W-:-:S02]  /*ef60*/  LOP3.LUT P4, RZ, R228, 0x40, RZ, 0xc0, !PT ;  /* 0x00000040e4ff7812 */ /* 0x000fc4000788c0ff */
[----:B------:R-:W-:Y:S02]  /*ef70*/  @P0 LOP3.LUT R0, R0, 0x8000, RZ, 0xfc, !PT ;  /* 0x0000800000000812 */ /* 0x000fe400078efcff */
[----:B------:R-:W-:-:S05]  /*ef80*/  LOP3.LUT P0, RZ, R228, 0x20, RZ, 0xc0, !PT ;  /* 0x00000020e4ff7812 */ /* 0x000fca000780c0ff */
[----:B------:R-:W-:-:S04]  /*ef90*/  @!P2 IADD3 R85, P1, P3, R45, R24, R49 ;  /* 0x000000182d55a210 */ /* 0x000fc80007b3e031 */
[----:B------:R-:W-:Y:S02]  /*efa0*/  @!P2 IADD3.X R89, R42, R46, R44, P1, P3 ;  /* 0x0000002e2a59a210 */ /* 0x000fe40000fe642c */
[C---:B------:R-:W-:Y:S02]  /*efb0*/  LOP3.LUT P1, RZ, R0.reuse, 0x100000, RZ, 0xc0, !PT ;  /* 0x0010000000ff7812 */ /* 0x040fe4000782c0ff */
[----:B------:R1:W-:Y:S01]  /*efc0*/  @!P0 STG.E.U8 desc[UR38][R94.64], R208 ;  /* 0x000000d05e008986 */ /* 0x0003e2000c101126 */
[----:B------:R-:W-:Y:S02]  /*efd0*/  LOP3.LUT R0, R0, 0xfffbffff, RZ, 0xc0, !PT ;  /* 0xfffbffff00007812 */ /* 0x000fe400078ec0ff */
[C---:B------:R-:W-:Y:S01]  /*efe0*/  ISETP.LT.OR P3, PT, R41.reuse, 0x11, !P1 ;  /* 0x000000112900780c */ /* 0x040fe20004f61670 */
[----:B------:R2:W-:Y:S01]  /*eff0*/  @!P4 STG.E.U8 desc[UR38][R90.64+0x1], R207 ;  /* 0x000001cf5a00c986 */ /* 0x0005e2000c101126 */
[----:B------:R-:W-:Y:S02]  /*f000*/  ISETP.LT.OR P4, PT, R41, 0x12, !P1 ;  /* 0x000000122900780c */ /* 0x000fe40004f81670 */
[----:B------:R-:W-:-:S04]  /*f010*/  @P2 LOP3.LUT R0, R0, 0x40000, RZ, 0xfc, !PT ;  /* 0x0004000000002812 */ /* 0x000fc800078efcff */
[----:B------:R-:W-:-:S05]  /*f020*/  LOP3.LUT R0, R0, 0xfffeffff, RZ, 0xc0, !PT ;  /* 0xfffeffff00007812 */ /* 0x000fca00078ec0ff */
[C---:B-1----:R-:W-:Y:S02]  /*f030*/  @!P3 IADD3 R94, P0, P2, R45.reuse, R24, R47 ;  /* 0x000000182d5eb210 */ /* 0x042fe40007a1e02f */
[----:B------:R-:W-:Y:S02]  /*f040*/  @P3 LOP3.LUT R0, R0, 0x10000, RZ, 0xfc, !PT ;  /* 0x0001000000003812 */ /* 0x000fe400078efcff */
[----:B------:R-:W-:Y:S02]  /*f050*/  @!P3 IADD3.X R95, R42, R46, R43, P0, P2 ;  /* 0x0000002e2a5fb210 */ /* 0x000fe400007e442b */
[----:B--2---:R-:W-:Y:S02]  /*f060*/  @!P4 IADD3 R91, P0, P2, R45, R24, R47 ;  /* 0x000000182d5bc210 */ /* 0x004fe40007a1e02f */
[----:B------:R-:W-:Y:S02]  /*f070*/  LOP3.LUT P3, RZ, R228, 0x80, RZ, 0xc0, !PT ;  /* 0x00000080e4ff7812 */ /* 0x000fe4000786c0ff */
[----:B------:R-:W-:-:S02]  /*f080*/  @!P4 IADD3.X R207, R42, R46, R43, P0, P2 ;  /* 0x0000002e2acfc210 */ /* 0x000fc400007e442b */
[----:B0-----:R-:W-:Y:S02]  /*f090*/  @!P6 IADD3 R26, P2, R73, R26, RZ ;  /* 0x0000001a491ae210 */ /* 0x001fe40007f5e0ff */
[----:B------:R-:W-:Y:S02]  /*f0a0*/  LOP3.LUT R228, R228, 0xfffffff7, RZ, 0xc0, !PT ;  /* 0xfffffff7e4e47812 */ /* 0x000fe400078ec0ff */
[----:B------:R-:W-:Y:S01]  /*f0b0*/  LOP3.LUT R0, R0, 0xfff7ffff, RZ, 0xc0, !PT ;  /* 0xfff7ffff00007812 */ /* 0x000fe200078ec0ff */
[----:B------:R-:W-:Y:S01]  /*f0c0*/  @!P6 IMAD.X R27, R88, 0x1, R27, P2 ;  /* 0x00000001581be824 */ /* 0x000fe200010e061b */
[----:B------:R-:W-:Y:S02]  /*f0d0*/  @P4 LOP3.LUT R228, R228, 0x8, RZ, 0xfc, !PT ;  /* 0x00000008e4e44812 */ /* 0x000fe400078efcff */
[----:B------:R-:W-:Y:S02]  /*f0e0*/  ISETP.LT.OR P4, PT, R41, 0x19, !P1 ;  /* 0x000000192900780c */ /* 0x000fe40004f81670 */
[----:B------:R0:W-:Y:S01]  /*f0f0*/  @!P6 STG.E.U8 desc[UR38][R26.64], R206 ;  /* 0x000000ce1a00e986 */ /* 0x0001e2000c101126 */
[----:B------:R-:W-:-:S02]  /*f100*/  @P3 LOP3.LUT R0, R0, 0x80000, RZ, 0xfc, !PT ;  /* 0x0008000000003812 */ /* 0x000fc400078efcff */
[C---:B------:R-:W-:Y:S02]  /*f110*/  LOP3.LUT P0, RZ, R228.reuse, 0x100, RZ, 0xc0, !PT ;  /* 0x00000100e4ff7812 */ /* 0x040fe4000780c0ff */
[----:B------:R-:W-:-:S06]  /*f120*/  LOP3.LUT R228, R228, 0xffffdfff, RZ, 0xc0, !PT ;  /* 0xffffdfffe4e47812 */ /* 0x000fcc00078ec0ff */
[----:B------:R-:W-:Y:S01]  /*f130*/  @!P4 IADD3 R208, P2, P3, R45, R24, R47 ;  /* 0x000000182dd0c210 */ /* 0x000fe20007b5e02f */
[----:B0-----:R-:W0:Y:S01]  /*f140*/  @!P5 LDC.64 R26, c[0x0][0x5c0] ;  /* 0x00017000ff1adb82 */ /* 0x001e220000000a00 */
[----:B------:R-:W-:Y:S02]  /*f150*/  @P4 LOP3.LUT R228, R228, 0x2000, RZ, 0xfc, !PT ;  /* 0x00002000e4e44812 */ /* 0x000fe400078efcff */
[----:B------:R-:W-:Y:S02]  /*f160*/  @!P4 IADD3.X R209, R42, R46, R43, P2, P3 ;  /* 0x0000002e2ad1c210 */ /* 0x000fe400017e642b */
[----:B------:R-:W-:Y:S02]  /*f170*/  ISETP.LT.OR P3, PT, R41, 0x1a, !P1 ;  /* 0x0000001a2900780c */ /* 0x000fe40004f61670 */
[----:B------:R-:W-:-:S11]  /*f180*/  LOP3.LUT R228, R228, 0xffffefff, RZ, 0xc0, !PT ;  /* 0xffffefffe4e47812 */ /* 0x000fd600078ec0ff */
[----:B------:R-:W-:Y:S02]  /*f190*/  @!P3 IADD3 R206, P2, P6, R45, R24, R47 ;  /* 0x000000182dceb210 */ /* 0x000fe40007e5e02f */
[----:B------:R-:W-:Y:S02]  /*f1a0*/  @P3 LOP3.LUT R228, R228, 0x1000, RZ, 0xfc, !PT ;  /* 0x00001000e4e43812 */ /* 0x000fe400078efcff */
[----:B------:R-:W-:Y:S02]  /*f1b0*/  @!P3 IADD3.X R210, R42, R46, R43, P2, P6 ;  /* 0x0000002e2ad2b210 */ /* 0x000fe400017ec42b */
[----:B0-----:R-:W-:Y:S02]  /*f1c0*/  @!P5 IADD3 R26, P4, R48, R26, RZ ;  /* 0x0000001a301ad210 */ /* 0x001fe40007f9e0ff */
[----:B------:R-:W-:Y:S02]  /*f1d0*/  LOP3.LUT R228, R228, 0xfffbffff, RZ, 0xc0, !PT ;  /* 0xfffbffffe4e47812 */ /* 0x000fe400078ec0ff */
[----:B------:R-:W-:Y:S01]  /*f1e0*/  LOP3.LUT P3, RZ, R0, 0x80000, RZ, 0xc0, !PT ;  /* 0x0008000000ff7812 */ /* 0x000fe2000786c0ff */
[----:B------:R-:W-:Y:S01]  /*f1f0*/  @!P5 IMAD.X R27, R84, 0x1, R27, P4 ;  /* 0x00000001541bd824 */ /* 0x000fe200020e061b */
[----:B------:R-:W-:-:S02]  /*f200*/  ISETP.LT.OR P4, PT, R41, 0x21, !P1 ;  /* 0x000000212900780c */ /* 0x000fc40004f81670 */
[----:B------:R-:W-:Y:S02]  /*f210*/  LOP3.LUT P2, RZ, R0, 0x40000, RZ, 0xc0, !PT ;  /* 0x0004000000ff7812 */ /* 0x000fe4000784c0ff */
[----:B------:R0:W-:Y:S07]  /*f220*/  @!P5 STG.E.U8 desc[UR38][R26.64+0x1], R205 ;  /* 0x000001cd1a00d986 */ /* 0x0001ee000c101126 */
[----:B------:R-:W-:Y:S01]  /*f230*/  @!P3 STG.E.U8 desc[UR38][R98.64+0x8], R204 ;  /* 0x000008cc6200b986 */ /* 0x000fe2000c101126 */
[----:B------:R-:W-:-:S02]  /*f240*/  ISETP.LT.OR P3, PT, R41, 0x29, !P1 ;  /* 0x000000292900780c */ /* 0x000fc40004f61670 */
[----:B------:R-:W-:Y:S01]  /*f250*/  @!P4 IADD3 R212, P5, P6, R45, R24, R47 ;  /* 0x000000182dd4c210 */ /* 0x000fe20007ebe02f */
[----:B------:R-:W-:Y:S01]  /*f260*/  @!P0 STG.E.U8 desc[UR38][R96.64+0x9], R203 ;  /* 0x000009cb60008986 */ /* 0x000fe2000c101126 */
[----:B------:R-:W-:Y:S02]  /*f270*/  @P4 LOP3.LUT R228, R228, 0x40000, RZ, 0xfc, !PT ;  /* 0x00040000e4e44812 */ /* 0x000fe400078efcff */
[----:B------:R-:W-:Y:S02]  /*f280*/  @!P4 IADD3.X R215, R42, R46, R43, P5, P6 ;  /* 0x0000002e2ad7c210 */ /* 0x000fe40002fec42b */
[C---:B------:R-:W-:Y:S02]  /*f290*/  ISETP.LT.OR P4, PT, R41.reuse, 0x22, !P1 ;  /* 0x000000222900780c */ /* 0x040fe40004f81670 */
[----:B------:R-:W-:Y:S02]  /*f2a0*/  LOP3.LUT R228, R228, 0xfffdffff, RZ, 0xc0, !PT ;  /* 0xfffdffffe4e47812 */ /* 0x000fe400078ec0ff */
[----:B------:R-:W-:-:S09]  /*f2b0*/  ISETP.LT.OR P0, PT, R41, 0x2a, !P1 ;  /* 0x0000002a2900780c */ /* 0x000fd20004f01670 */
[C---:B------:R-:W-:Y:S02]  /*f2c0*/  @!P4 IADD3 R216, P5, P6, R45.reuse, R24, R47 ;  /* 0x000000182dd8c210 */ /* 0x040fe40007ebe02f */
[----:B------:R-:W-:Y:S02]  /*f2d0*/  @P4 LOP3.LUT R228, R228, 0x20000, RZ, 0xfc, !PT ;  /* 0x00020000e4e44812 */ /* 0x000fe400078efcff */
[----:B------:R-:W-:Y:S02]  /*f2e0*/  @!P4 IADD3.X R219, R42, R46, R43, P5, P6 ;  /* 0x0000002e2adbc210 */ /* 0x000fe40002fec42b */
[----:B------:R-:W-:Y:S02]  /*f2f0*/  LOP3.LUT P4, RZ, R0, 0x20000, RZ, 0xc0, !PT ;  /* 0x0002000000ff7812 */ /* 0x000fe4000788c0ff */
[----:B------:R-:W-:Y:S02]  /*f300*/  @!P3 IADD3 R217, P5, P6, R45, R24, R47 ;  /* 0x000000182dd9b210 */ /* 0x000fe40007ebe02f */
[----:B------:R-:W-:-:S02]  /*f310*/  LOP3.LUT R228, R228, 0xfffeffff, RZ, 0xc0, !PT ;  /* 0xfffeffffe4e47812 */ /* 0x000fc400078ec0ff */
[----:B------:R-:W-:Y:S02]  /*f320*/  @!P3 IADD3.X R220, R42, R46, R43, P5, P6 ;  /* 0x0000002e2adcb210 */ /* 0x000fe40002fec42b */
[----:B------:R-:W-:Y:S02]  /*f330*/  @!P0 IADD3 R218, P5, P6, R45, R24, R47 ;  /* 0x000000182dda8210 */ /* 0x000fe40007ebe02f */
[----:B------:R-:W-:Y:S02]  /*f340*/  @P3 LOP3.LUT R228, R228, 0x10000, RZ, 0xfc, !PT ;  /* 0x00010000e4e43812 */ /* 0x000fe400078efcff */
[----:B------:R-:W-:Y:S01]  /*f350*/  @!P0 IADD3.X R221, R42, R46, R43, P5, P6 ;  /* 0x0000002e2add8210 */ /* 0x000fe20002fec42b */
[----:B0-----:R-:W0:Y:S01]  /*f360*/  @!P4 LDC.64 R26, c[0x0][0x5c0] ;  /* 0x00017000ff1acb82 */ /* 0x001e220000000a00 */
[----:B------:R-:W-:Y:S02]  /*f370*/  LOP3.LUT R228, R228, 0xffff7fff, RZ, 0xc0, !PT ;  /* 0xffff7fffe4e47812 */ /* 0x000fe400078ec0ff */
[----:B------:R-:W-:-:S02]  /*f380*/  ISETP.LT.OR P3, PT, R41, 0x39, !P1 ;  /* 0x000000392900780c */ /* 0x000fc40004f61670 */
[----:B------:R-:W-:Y:S02]  /*f390*/  @P0 LOP3.LUT R228, R228, 0x8000, RZ, 0xfc, !PT ;  /* 0x00008000e4e40812 */ /* 0x000fe400078efcff */
[----:B------:R-:W-:Y:S02]  /*f3a0*/  ISETP.LT.OR P0, PT, R41, 0x31, !P1 ;  /* 0x000000312900780c */ /* 0x000fe40004f01670 */
[----:B------:R-:W-:-:S11]  /*f3b0*/  LOP3.LUT R228, R228, 0xff7fffff, RZ, 0xc0, !PT ;  /* 0xff7fffffe4e47812 */ /* 0x000fd600078ec0ff */
[----:B------:R-:W-:Y:S02]  /*f3c0*/  @P0 LOP3.LUT R228, R228, 0x800000, RZ, 0xfc, !PT ;  /* 0x00800000e4e40812 */ /* 0x000fe400078efcff */
[----:B0-----:R-:W-:Y:S02]  /*f3d0*/  @!P4 IADD3 R26, P5, R25, R26, RZ ;  /* 0x0000001a191ac210 */ /* 0x001fe40007fbe0ff */
[----:B------:R-:W-:-:S03]  /*f3e0*/  LOP3.LUT R228, R228, 0xffbfffff, RZ, 0xc0, !PT ;  /* 0xffbfffffe4e47812 */ /* 0x000fc600078ec0ff */
[----:B------:R-:W-:Y:S01]  /*f3f0*/  @!P4 IMAD.X R27, R72, 0x1, R27, P5 ;  /* 0x00000001481bc824 */ /* 0x000fe200028e061b */
[----:B------:R-:W-:-:S04]  /*f400*/  @!P0 IADD3 R225, P5, P6, R45, R24, R47 ;  /* 0x000000182de18210 */ /* 0x000fc80007ebe02f */
[----:B------:R0:W-:Y:S01]  /*f410*/  @!P4 STG.E.U8 desc[UR38][R26.64+0x8], R202 ;  /* 0x000008ca1a00c986 */ /* 0x0001e2000c101126 */
[----:B------:R-:W-:Y:S02]  /*f420*/  @!P0 IADD3.X R224, R42, R46, R43, P5, P6 ;  /* 0x0000002e2ae08210 */ /* 0x000fe40002fec42b */
[----:B------:R-:W-:Y:S01]  /*f430*/  ISETP.LT.OR P0, PT, R41, 0x32, !P1 ;  /* 0x000000322900780c */ /* 0x000fe20004f01670 */
[----:B0-----:R-:W0:-:S12]  /*f440*/  @!P2 LDC.64 R26, c[0x0][0x5c0] ;  /* 0x00017000ff1aab82 */ /* 0x001e180000000a00 */
[----:B------:R-:W-:Y:S02]  /*f450*/  @!P0 IADD3 R223, P5, P6, R45, R24, R47 ;  /* 0x000000182ddf8210 */ /* 0x000fe40007ebe02f */
[----:B------:R-:W-:Y:S02]  /*f460*/  @P0 LOP3.LUT R228, R228, 0x400000, RZ, 0xfc, !PT ;  /* 0x00400000e4e40812 */ /* 0x000fe400078efcff */
[----:B------:R-:W-:Y:S02]  /*f470*/  @!P0 IADD3.X R222, R42, R46, R43, P5, P6 ;  /* 0x0000002e2ade8210 */ /* 0x000fe40002fec42b */
[----:B------:R-:W-:Y:S02]  /*f480*/  ISETP.GE.AND P6, PT, R40, 0x1, PT ;  /* 0x000000012800780c */ /* 0x000fe40003fc6270 */
[C---:B------:R-:W-:Y:S02]  /*f490*/  LOP3.LUT P5, RZ, R228.reuse, 0x200, RZ, 0xc0, !PT ;  /* 0x00000200e4ff7812 */ /* 0x040fe400078ac0ff */
[----:B------:R-:W-:-:S02]  /*f4a0*/  LOP3.LUT P0, RZ, R228, 0x800, RZ, 0xc0, !PT ;  /* 0x00000800e4ff7812 */ /* 0x000fc4000780c0ff */
[----:B------:R-:W-:-:S04]  /*f4b0*/  LOP3.LUT R228, R228, 0xffefffff, RZ, 0xc0, !PT ;  /* 0xffefffffe4e47812 */ /* 0x000fc800078ec0ff */
[----:B------:R-:W-:Y:S02]  /*f4c0*/  @P3 LOP3.LUT R228, R228, 0x100000, RZ, 0xfc, !PT ;  /* 0x00100000e4e43812 */ /* 0x000fe400078efcff */
[----:B0-----:R-:W-:Y:S02]  /*f4d0*/  @!P2 IADD3 R26, P4, R85, R26, RZ ;  /* 0x0000001a551aa210 */ /* 0x001fe40007f9e0ff */
[----:B------:R-:W-:-:S03]  /*f4e0*/  LOP3.LUT R228, R228, 0xffffbfff, RZ, 0xc0, !PT ;  /* 0xffffbfffe4e47812 */ /* 0x000fc600078ec0ff */
[----:B------:R-:W-:-:S05]  /*f4f0*/  @!P2 IMAD.X R27, R89, 0x1, R27, P4 ;  /* 0x00000001591ba824 */ /* 0x000fca00020e061b */
[----:B------:R0:W-:Y:S01]  /*f500*/  @!P2 STG.E.U8 desc[UR38][R26.64+0x9], R201 ;  /* 0x000009c91a00a986 */ /* 0x0001e2000c101126 */
[----:B------:R-:W-:-:S04]  /*f510*/  @!P3 IADD3 R214, P2, P4, R45, R24, R47 ;  /* 0x000000182dd6b210 */ /* 0x000fc80007c5e02f */
[----:B------:R-:W-:Y:S02]  /*f520*/  @!P3 IADD3.X R213, R42, R46, R43, P2, P4 ;  /* 0x0000002e2ad5b210 */ /* 0x000fe400017e842b */
[C---:B------:R-:W-:Y:S02]  /*f530*/  ISETP.LT.OR P2, PT, R41.reuse, 0x11, !P6 ;  /* 0x000000112900780c */ /* 0x040fe40007741670 */
[----:B------:R-:W-:-:S11]  /*f540*/  ISETP.LT.OR P3, PT, R41, 0x3a, !P1 ;  /* 0x0000003a2900780c */ /* 0x000fd60004f61670 */
[----:B0-----:R-:W0:Y:S02]  /*f550*/  @!P2 LDC.64 R26, c[0x0][0x5c0] ;  /* 0x00017000ff1aab82 */ /* 0x001e240000000a00 */
[----:B------:R-:W-:-:S04]  /*f560*/  @P3 LOP3.LUT R228, R228, 0x4000, RZ, 0xfc, !PT ;  /* 0x00004000e4e43812 */ /* 0x000fc800078efcff */
[----:B------:R-:W-:Y:S02]  /*f570*/  LOP3.LUT R228, R228, 0xfeffffff, RZ, 0xc0, !PT ;  /* 0xfeffffffe4e47812 */ /* 0x000fe400078ec0ff */
[----:B0-----:R-:W-:-:S05]  /*f580*/  @!P2 IADD3 R26, P4, R24, R26, RZ ;  /* 0x0000001a181aa210 */ /* 0x001fca0007f9e0ff */
[----:B------:R-:W-:-:S05]  /*f590*/  @!P2 IMAD.X R27, R46, 0x1, R27, P4 ;  /* 0x000000012e1ba824 */ /* 0x000fca00020e061b */
[----:B------:R0:W-:Y:S01]  /*f5a0*/  @!P2 STG.E.U8 desc[UR38][R26.64+0x10], R200 ;  /* 0x000010c81a00a986 */ /* 0x0001e2000c101126 */
[----:B------:R-:W-:-:S13]  /*f5b0*/  ISETP.LT.OR P2, PT, R41, 0x12, !P6 ;  /* 0x000000122900780c */ /* 0x000fda0007741670 */
[----:B0-----:R-:W0:Y:S02]  /*f5c0*/  @!P2 LDC.64 R26, c[0x0][0x5c0] ;  /* 0x00017000ff1aab82 */ /* 0x001e240000000a00 */
[----:B0-----:R-:W-:-:S05]  /*f5d0*/  @!P2 IADD3 R26, P4, R24, R26, RZ ;  /* 0x0000001a181aa210 */ /* 0x001fca0007f9e0ff */
[----:B------:R-:W-:-:S05]  /*f5e0*/  @!P2 IMAD.X R27, R46, 0x1, R27, P4 ;  /* 0x000000012e1ba824 */ /* 0x000fca00020e061b */
[----:B------:R0:W-:Y:S01]  /*f5f0*/  @!P2 STG.E.U8 desc[UR38][R26.64+0x11], R199 ;  /* 0x000011c71a00a986 */ /* 0x0001e2000c101126 */
[----:B------:R-:W-:-:S03]  /*f600*/  @!P3 IADD3 R211, P2, P4, R45, R24, R47 ;  /* 0x000000182dd3b210 */ /* 0x000fc60007c5e02f */
[----:B------:R1:W-:Y:S01]  /*f610*/  @!P5 STG.E.U8 desc[UR38][R112.64+0x10], R198 ;  /* 0x000010c67000d986 */ /* 0x0003e2000c101126 */
[----:B------:R-:W-:Y:S02]  /*f620*/  @!P3 IADD3.X R205, R42, R46, R43, P2, P4 ;  /* 0x0000002e2acdb210 */ /* 0x000fe400017e842b */
[C---:B------:R-:W-:Y:S01]  /*f630*/  ISETP.LT.OR P3, PT, R41.reuse, 0x41, !P1 ;  /* 0x000000412900780c */ /* 0x040fe20004f61670 */
[----:B------:R2:W-:Y:S01]  /*f640*/  @!P0 STG.E.U8 desc[UR38][R108.64+0x11], R197 ;  /* 0x000011c56c008986 */ /* 0x0005e2000c101126 */
[C---:B------:R-:W-:Y:S02]  /*f650*/  ISETP.LT.OR P5, PT, R41.reuse, 0x42, !P1 ;  /* 0x000000422900780c */ /* 0x040fe40004fa1670 */
[----:B------:R-:W-:-:S09]  /*f660*/  ISETP.LT.OR P0, PT, R41, 0x49, !P1 ;  /* 0x000000492900780c */ /* 0x000fd20004f01670 */
[C---:B------:R-:W-:Y:S02]  /*f670*/  @!P3 IADD3 R204, P2, P4, R45.reuse, R24, R47 ;  /* 0x000000182dccb210 */ /* 0x040fe40007c5e02f */
[----:B------:R-:W-:Y:S02]  /*f680*/  @P3 LOP3.LUT R228, R228, 0x1000000, RZ, 0xfc, !PT ;  /* 0x01000000e4e43812 */ /* 0x000fe400078efcff */
[----:B------:R-:W-:Y:S02]  /*f690*/  @!P3 IADD3.X R203, R42, R46, R43, P2, P4 ;  /* 0x0000002e2acbb210 */ /* 0x000fe400017e842b */
[----:B------:R-:W-:Y:S02]  /*f6a0*/  @!P5 IADD3 R202, P2, P4, R45, R24, R47 ;  /* 0x000000182dcad210 */ /* 0x000fe40007c5e02f */
[----:B------:R-:W-:Y:S02]  /*f6b0*/  LOP3.LUT R228, R228, 0xffdfffff, RZ, 0xc0, !PT ;  /* 0xffdfffffe4e47812 */ /* 0x000fe400078ec0ff */
[----:B------:R-:W-:-:S02]  /*f6c0*/  @!P5 IADD3.X R201, R42, R46, R43, P2, P4 ;  /* 0x0000002e2ac9d210 */ /* 0x000fc400017e842b */
[----:B------:R-:W-:Y:S02]  /*f6d0*/  @!P0 IADD3 R200, P2, P4, R45, R24, R47 ;  /* 0x000000182dc88210 */ /* 0x000fe40007c5e02f */
[----:B------:R-:W-:Y:S02]  /*f6e0*/  @P5 LOP3.LUT R228, R228, 0x200000, RZ, 0xfc, !PT ;  /* 0x00200000e4e45812 */ /* 0x000fe400078efcff */
[----:B0-----:R-:W-:Y:S02]  /*f6f0*/  @!P0 IADD3.X R199, R42, R46, R43, P2, P4 ;  /* 0x0000002e2ac78210 */ /* 0x001fe400017e842b */
[----:B------:R-:W-:Y:S02]  /*f700*/  ISETP.LT.OR P4, PT, R41, 0x4a, !P1 ;  /* 0x0000004a2900780c */ /* 0x000fe40004f81670 */
[----:B------:R-:W-:Y:S02]  /*f710*/  LOP3.LUT R228, R228, 0xfff7ffff, RZ, 0xc0, !PT ;  /* 0xfff7ffffe4e47812 */ /* 0x000fe400078ec0ff */
[----:B------:R-:W-:-:S02]  /*f720*/  F2FP.SATFINITE.E4M3.F32.PACK_AB_MERGE_C R195, RZ, R195, RZ ;  /* 0x000000c3ffc3723e */ /* 0x000fc400048070ff */
[----:B------:R-:W-:Y:S02]  /*f730*/  @P0 LOP3.LUT R228, R228, 0x80000, RZ, 0xfc, !PT ;  /* 0x00080000e4e40812 */ /* 0x000fe400078efcff */
[----:B------:R-:W-:Y:S02]  /*f740*/  LOP3.LUT P0, RZ, R0, 0x8000, RZ, 0xc0, !PT ;  /* 0x0000800000ff7812 */ /* 0x000fe4000780c0ff */
[----:B------:R-:W-:Y:S02]  /*f750*/  LOP3.LUT R228, R228, 0xfffff7ff, RZ, 0xc0, !PT ;  /* 0xfffff7ffe4e47812 */ /* 0x000fe400078ec0ff */
[----:B------:R-:W-:Y:S02]  /*f760*/  LOP3.LUT P5, RZ, R229, 0x4, RZ, 0xc0, !PT ;  /* 0x00000004e5ff7812 */ /* 0x000fe400078ac0ff */
[----:B-1----:R-:W-:Y:S02]  /*f770*/  @!P4 IADD3 R198, P1, P2, R45, R24, R47 ;  /* 0x000000182dc6c210 */ /* 0x002fe40007a3e02f */
[----:B------:R-:W-:-:S02]  /*f780*/  @P4 LOP3.LUT R228, R228, 0x800, RZ, 0xfc, !PT ;  /* 0x00000800e4e44812 */ /* 0x000fc400078efcff */
[----:B--2---:R-:W-:Y:S02]  /*f790*/  @!P4 IADD3.X R197, R42, R46, R43, P1, P2 ;  /* 0x0000002e2ac5c210 */ /* 0x004fe40000fe442b */
[----:B------:R-:W-:Y:S02]  /*f7a0*/  ISETP.LT.OR P1, PT, R41, 0x19, !P6 ;  /* 0x000000192900780c */ /* 0x000fe40007721670 */
[----:B------:R-:W-:-:S11]  /*f7b0*/  LOP3.LUT P3, RZ, R0, 0x10000, RZ, 0xc0, !PT ;  /* 0x0001000000ff7812 */ /* 0x000fd6000786c0ff */
[----:B------:R-:W0:Y:S02]  /*f7c0*/  @!P1 LDC.64 R26, c[0x0][0x5c0] ;  /* 0x00017000ff1a9b82 */ /* 0x000e240000000a00 */
[----:B0-----:R-:W-:-:S05]  /*f7d0*/  @!P1 IADD3 R26, P2, R24, R26, RZ ;  /* 0x0000001a181a9210 */ /* 0x001fca0007f5e0ff */
[----:B------:R-:W-:-:S05]  /*f7e0*/  @!P1 IMAD.X R27, R46, 0x1, R27, P2 ;  /* 0x000000012e1b9824 */ /* 0x000fca00010e061b */
[----:B------:R0:W-:Y:S01]  /*f7f0*/  @!P1 STG.E.U8 desc[UR38][R26.64+0x18], R196 ;  /* 0x000018c41a009986 */ /* 0x0001e2000c101126 */
[C---:B------:R-:W-:Y:S02]  /*f800*/  ISETP.LT.OR P1, PT, R41.reuse, 0x1a, !P6 ;  /* 0x0000001a2900780c */ /* 0x040fe40007721670 */
[----:B------:R-:W-:Y:S02]  /*f810*/  ISETP.LT.OR P4, PT, R41, 0x11, !P0 ;  /* 0x000000112900780c */ /* 0x000fe40004781670 */
[----:B------:R-:W-:Y:S02]  /*f820*/  LOP3.LUT R228, R228, 0xfffffffe, RZ, 0xc0, !PT ;  /* 0xfffffffee4e47812 */ /* 0x000fe400078ec0ff */
[----:B------:R-:W-:Y:S02]  /*f830*/  LOP3.LUT R0, R0, 0xffffefff, RZ, 0xc0, !PT ;  /* 0xffffefff00007812 */ /* 0x000fe400078ec0ff */
[----:B------:R-:W-:Y:S02]  /*f840*/  F2FP.SATFINITE.E4M3.F32.PACK_AB_MERGE_C R194, RZ, R194, RZ ;  /* 0x000000c2ffc2723e */ /* 0x000fe400048070ff */
[----:B------:R-:W-:Y:S01]  /*f850*/  F2FP.SATFINITE.E4M3.F32.PACK_AB_MERGE_C R193, RZ, R193, RZ ;  /* 0x000000c1ffc1723e */ /* 0x000fe200048070ff */
[----:B0-----:R-:W2:Y:S02]  /*f860*/  LDL.LU R196, [R1+0x8] ;  /* 0x0000080001c47983 */ /* 0x001ea40000300800 */
[----:B------:R-:W0:Y:S02]  /*f870*/  @!P1 LDC.64 R26, c[0x0][0x5c0] ;  /* 0x00017000ff1a9b82 */ /* 0x000e240000000a00 */
[----:B0-----:R-:W-:-:S05]  /*f880*/  @!P1 IADD3 R26, P2, R24, R26, RZ ;  /* 0x0000001a181a9210 */ /* 0x001fca0007f5e0ff */
[----:B------:R-:W-:-:S05]  /*f890*/  @!P1 IMAD.X R27, R46, 0x1, R27, P2 ;  /* 0x000000012e1b9824 */ /* 0x000fca00010e061b */
[----:B------:R0:W-:Y:S01]  /*f8a0*/  @!P1 STG.E.U8 desc[UR38][R26.64+0x19], R195 ;  /* 0x000019c31a009986 */ /* 0x0001e2000c101126 */
[----:B------:R-:W-:-:S04]  /*f8b0*/  @!P4 IADD3 R108, P1, P2, R45, R24, R49 ;  /* 0x000000182d6cc210 */ /* 0x000fc80007a3e031 */
[----:B------:R-:W-:Y:S02]  /*f8c0*/  @!P4 IADD3.X R98, R42, R46, R44, P1, P2 ;  /* 0x0000002e2a62c210 */ /* 0x000fe40000fe442c */
[----:B------:R-:W-:Y:S02]  /*f8d0*/  ISETP.LT.OR P1, PT, R41, 0x12, !P0 ;  /* 0x000000122900780c */ /* 0x000fe40004721670 */
[----:B------:R-:W-:Y:S02]  /*f8e0*/  @P4 LOP3.LUT R228, R228, 0x1, RZ, 0xfc, !PT ;  /* 0x00000001e4e44812 */ /* 0x000fe400078efcff */
[----:B------:R-:W-:Y:S01]  /*f8f0*/  F2FP.SATFINITE.E4M3.F32.PACK_AB_MERGE_C R192, RZ, R192, RZ ;  /* 0x000000c0ffc0723e */ /* 0x000fe200048070ff */
[----:B0-----:R-:W0:Y:S01]  /*f900*/  @!P3 LDC.64 R26, c[0x0][0x5c0] ;  /* 0x00017000ff1abb82 */ /* 0x001e220000000a00 */
[----:B------:R-:W-:Y:S01]  /*f910*/  LOP3.LUT P6, RZ, R229, 0x400, RZ, 0xc0, !PT ;  /* 0x00000400e5ff7812 */ /* 0x000fe200078cc0ff */
[----:B------:R-:W3:Y:S04]  /*f920*/  LDL.LU R195, [R1+0x4] ;  /* 0x0000040001c37983 */ /* 0x000ee80000300800 */
[----:B------:R1:W-:Y:S02]  /*f930*/  @!P5 STG.E.U8 desc[UR38][R122.64+0x18], R194 ;  /* 0x000018c27a00d986 */ /* 0x0003e4000c101126 */
[----:B------:R-:W-:-:S02]  /*f940*/  @!P1 IADD3 R90, P2, P4, R45, R24, R49 ;  /* 0x000000182d5a9210 */ /* 0x000fc40007c5e031 */
[----:B------:R-:W-:Y:S02]  /*f950*/  @P1 LOP3.LUT R0, R0, 0x1000, RZ, 0xfc, !PT ;  /* 0x0000100000001812 */ /* 0x000fe400078efcff */
[--C-:B------:R-:W-:Y:S02]  /*f960*/  @!P1 IADD3.X R84, R42, R46, R44.reuse, P2, P4 ;  /* 0x0000002e2a549210 */ /* 0x100fe400017e842c */
[----:B------:R-:W-:Y:S02]  /*f970*/  ISETP.LT.OR P2, PT, R41, 0x19, !P0 ;  /* 0x000000192900780c */ /* 0x000fe40004741670 */
[----:B------:R-:W-:Y:S02]  /*f980*/  LOP3.LUT R0, R0, 0xffffdfff, RZ, 0xc0, !PT ;  /* 0xffffdfff00007812 */ /* 0x000fe400078ec0ff */
[----:B------:R-:W-:Y:S01]  /*f990*/  LOP3.LUT P1, RZ, R229, 0x100, RZ, 0xc0, !PT ;  /* 0x00000100e5ff7812 */ /* 0x000fe2000782c0ff */
[----:B-1----:R-:W4:Y:S01]  /*f9a0*/  LDL.LU R194, [R1] ;  /* 0x0000000001c27983 */ /* 0x002f220000300800 */
[----:B------:R-:W-:Y:S01]  /*f9b0*/  LOP3.LUT R228, R228, 0xffffffef, RZ, 0xc0, !PT ;  /* 0xffffffefe4e47812 */ /* 0x000fe200078ec0ff */
[----:B------:R-:W-:Y:S01]  /*f9c0*/  FMUL R20, R20, UR33 ;  /* 0x0000002114147c20 */ /* 0x000fe20008400000 */
[----:B------:R-:W-:Y:S01]  /*f9d0*/  F2FP.SATFINITE.E4M3.F32.PACK_AB_MERGE_C R191, RZ, R191, RZ ;  /* 0x000000bfffbf723e */ /* 0x000fe200048070ff */
[----:B------:R-:W-:Y:S01]  /*f9e0*/  FMUL R17, R17, UR33 ;  /* 0x0000002111117c20 */ /* 0x000fe20008400000 */
[----:B------:R-:W-:Y:S01]  /*f9f0*/  F2FP.SATFINITE.E4M3.F32.PACK_AB_MERGE_C R190, RZ, R190, RZ ;  /* 0x000000beffbe723e */ /* 0x000fe200048070ff */
[----:B------:R-:W-:Y:S01]  /*fa00*/  FMUL R16, R16, UR33 ;  /* 0x0000002110107c20 */ /* 0x000fe20008400000 */
[----:B------:R-:W-:Y:S01]  /*fa10*/  F2FP.SATFINITE.E4M3.F32.PACK_AB_MERGE_C R189, RZ, R189, RZ ;  /* 0x000000bdffbd723e */ /* 0x000fe200048070ff */
[----:B------:R-:W-:Y:S01]  /*fa20*/  FMUL R15, R15, UR33 ;  /* 0x000000210f0f7c20 */ /* 0x000fe20008400000 */
[--C-:B------:R-:W-:Y:S01]  /*fa30*/  @!P2 IADD3 R89, P4, P5, R45, R24, R49.reuse ;  /* 0x000000182d59a210 */ /* 0x100fe20007d9e031 */
[----:B------:R-:W-:Y:S01]  /*fa40*/  FMUL R14, R14, UR33 ;  /* 0x000000210e0e7c20 */ /* 0x000fe20008400000 */
[----:B------:R-:W-:Y:S01]  /*fa50*/  @P2 LOP3.LUT R0, R0, 0x2000, RZ, 0xfc, !PT ;  /* 0x0000200000002812 */ /* 0x000fe200078efcff */
[----:B------:R-:W-:Y:S01]  /*fa60*/  FMUL R13, R13, UR33 ;  /* 0x000000210d0d7c20 */ /* 0x000fe20008400000 */
[--C-:B------:R-:W-:Y:S01]  /*fa70*/  @!P2 IADD3.X R72, R42, R46, R44.reuse, P4, P5 ;  /* 0x0000002e2a48a210 */ /* 0x100fe200027ea42c */
[----:B------:R-:W-:Y:S01]  /*fa80*/  FMUL R12, R12, UR33 ;  /* 0x000000210c0c7c20 */ /* 0x000fe20008400000 */
[----:B------:R-:W-:Y:S01]  /*fa90*/  LOP3.LUT P5, RZ, R229, 0x10, RZ, 0xc0, !PT ;  /* 0x00000010e5ff7812 */ /* 0x000fe200078ac0ff */
[----:B------:R-:W-:Y:S01]  /*faa0*/  FMUL R11, R11, UR33 ;  /* 0x000000210b0b7c20 */ /* 0x000fe20008400000 */
[----:B------:R-:W-:Y:S01]  /*fab0*/  ISETP.LT.OR P2, PT, R41, 0x1a, !P0 ;  /* 0x0000001a2900780c */ /* 0x000fe20004741670 */
[----:B------:R-:W-:Y:S01]  /*fac0*/  FMUL R10, R10, UR33 ;  /* 0x000000210a0a7c20 */ /* 0x000fe20008400000 */
        /* <DEDUP_REMOVED lines=8> */
[----:B------:R-:W-:Y:S01]  /*fb50*/  F2FP.SATFINITE.E4M3.F32.PACK_AB_MERGE_C R185, RZ, R185, RZ ;  /* 0x000000b9ffb9723e */ /* 0x000fe200048070ff */
[----:B------:R1:W-:Y:S01]  /*fb60*/  @!P5 STG.E.U8 desc[UR38][R116.64+0x19], R193 ;  /* 0x000019c17400d986 */ /* 0x0003e2000c101126 */
[----:B------:R-:W-:Y:S01]  /*fb70*/  F2FP.SATFINITE.E4M3.F32.PACK_AB_MERGE_C R183, RZ, R183, RZ ;  /* 0x000000b7ffb7723e */ /* 0x000fe200048070ff */
[----:B------:R-:W-:Y:S01]  /*fb80*/  FMUL R5, R5, UR33 ;  /* 0x0000002105057c20 */ /* 0x000fe20008400000 */
[----:B------:R-:W-:Y:S01]  /*fb90*/  @!P2 IADD3 R73, P4, P5, R45, R24, R49 ;  /* 0x000000182d49a210 */ /* 0x000fe20007d9e031 */
[----:B------:R0:W-:Y:S01]  /*fba0*/  @!P1 STG.E.U8 desc[UR38][R110.64+0x10], R192 ;  /* 0x000010c06e009986 */ /* 0x0001e2000c101126 */
[----:B------:R-:W-:Y:S01]  /*fbb0*/  @P2 LOP3.LUT R228, R228, 0x10, RZ, 0xfc, !PT ;  /* 0x00000010e4e42812 */ /* 0x000fe200078efcff */
[----:B------:R-:W-:Y:S01]  /*fbc0*/  FMUL R4, R4, UR33 ;  /* 0x0000002104047c20 */ /* 0x000fe20008400000 */
[----:B------:R-:W-:Y:S01]  /*fbd0*/  @!P2 IADD3.X R48, R42, R46, R44, P4, P5 ;  /* 0x0000002e2a30a210 */ /* 0x000fe200027ea42c */
[----:B------:R0:W-:Y:S01]  /*fbe0*/  @!P6 STG.E.U8 desc[UR38][R106.64+0x11], R191 ;  /* 0x000011bf6a00e986 */ /* 0x0001e2000c101126 */
[----:B------:R-:W-:Y:S01]  /*fbf0*/  ISETP.LT.OR P2, PT, R41, 0x21, !P0 ;  /* 0x000000212900780c */ /* 0x000fe20004741670 */
[----:B------:R-:W-:Y:S01]  /*fc00*/  FMUL R3, R3, UR33 ;  /* 0x0000002103037c20 */ /* 0x000fe20008400000 */
[----:B------:R-:W-:Y:S01]  /*fc10*/  ISETP.LT.OR P1, PT, R41, 0x22, !P0 ;  /* 0x000000222900780c */ /* 0x000fe20004721670 */
[----:B-1----:R-:W2:Y:S01]  /*fc20*/  LDL.LU R193, [R1+0x14] ;  /* 0x0000140001c17983 */ /* 0x002ea20000300800 */
[----:B------:R-:W-:Y:S01]  /*fc30*/  LOP3.LUT R228, R228, 0xfffffeff, RZ, 0xc0, !PT ;  /* 0xfffffeffe4e47812 */ /* 0x000fe200078ec0ff */
[----:B------:R-:W-:Y:S01]  /*fc40*/  FMUL R2, R2, UR33 ;  /* 0x0000002102027c20 */ /* 0x000fe20008400000 */
[----:B------:R-:W-:-:S02]  /*fc50*/  LOP3.LUT P6, RZ, R229, 0x2000000, RZ, 0xc0, !PT ;  /* 0x02000000e5ff7812 */ /* 0x000fc400078cc0ff */
[----:B------:R-:W-:Y:S02]  /*fc60*/  F2FP.SATFINITE.E4M3.F32.PACK_AB_MERGE_C R181, RZ, R181, RZ ;  /* 0x000000b5ffb5723e */ /* 0x000fe400048070ff */
[----:B------:R-:W-:Y:S02]  /*fc70*/  F2FP.SATFINITE.E4M3.F32.PACK_AB_MERGE_C R179, RZ, R179, RZ ;  /* 0x000000b3ffb3723e */ /* 0x000fe400048070ff */
[----:B------:R-:W-:Y:S02]  /*fc80*/  F2FP.SATFINITE.E4M3.F32.PACK_AB_MERGE_C R177, RZ, R177, RZ ;  /* 0x000000b1ffb1723e */ /* 0x000fe400048070ff */
[----:B------:R-:W-:Y:S02]  /*fc90*/  @!P2 IADD3 R117, P4, P5, R45, R24, R49 ;  /* 0x000000182d75a210 */ /* 0x000fe40007d9e031 */
[----:B------:R-:W-:Y:S02]  /*fca0*/  @P2 LOP3.LUT R228, R228, 0x100, RZ, 0xfc, !PT ;  /* 0x00000100e4e42812 */ /* 0x000fe400078efcff */
[----:B------:R-:W-:-:S02]  /*fcb0*/  @!P2 IADD3.X R116, R42, R46, R44, P4, P5 ;  /* 0x0000002e2a74a210 */ /* 0x000fc400027ea42c */
[----:B------:R-:W-:Y:S02]  /*fcc0*/  LOP3.LUT R228, R228, 0xffffff7f, RZ, 0xc0, !PT ;  /* 0xffffff7fe4e47812 */ /* 0x000fe400078ec0ff */
[----:B------:R-:W-:Y:S02]  /*fcd0*/  @!P1 IADD3 R113, P4, P5, R45, R24, R49 ;  /* 0x000000182d719210 */ /* 0x000fe40007d9e031 */
[----:B------:R-:W-:Y:S02]  /*fce0*/  @P1 LOP3.LUT R228, R228, 0x80, RZ, 0xfc, !PT ;  /* 0x00000080e4e41812 */ /* 0x000fe400078efcff */
[----:B------:R-:W-:Y:S02]  /*fcf0*/  @!P1 IADD3.X R112, R42, R46, R44, P4, P5 ;  /* 0x0000002e2a709210 */ /* 0x000fe400027ea42c */
[----:B------:R-:W-:Y:S02]  /*fd00*/  ISETP.LT.OR P1, PT, R41, 0x29, !P0 ;  /* 0x000000292900780c */ /* 0x000fe40004721670 */
[----:B------:R-:W-:-:S02]  /*fd10*/  LOP3.LUT R228, R228, 0xffffffbf, RZ, 0xc0, !PT ;  /* 0xffffffbfe4e47812 */ /* 0x000fc400078ec0ff */
[----:B------:R-:W-:Y:S02]  /*fd20*/  @P6 LOP3.LUT R0, R0, 0x4000, RZ, 0xfc, !PT ;  /* 0x0000400000006812 */ /* 0x000fe400078efcff */
[----:B------:R-:W-:Y:S02]  /*fd30*/  ISETP.LT.OR P2, PT, R41, 0x31, !P0 ;  /* 0x000000312900780c */ /* 0x000fe40004741670 */
[----:B------:R-:W-:Y:S02]  /*fd40*/  F2FP.SATFINITE.E4M3.F32.PACK_AB_MERGE_C R175, RZ, R175, RZ ;  /* 0x000000afffaf723e */ /* 0x000fe400048070ff */
[----:B------:R-:W-:Y:S02]  /*fd50*/  F2FP.SATFINITE.E4M3.F32.PACK_AB_MERGE_C R173, RZ, R173, RZ ;  /* 0x000000adffad723e */ /* 0x000fe400048070ff */
[----:B------:R-:W-:Y:S02]  /*fd60*/  F2FP.SATFINITE.E4M3.F32.PACK_AB_MERGE_C R171, RZ, R171, RZ ;  /* 0x000000abffab723e */ /* 0x000fe400048070ff */
[----:B------:R-:W-:-:S02]  /*fd70*/  @P1 LOP3.LUT R228, R228, 0x40, RZ, 0xfc, !PT ;  /* 0x00000040e4e41812 */ /* 0x000fc400078efcff */
[----:B0-----:R-:W-:Y:S02]  /*fd80*/  @!P1 IADD3 R111, P4, P5, R45, R24, R49 ;  /* 0x000000182d6f9210 */ /* 0x001fe40007d9e031 */
[----:B------:R-:W-:Y:S02]  /*fd90*/  LOP3.LUT P6, RZ, R228, 0x8, RZ, 0xc0, !PT ;  /* 0x00000008e4ff7812 */ /* 0x000fe400078cc0ff */
[----:B------:R-:W-:Y:S02]  /*fda0*/  @!P1 IADD3.X R110, R42, R46, R44, P4, P5 ;  /* 0x0000002e2a6e9210 */ /* 0x000fe400027ea42c */
[----:B------:R-:W-:Y:S02]  /*fdb0*/  @!P3 IADD3 R26, P4, R94, R26, RZ ;  /* 0x0000001a5e1ab210 */ /* 0x000fe40007f9e0ff */
[----:B------:R-:W-:Y:S02]  /*fdc0*/  ISETP.LT.OR P1, PT, R41, 0x2a, !P0 ;  /* 0x0000002a2900780c */ /* 0x000fe40004721670 */
[----:B------:R-:W-:Y:S01]  /*fdd0*/  LOP3.LUT R228, R228, 0xfffffffb, RZ, 0xc0, !PT ;  /* 0xfffffffbe4e47812 */ /* 0x000fe200078ec0ff */
[----:B------:R-:W-:Y:S01]  /*fde0*/  @!P3 IMAD.X R27, R95, 0x1, R27, P4 ;  /* 0x000000015f1bb824 */ /* 0x000fe200020e061b */
[----:B------:R-:W-:-:S02]  /*fdf0*/  F2FP.SATFINITE.E4M3.F32.PACK_AB_MERGE_C R169, RZ, R169, RZ ;  /* 0x000000a9ffa9723e */ /* 0x000fc400048070ff */
[----:B------:R-:W-:Y:S02]  /*fe00*/  F2FP.SATFINITE.E4M3.F32.PACK_AB_MERGE_C R167, RZ, R167, RZ ;  /* 0x000000a7ffa7723e */ /* 0x000fe400048070ff */
[----:B------:R0:W-:Y:S01]  /*fe10*/  @!P3 STG.E.U8 desc[UR38][R26.64+0x10], R190 ;  /* 0x000010be1a00b986 */ /* 0x0001e2000c101126 */
[----:B------:R-:W-:Y:S02]  /*fe20*/  F2FP.SATFINITE.E4M3.F32.PACK_AB_MERGE_C R165, RZ, R165, RZ ;  /* 0x000000a5ffa5723e */ /* 0x000fe400048070ff */
[----:B------:R-:W-:Y:S02]  /*fe30*/  F2FP.SATFINITE.E4M3.F32.PACK_AB_MERGE_C R163, RZ, R163, RZ ;  /* 0x000000a3ffa3723e */ /* 0x000fe400048070ff */
[----:B------:R-:W-:Y:S02]  /*fe40*/  @!P1 IADD3 R109, P4, P5, R45, R24, R49 ;  /* 0x000000182d6d9210 */ /* 0x000fe40007d9e031 */
[----:B------:R-:W-:Y:S02]  /*fe50*/  @P1 LOP3.LUT R228, R228, 0x4, RZ, 0xfc, !PT ;  /* 0x00000004e4e41812 */ /* 0x000fe400078efcff */
[----:B------:R-:W-:-:S02]  /*fe60*/  @!P1 IADD3.X R107, R42, R46, R44, P4, P5 ;  /* 0x0000002e2a6b9210 */ /* 0x000fc400027ea42c */
[----:B------:R-:W-:Y:S01]  /*fe70*/  @!P2 IADD3 R106, P4, P5, R45, R24, R49 ;  /* 0x000000182d6aa210 */ /* 0x000fe20007d9e031 */
[----:B0-----:R-:W0:Y:S01]  /*fe80*/  @!P6 LDC.64 R26, c[0x0][0x5c0] ;  /* 0x00017000ff1aeb82 */ /* 0x001e220000000a00 */
[----:B------:R-:W-:Y:S02]  /*fe90*/  LOP3.LUT R228, R228, 0xfffffdff, RZ, 0xc0, !PT ;  /* 0xfffffdffe4e47812 */ /* 0x000fe400078ec0ff */
[----:B------:R-:W-:Y:S02]  /*fea0*/  @!P2 IADD3.X R99, R42, R46, R44, P4, P5 ;  /* 0x0000002e2a63a210 */ /* 0x000fe400027ea42c */
[----:B------:R-:W-:Y:S02]  /*feb0*/  ISETP.LT.OR P5, PT, R41, 0x32, !P0 ;  /* 0x000000322900780c */ /* 0x000fe400047a1670 */
[----:B------:R-:W-:Y:S02]  /*fec0*/  @P2 LOP3.LUT R228, R228, 0x200, RZ, 0xfc, !PT ;  /* 0x00000200e4e42812 */ /* 0x000fe400078efcff */
[----:B------:R-:W-:-:S02]  /*fed0*/  LOP3.LUT P1, RZ, R229, 0x10000000, RZ, 0xc0, !PT ;  /* 0x10000000e5ff7812 */ /* 0x000fc4000782c0ff */
[C---:B------:R-:W-:Y:S02]  /*fee0*/  LOP3.LUT P2, RZ, R228.reuse, 0x2000, RZ, 0xc0, !PT ;  /* 0x00002000e4ff7812 */ /* 0x040fe4000784c0ff */
[----:B------:R-:W-:Y:S02]  /*fef0*/  LOP3.LUT R228, R228, 0xffffffdf, RZ, 0xc0, !PT ;  /* 0xffffffdfe4e47812 */ /* 0x000fe400078ec0ff */
[----:B------:R-:W-:Y:S02]  /*ff00*/  F2FP.SATFINITE.E4M3.F32.PACK_AB_MERGE_C R161, RZ, R161, RZ ;  /* 0x000000a1ffa1723e */ /* 0x000fe400048070ff */
[----:B------:R-:W-:Y:S02]  /*ff10*/  F2FP.SATFINITE.E4M3.F32.PACK_AB_MERGE_C R159, RZ, R159, RZ ;  /* 0x0000009fff9f723e */ /* 0x000fe400048070ff */
[----:B------:R-:W-:Y:S02]  /*ff20*/  @P5 LOP3.LUT R228, R228, 0x20, RZ, 0xfc, !PT ;  /* 0x00000020e4e45812 */ /* 0x000fe400078efcff */
[----:B------:R-:W-:-:S02]  /*ff30*/  F2FP.SATFINITE.E4M3.F32.PACK_AB_MERGE_C R157, RZ, R157, RZ ;  /* 0x0000009dff9d723e */ /* 0x000fc400048070ff */
[----:B------:R-:W-:Y:S02]  /*ff40*/  F2FP.SATFINITE.E4M3.F32.PACK_AB_MERGE_C R155, RZ, R155, RZ ;  /* 0x0000009bff9b723e */ /* 0x000fe400048070ff */
[----:B0-----:R-:W-:Y:S02]  /*ff50*/  @!P6 IADD3 R26, P3, R91, R26, RZ ;  /* 0x0000001a5b1ae210 */ /* 0x001fe40007f7e0ff */
[----:B------:R-:W-:Y:S02]  /*ff60*/  F2FP.SATFINITE.E4M3.F32.PACK_AB_MERGE_C R153, RZ, R153, RZ ;  /* 0x00000099ff99723e */ /* 0x000fe400048070ff */
[----:B------:R-:W-:Y:S01]  /*ff70*/  F2FP.SATFINITE.E4M3.F32.PACK_AB_MERGE_C R151, RZ, R151, RZ ;  /* 0x00000097ff97723e */ /* 0x000fe200048070ff */
[----:B------:R-:W-:Y:S01]  /*ff80*/  @!P6 IMAD.X R27, R207, 0x1, R27, P3 ;  /* 0x00000001cf1be824 */ /* 0x000fe200018e061b */
[----:B------:R-:W-:Y:S02]  /*ff90*/  @!P5 IADD3 R97, P3, P4, R45, R24, R49 ;  /* 0x000000182d61d210 */ /* 0x000fe40007c7e031 */
[----:B------:R-:W-:-:S02]  /*ffa0*/  F2FP.SATFINITE.E4M3.F32.PACK_AB_MERGE_C R149, RZ, R149, RZ ;  /* 0x00000095ff95723e */ /* 0x000fc400048070ff */
[----:B------:R-:W-:Y:S01]  /*ffb0*/  @!P5 IADD3.X R47, R42, R46, R44, P3, P4 ;  /* 0x0000002e2a2fd210 */ /* 0x000fe20001fe842c */
[----:B------:R0:W-:Y:S01]  /*ffc0*/  @!P6 STG.E.U8 desc[UR38][R26.64+0x11], R189 ;  /* 0x000011bd1a00e986 */ /* 0x0001e2000c101126 */
[----:B------:R-:W-:Y:S02]  /*ffd0*/  ISETP.LT.OR P3, PT, R41, 0x39, !P0 ;  /* 0x000000392900780c */ /* 0x000fe40004761670 */
[C---:B------:R-:W-:Y:S02]  /*ffe0*/  LOP3.LUT P6, RZ, R0.reuse, 0x4000, RZ, 0xc0, !PT ;  /* 0x0000400000ff7812 */ /* 0x040fe400078cc0ff */
[----:B------:R-:W-:Y:S02]  /*fff0*/  LOP3.LUT R0, R0, 0xfffffbff, RZ, 0xc0, !PT ;  /* 0xfffffbff00007812 */ /* 0x000fe400078ec0ff */
[----:B------:R-:W-:Y:S02]  /*10000*/  F2FP.SATFINITE.E4M3.F32.PACK_AB_MERGE_C R147, RZ, R147, RZ ;  /* 0x00000093ff93723e */ /* 0x000fe400048070ff */
[----:B------:R-:W-:-:S02]  /*10010*/  F2FP.SATFINITE.E4M3.F32.PACK_AB_MERGE_C R145, RZ, R145, RZ ;  /* 0x00000091ff91723e */ /* 0x000fc400048070ff */
[----:B------:R-:W-:Y:S01]  /*10020*/  F2FP.SATFINITE.E4M3.F32.PACK_AB_MERGE_C R21, RZ, R21, RZ ;  /* 0x00000015ff15723e */ /* 0x000fe200048070ff */
[----:B0-----:R-:W0:Y:S01]  /*10030*/  @!P2 LDC.64 R26, c[0x0][0x5c0] ;  /* 0x00017000ff1aab82 */ /* 0x001e220000000a00 */
[----:B------:R-:W-:Y:S02]  /*10040*/  F2FP.SATFINITE.E4M3.F32.PACK_AB_MERGE_C R17, RZ, R17, RZ ;  /* 0x00000011ff11723e */ /* 0x000fe400048070ff */
[----:B------:R-:W-:Y:S01]  /*10050*/  @!P3 IADD3 R25, P4, P5, R45, R24, R49 ;  /* 0x000000182d19b210 */ /* 0x000fe20007d9e031 */
[----:B------:R1:W-:Y:S01]  /*10060*/  @!P6 STG.E.U8 desc[UR38][R120.64+0x18], R188 ;  /* 0x000018bc7800e986 */ /* 0x0003e2000c101126 */
[----:B------:R-:W-:Y:S02]  /*10070*/  @P3 LOP3.LUT R0, R0, 0x400, RZ, 0xfc, !PT ;  /* 0x0000040000003812 */ /* 0x000fe400078efcff */
[----:B------:R-:W-:Y:S01]  /*10080*/  @!P3 IADD3.X R43, R42, R46, R44, P4, P5 ;  /* 0x0000002e2a2bb210 */ /* 0x000fe200027ea42c */
[----:B------:R1:W-:Y:S01]  /*10090*/  @!P1 STG.E.U8 desc[UR38][R114.64+0x19], R187 ;  /* 0x000019bb72009986 */ /* 0x0003e2000c101126 */
[----:B------:R-:W-:-:S02]  /*100a0*/  ISETP.LT.OR P4, PT, R41, 0x3a, !P0 ;  /* 0x0000003a2900780c */ /* 0x000fc40004781670 */
[----:B------:R-:W-:Y:S02]  /*100b0*/  LOP3.LUT R0, R0, 0xfffff7ff, RZ, 0xc0, !PT ;  /* 0xfffff7ff00007812 */ /* 0x000fe400078ec0ff */
[----:B------:R-:W-:Y:S02]  /*100c0*/  LOP3.LUT P3, RZ, R228, 0x1000, RZ, 0xc0, !PT ;  /* 0x00001000e4ff7812 */ /* 0x000fe4000786c0ff */
[----:B------:R-:W-:Y:S02]  /*100d0*/  F2FP.SATFINITE.E4M3.F32.PACK_AB_MERGE_C R3, RZ, R3, RZ ;  /* 0x00000003ff03723e */ /* 0x000fe400048070ff */
[----:B-1----:R-:W-:Y:S02]  /*100e0*/  F2FP.SATFINITE.E4M3.F32.PACK_AB_MERGE_C R121, RZ, R182, RZ ;  /* 0x000000b6ff79723e */ /* 0x002fe400048070ff */
[----:B------:R-:W-:-:S03]  /*100f0*/  F2FP.SATFINITE.E4M3.F32.PACK_AB_MERGE_C R115, RZ, R184, RZ ;  /* 0x000000b8ff73723e */ /* 0x000fc600048070ff */
[----:B------:R-:W-:Y:S02]  /*10100*/  @!P4 IADD3 R85, P6, P5, R45, R24, R49 ;  /* 0x000000182d55c210 */ /* 0x000fe40007dde031 */
[----:B------:R-:W-:Y:S02]  /*10110*/  @P4 LOP3.LUT R0, R0, 0x800, RZ, 0xfc, !PT ;  /* 0x0000080000004812 */ /* 0x000fe400078efcff */
[----:B------:R-:W-:Y:S02]  /*10120*/  @!P4 IADD3.X R88, R42, R46, R44, P6, P5 ;  /* 0x0000002e2a58c210 */ /* 0x000fe400037ea42c */
[----:B------:R-:W-:Y:S02]  /*10130*/  ISETP.LT.OR P5, PT, R41, 0x41, !P0 ;  /* 0x000000412900780c */ /* 0x000fe400047a1670 */
[C---:B------:R-:W-:Y:S02]  /*10140*/  LOP3.LUT P1, RZ, R0.reuse, 0x20, RZ, 0xc0, !PT ;  /* 0x0000002000ff7812 */ /* 0x040fe4000782c0ff */
[----:B------:R-:W-:-:S09]  /*10150*/  LOP3.LUT R0, R0, 0xfffffeff, RZ, 0xc0, !PT ;  /* 0xfffffeff00007812 */ /* 0x000fd200078ec0ff */
[----:B------:R-:W-:Y:S02]  /*10160*/  @!P5 IADD3 R94, P4, P6, R45, R24, R49 ;  /* 0x000000182d5ed210 */ /* 0x000fe40007e9e031 */
[----:B------:R-:W-:Y:S02]  /*10170*/  @P5 LOP3.LUT R0, R0, 0x100, RZ, 0xfc, !PT ;  /* 0x0000010000005812 */ /* 0x000fe400078efcff */
[----:B------:R-:W-:Y:S02]  /*10180*/  @!P5 IADD3.X R91, R42, R46, R44, P4, P6 ;  /* 0x0000002e2a5bd210 */ /* 0x000fe400027ec42c */
[----:B0-----:R-:W-:Y:S02]  /*10190*/  @!P2 IADD3 R26, P6, R208, R26, RZ ;  /* 0x0000001ad01aa210 */ /* 0x001fe40007fde0ff */
[----:B------:R-:W-:-:S03]  /*101a0*/  LOP3.LUT R0, R0, 0xffffff7f, RZ, 0xc0, !PT ;  /* 0xffffff7f00007812 */ /* 0x000fc600078ec0ff */
[----:B------:R-:W-:Y:S01]  /*101b0*/  @!P2 IMAD.X R27, R209, 0x1, R27, P6 ;  /* 0x00000001d11ba824 */ /* 0x000fe200030e061b */
[----:B------:R-:W-:Y:S02]  /*101c0*/  ISETP.LT.OR P6, PT, R41, 0x42, !P0 ;  /* 0x000000422900780c */ /* 0x000fe400047c1670 */
[----:B------:R-:W-:Y:S02]  /*101d0*/  @P0 LOP3.LUT R0, R0, 0x80, RZ, 0xfc, !PT ;  /* 0x0000008000000812 */ /* 0x000fe400078efcff */
[----:B------:R0:W-:Y:S01]  /*101e0*/  @!P2 STG.E.U8 desc[UR38][R26.64+0x18], R186 ;  /* 0x000018ba1a00a986 */ /* 0x0001e2000c101126 */
[----:B------:R-:W-:-:S08]  /*101f0*/  LOP3.LUT P0, RZ, R228, 0x1, RZ, 0xc0, !PT ;  /* 0x00000001e4ff7812 */ /* 0x000fd0000780c0ff */
[----:B------:R-:W-:Y:S01]  /*10200*/  @!P6 IADD3 R95, P4, P5, R45, R24, R49 ;  /* 0x000000182d5fe210 */ /* 0x000fe20007d9e031 */
[----:B0-----:R-:W0:Y:S03]  /*10210*/  @!P3 LDC.64 R26, c[0x0][0x5c0] ;  /* 0x00017000ff1abb82 */ /* 0x001e260000000a00 */
[----:B------:R-:W-:Y:S02]  /*10220*/  @!P6 IADD3.X R96, R42, R46, R44, P4, P5 ;  /* 0x0000002e2a60e210 */ /* 0x000fe400027ea42c */
[C---:B------:R-:W-:Y:S02]  /*10230*/  LOP3.LUT P5, RZ, R0.reuse, 0x2, RZ, 0xc0, !PT ;  /* 0x0000000200ff7812 */ /* 0x040fe400078ac0ff */
[----:B------:R-:W-:Y:S02]  /*10240*/  LOP3.LUT R0, R0, 0xfffffdff, RZ, 0xc0, !PT ;  /* 0xfffffdff00007812 */ /* 0x000fe400078ec0ff */
[----:B------:R-:W-:-:S02]  /*10250*/  LOP3.LUT P4, RZ, R229, 0x40000000, RZ, 0xc0, !PT ;  /* 0x40000000e5ff7812 */ /* 0x000fc4000788c0ff */
[----:B------:R-:W-:-:S04]  /*10260*/  @P6 LOP3.LUT R0, R0, 0x200, RZ, 0xfc, !PT ;  /* 0x0000020000006812 */ /* 0x000fc800078efcff */
[----:B------:R-:W-:Y:S02]  /*10270*/  LOP3.LUT P6, RZ, R0, 0x4, RZ, 0xc0, !PT ;  /* 0x0000000400ff7812 */ /* 0x000fe400078cc0ff */
[----:B0-----:R-:W-:-:S05]  /*10280*/  @!P3 IADD3 R26, P2, R206, R26, RZ ;  /* 0x0000001ace1ab210 */ /* 0x001fca0007f5e0ff */
[----:B------:R-:W-:Y:S01]  /*10290*/  @!P3 IMAD.X R27, R210, 0x1, R27, P2 ;  /* 0x00000001d21bb824 */ /* 0x000fe200010e061b */
[----:B------:R-:W-:-:S04]  /*102a0*/  LOP3.LUT P2, RZ, R0, 0x2000, RZ, 0xc0, !PT ;  /* 0x0000200000ff7812 */ /* 0x000fc8000784c0ff */
[----:B------:R0:W-:Y:S01]  /*102b0*/  @!P3 STG.E.U8 desc[UR38][R26.64+0x19], R185 ;  /* 0x000019b91a00b986 */ /* 0x0001e2000c101126 */
[----:B------:R-:W-:-:S03]  /*102c0*/  LOP3.LUT P3, RZ, R228, 0x10, RZ, 0xc0, !PT ;  /* 0x00000010e4ff7812 */ /* 0x000fc6000786c0ff */
[----:B------:R1:W-:Y:S01]  /*102d0*/  @!P1 STG.E.U8 desc[UR38][R126.64+0x10], R115 ;  /* 0x000010737e009986 */ /* 0x0003e2000c101126 */
[----:B------:R-:W-:-:S03]  /*102e0*/  LOP3.LUT P1, RZ, R0, 0x1000, RZ, 0xc0, !PT ;  /* 0x0000100000ff7812 */ /* 0x000fc6000782c0ff */
[----:B------:R-:W-:Y:S01]  /*102f0*/  @!P6 STG.E.U8 desc[UR38][R124.64+0x11], R183 ;  /* 0x000011b77c00e986 */ /* 0x000fe2000c101126 */
[----:B0-----:R-:W0:Y:S01]  /*10300*/  @!P0 LDC.64 R26, c[0x0][0x5c0] ;  /* 0x00017000ff1a8b82 */ /* 0x001e220000000a00 */
[----:B-1----:R-:W-:Y:S02]  /*10310*/  F2FP.SATFINITE.E4M3.F32.PACK_AB_MERGE_C R115, RZ, R180, RZ ;  /* 0x000000b4ff73723e */ /* 0x002fe400048070ff */
[----:B0-----:R-:W-:-:S05]  /*10320*/  @!P0 IADD3 R26, P6, R108, R26, RZ ;  /* 0x0000001a6c1a8210 */ /* 0x001fca0007fde0ff */
[----:B------:R-:W-:Y:S01]  /*10330*/  @!P0 IMAD.X R27, R98, 0x1, R27, P6 ;  /* 0x00000001621b8824 */ /* 0x000fe200030e061b */
[----:B------:R-:W-:-:S04]  /*10340*/  LOP3.LUT P6, RZ, R0, 0x10, RZ, 0xc0, !PT ;  /* 0x0000001000ff7812 */ /* 0x000fc800078cc0ff */
[----:B------:R0:W-:Y:S02]  /*10350*/  @!P0 STG.E.U8 desc[UR38][R26.64+0x10], R121 ;  /* 0x000010791a008986 */ /* 0x0001e4000c101126 */
[----:B0-----:R-:W0:Y:S02]  /*10360*/  @!P1 LDC.64 R26, c[0x0][0x5c0] ;  /* 0x00017000ff1a9b82 */ /* 0x001e240000000a00 */
[----:B0-----:R-:W-:-:S05]  /*10370*/  @!P1 IADD3 R26, P0, R90, R26, RZ ;  /* 0x0000001a5a1a9210 */ /* 0x001fca0007f1e0ff */
[----:B------:R-:W-:Y:S01]  /*10380*/  @!P1 IMAD.X R27, R84, 0x1, R27, P0 ;  /* 0x00000001541b9824 */ /* 0x000fe200000e061b */
[----:B------:R-:W-:-:S04]  /*10390*/  LOP3.LUT P0, RZ, R0, 0x1, RZ, 0xc0, !PT ;  /* 0x0000000100ff7812 */ /* 0x000fc8000780c0ff */
[----:B------:R0:W-:Y:S04]  /*103a0*/  @!P1 STG.E.U8 desc[UR38][R26.64+0x11], R181 ;  /* 0x000011b51a009986 */ /* 0x0001e8000c101126 */
[----:B------:R-:W-:Y:S01]  /*103b0*/  @!P5 STG.E.U8 desc[UR38][R132.64+0x18], R115 ;  /* 0x000018738400d986 */ /* 0x000fe2000c101126 */
[----:B------:R-:W-:-:S03]  /*103c0*/  ISETP.GE.AND P5, PT, R40, 0x1, PT ;  /* 0x000000012800780c */ /* 0x000fc60003fa6270 */
[----:B------:R-:W-:Y:S01]  /*103d0*/  @!P4 STG.E.U8 desc[UR38][R130.64+0x19], R179 ;  /* 0x000019b38200c986 */ /* 0x000fe2000c101126 */
[----:B------:R-:W-:Y:S01]  /*103e0*/  LOP3.LUT P4, RZ, R0, 0x8, RZ, 0xc0, !PT ;  /* 0x0000000800ff7812 */ /* 0x000fe2000788c0ff */
[----:B0-----:R-:W0:Y:S02]  /*103f0*/  @!P2 LDC.64 R26, c[0x0][0x5c0] ;  /* 0x00017000ff1aab82 */ /* 0x001e240000000a00 */
[----:B0-----:R-:W-:Y:S02]  /*10400*/  @!P2 IADD3 R26, P1, R89, R26, RZ ;  /* 0x0000001a591aa210 */ /* 0x001fe40007f3e0ff */
[----:B------:R-:W-:-:S03]  /*10410*/  F2FP.SATFINITE.E4M3.F32.PACK_AB_MERGE_C R89, RZ, R178, RZ ;  /* 0x000000b2ff59723e */ /* 0x000fc600048070ff */
[----:B------:R-:W-:-:S05]  /*10420*/  @!P2 IMAD.X R27, R72, 0x1, R27, P1 ;  /* 0x00000001481ba824 */ /* 0x000fca00008e061b */
[----:B------:R0:W-:Y:S02]  /*10430*/  @!P2 STG.E.U8 desc[UR38][R26.64+0x18], R89 ;  /* 0x000018591a00a986 */ /* 0x0001e4000c101126 */
[----:B0-----:R-:W0:Y:S01]  /*10440*/  @!P3 LDC.64 R26, c[0x0][0x5c0] ;  /* 0x00017000ff1abb82 */ /* 0x001e220000000a00 */
[----:B------:R-:W-:Y:S02]  /*10450*/  F2FP.SATFINITE.E4M3.F32.PACK_AB_MERGE_C R89, RZ, R174, RZ ;  /* 0x000000aeff59723e */ /* 0x000fe400048070ff */
[----:B0-----:R-:W-:Y:S02]  /*10460*/  @!P3 IADD3 R26, P1, R73, R26, RZ ;  /* 0x0000001a491ab210 */ /* 0x001fe40007f3e0ff */
[----:B------:R-:W-:-:S03]  /*10470*/  F2FP.SATFINITE.E4M3.F32.PACK_AB_MERGE_C R73, RZ, R176, RZ ;  /* 0x000000b0ff49723e */ /* 0x000fc600048070ff */
[----:B------:R-:W-:Y:S01]  /*10480*/  @!P3 IMAD.X R27, R48, 0x1, R27, P1 ;  /* 0x00000001301bb824 */ /* 0x000fe200008e061b */
[----:B------:R-:W-:Y:S02]  /*10490*/  ISETP.LT.OR P1, PT, R41, 0x21, !P5 ;  /* 0x000000212900780c */ /* 0x000fe40006f21670 */
[----:B------:R-:W-:Y:S02]  /*104a0*/  P2R R48, PR, RZ, 0x20 ;  /* 0x00000020ff307803 */ /* 0x000fe40000000000 */
[----:B------:R0:W-:Y:S01]  /*104b0*/  @!P3 STG.E.U8 desc[UR38][R26.64+0x19], R177 ;  /* 0x000019b11a00b986 */ /* 0x0001e2000c101126 */
[----:B------:R-:W-:-:S08]  /*104c0*/  LOP3.LUT P3, RZ, R229, 0x80000000, RZ, 0xc0, !PT ;  /* 0x80000000e5ff7812 */ /* 0x000fd0000786c0ff */
[----:B0-----:R-:W0:Y:S02]  /*104d0*/  @!P1 LDC.64 R26, c[0x0][0x5c0] ;  /* 0x00017000ff1a9b82 */ /* 0x001e240000000a00 */
[----:B0-----:R-:W-:-:S05]  /*104e0*/  @!P1 IADD3 R26, P2, R24, R26, RZ ;  /* 0x0000001a181a9210 */ /* 0x001fca0007f5e0ff */
[----:B------:R-:W-:-:S05]  /*104f0*/  @!P1 IMAD.X R27, R46, 0x1, R27, P2 ;  /* 0x000000012e1b9824 */ /* 0x000fca00010e061b */
[----:B------:R0:W-:Y:S01]  /*10500*/  @!P1 STG.E.U8 desc[UR38][R26.64+0x20], R73 ;  /* 0x000020491a009986 */ /* 0x0001e2000c101126 */
[----:B------:R-:W-:Y:S02]  /*10510*/  ISETP.LT.OR P1, PT, R41, 0x22, !P5 ;  /* 0x000000222900780c */ /* 0x000fe40006f21670 */
[----:B0-----:R-:W-:-:S11]  /*10520*/  F2FP.SATFINITE.E4M3.F32.PACK_AB_MERGE_C R73, RZ, R172, RZ ;  /* 0x000000acff49723e */ /* 0x001fd600048070ff */
[----:B------:R-:W0:Y:S02]  /*10530*/  @!P1 LDC.64 R26, c[0x0][0x5c0] ;  /* 0x00017000ff1a9b82 */ /* 0x000e240000000a00 */
[----:B0-----:R-:W-:-:S05]  /*10540*/  @!P1 IADD3 R26, P2, R24, R26, RZ ;  /* 0x0000001a181a9210 */ /* 0x001fca0007f5e0ff */
[----:B------:R-:W-:-:S05]  /*10550*/  @!P1 IMAD.X R27, R46, 0x1, R27, P2 ;  /* 0x000000012e1b9824 */ /* 0x000fca00010e061b */
[----:B------:R0:W-:Y:S01]  /*10560*/  @!P1 STG.E.U8 desc[UR38][R26.64+0x21], R175 ;  /* 0x000021af1a009986 */ /* 0x0001e2000c101126 */
[----:B------:R-:W-:-:S03]  /*10570*/  ISETP.LT.OR P1, PT, R41, 0x29, !P5 ;  /* 0x000000292900780c */ /* 0x000fc60006f21670 */
[----:B------:R1:W-:Y:S01]  /*10580*/  @!P6 STG.E.U8 desc[UR38][R142.64+0x20], R89 ;  /* 0x000020598e00e986 */ /* 0x0003e2000c101126 */
[----:B------:R-:W-:-:S03]  /*10590*/  LOP3.LUT P6, RZ, R229, 0x4000000, RZ, 0xc0, !PT ;  /* 0x04000000e5ff7812 */ /* 0x000fc600078cc0ff */
[----:B------:R-:W-:Y:S01]  /*105a0*/  @!P0 STG.E.U8 desc[UR38][R140.64+0x21], R173 ;  /* 0x000021ad8c008986 */ /* 0x000fe2000c101126 */
[----:B------:R-:W-:-:S05]  /*105b0*/  LOP3.LUT P0, RZ, R229, 0x8000000, RZ, 0xc0, !PT ;  /* 0x08000000e5ff7812 */ /* 0x000fca000780c0ff */
[----:B0-----:R-:W0:Y:S01]  /*105c0*/  @!P1 LDC.64 R26, c[0x0][0x5c0] ;  /* 0x00017000ff1a9b82 */ /* 0x001e220000000a00 */
[----:B-1----:R-:W-:Y:S02]  /*105d0*/  F2FP.SATFINITE.E4M3.F32.PACK_AB_MERGE_C R89, RZ, R170, RZ ;  /* 0x000000aaff59723e */ /* 0x002fe400048070ff */
[----:B0-----:R-:W-:-:S05]  /*105e0*/  @!P1 IADD3 R26, P2, R24, R26, RZ ;  /* 0x0000001a181a9210 */ /* 0x001fca0007f5e0ff */
[----:B------:R-:W-:-:S05]  /*105f0*/  @!P1 IMAD.X R27, R46, 0x1, R27, P2 ;  /* 0x000000012e1b9824 */ /* 0x000fca00010e061b */
[----:B------:R0:W-:Y:S01]  /*10600*/  @!P1 STG.E.U8 desc[UR38][R26.64+0x28], R73 ;  /* 0x000028491a009986 */ /* 0x0001e2000c101126 */
[----:B------:R-:W-:Y:S02]  /*10610*/  ISETP.LT.OR P1, PT, R41, 0x2a, !P5 ;  /* 0x0000002a2900780c */ /* 0x000fe40006f21670 */
[----:B------:R-:W-:Y:S02]  /*10620*/  LOP3.LUT P5, RZ, R228, 0x40000, RZ, 0xc0, !PT ;  /* 0x00040000e4ff7812 */ /* 0x000fe400078ac0ff */
[----:B0-----:R-:W-:-:S09]  /*10630*/  F2FP.SATFINITE.E4M3.F32.PACK_AB_MERGE_C R73, RZ, R168, RZ ;  /* 0x000000a8ff49723e */ /* 0x001fd200048070ff */
[----:B------:R-:W0:Y:S02]  /*10640*/  @!P1 LDC.64 R26, c[0x0][0x5c0] ;  /* 0x00017000ff1a9b82 */ /* 0x000e240000000a00 */
        /* <DEDUP_REMOVED lines=8> */
[----:B------:R-:W-:Y:S01]  /*106d0*/  LOP3.LUT P3, RZ, R228, 0x10000, RZ, 0xc0, !PT ;  /* 0x00010000e4ff7812 */ /* 0x000fe2000786c0ff */
[----:B0-----:R-:W0:Y:S04]  /*106e0*/  @!P5 LDC.64 R26, c[0x0][0x5c0] ;  /* 0x00017000ff1adb82 */ /* 0x001e280000000a00 */
[----:B------:R3:W-:Y:S01]  /*106f0*/  @!P1 STG.E.U8 desc[UR38][R134.64+0x20], R73 ;  /* 0x0000204986009986 */ /* 0x0007e2000c101126 */
[----:B-1----:R-:W-:-:S03]  /*10700*/  F2FP.SATFINITE.E4M3.F32.PACK_AB_MERGE_C R89, RZ, R166, RZ ;  /* 0x000000a6ff59723e */ /* 0x002fc600048070ff */
[----:B------:R-:W-:Y:S01]  /*10710*/  @!P0 STG.E.U8 desc[UR38][R128.64+0x21], R167 ;  /* 0x000021a780008986 */ /* 0x000fe2000c101126 */
[----:B------:R-:W-:Y:S02]  /*10720*/  LOP3.LUT P0, RZ, R228, 0x8000, RZ, 0xc0, !PT ;  /* 0x00008000e4ff7812 */ /* 0x000fe4000780c0ff */
[----:B---3--:R-:W-:Y:S02]  /*10730*/  F2FP.SATFINITE.E4M3.F32.PACK_AB_MERGE_C R73, RZ, R164, RZ ;  /* 0x000000a4ff49723e */ /* 0x008fe400048070ff */
[----:B0-----:R-:W-:-:S05]  /*10740*/  @!P5 IADD3 R26, P1, R212, R26, RZ ;  /* 0x0000001ad41ad210 */ /* 0x001fca0007f3e0ff */
[----:B------:R-:W-:-:S05]  /*10750*/  @!P5 IMAD.X R27, R215, 0x1, R27, P1 ;  /* 0x00000001d71bd824 */ /* 0x000fca00008e061b */
[----:B------:R0:W-:Y:S01]  /*10760*/  @!P5 STG.E.U8 desc[UR38][R26.64+0x20], R89 ;  /* 0x000020591a00d986 */ /* 0x0001e2000c101126 */
[----:B------:R-:W-:-:S04]  /*10770*/  LOP3.LUT P5, RZ, R228, 0x100, RZ, 0xc0, !PT ;  /* 0x00000100e4ff7812 */ /* 0x000fc800078ac0ff */
[----:B------:R-:W-:Y:S02]  /*10780*/  P2R R72, PR, RZ, 0x20 ;  /* 0x00000020ff487803 */ /* 0x000fe40000000000 */
[----:B------:R-:W-:Y:S01]  /*10790*/  LOP3.LUT P5, RZ, R229, 0x800000, RZ, 0xc0, !PT ;  /* 0x00800000e5ff7812 */ /* 0x000fe200078ac0ff */
[----:B0-----:R-:W0:Y:S01]  /*107a0*/  @!P2 LDC.64 R26, c[0x0][0x5c0] ;  /* 0x00017000ff1aab82 */ /* 0x001e220000000a00 */
[----:B------:R-:W-:Y:S02]  /*107b0*/  F2FP.SATFINITE.E4M3.F32.PACK_AB_MERGE_C R89, RZ, R162, RZ ;  /* 0x000000a2ff59723e */ /* 0x000fe400048070ff */
[----:B0-----:R-:W-:-:S05]  /*107c0*/  @!P2 IADD3 R26, P1, R216, R26, RZ ;  /* 0x0000001ad81aa210 */ /* 0x001fca0007f3e0ff */
[----:B------:R-:W-:-:S05]  /*107d0*/  @!P2 IMAD.X R27, R219, 0x1, R27, P1 ;  /* 0x00000001db1ba824 */ /* 0x000fca00008e061b */
[----:B------:R0:W-:Y:S01]  /*107e0*/  @!P2 STG.E.U8 desc[UR38][R26.64+0x21], R165 ;  /* 0x000021a51a00a986 */ /* 0x0001e2000c101126 */
[----:B------:R-:W-:-:S03]  /*107f0*/  LOP3.LUT P2, RZ, R228, 0x80, RZ, 0xc0, !PT ;  /* 0x00000080e4ff7812 */ /* 0x000fc6000784c0ff */
[----:B------:R1:W-:Y:S01]  /*10800*/  @!P6 STG.E.U8 desc[UR38][R118.64+0x28], R73 ;  /* 0x000028497600e986 */ /* 0x0003e2000c101126 */
[----:B------:R-:W-:-:S03]  /*10810*/  LOP3.LUT P6, RZ, R228, 0x40, RZ, 0xc0, !PT ;  /* 0x00000040e4ff7812 */ /* 0x000fc600078cc0ff */
[----:B------:R-:W-:Y:S01]  /*10820*/  @!P4 STG.E.U8 desc[UR38][R104.64+0x29], R163 ;  /* 0x000029a36800c986 */ /* 0x000fe2000c101126 */
[----:B------:R-:W-:Y:S01]  /*10830*/  LOP3.LUT P4, RZ, R229, 0x80000, RZ, 0xc0, !PT ;  /* 0x00080000e5ff7812 */ /* 0x000fe2000788c0ff */
[----:B0-----:R-:W0:Y:S01]  /*10840*/  @!P3 LDC.64 R26, c[0x0][0x5c0] ;  /* 0x00017000ff1abb82 */ /* 0x001e220000000a00 */
[----:B-1----:R-:W-:Y:S02]  /*10850*/  F2FP.SATFINITE.E4M3.F32.PACK_AB_MERGE_C R73, RZ, R160, RZ ;  /* 0x000000a0ff49723e */ /* 0x002fe400048070ff */
[----:B0-----:R-:W-:-:S05]  /*10860*/  @!P3 IADD3 R26, P1, R217, R26, RZ ;  /* 0x0000001ad91ab210 */ /* 0x001fca0007f3e0ff */
[----:B------:R-:W-:-:S05]  /*10870*/  @!P3 IMAD.X R27, R220, 0x1, R27, P1 ;  /* 0x00000001dc1bb824 */ /* 0x000fca00008e061b */
[----:B------:R0:W-:Y:S01]  /*10880*/  @!P3 STG.E.U8 desc[UR38][R26.64+0x28], R89 ;  /* 0x000028591a00b986 */ /* 0x0001e2000c101126 */
[----:B------:R-:W-:Y:S01]  /*10890*/  LOP3.LUT P3, RZ, R229, 0x10000, RZ, 0xc0, !PT ;  /* 0x00010000e5ff7812 */ /* 0x000fe2000786c0ff */
[----:B0-----:R-:W0:Y:S01]  /*108a0*/  @!P0 LDC.64 R26, c[0x0][0x5c0] ;  /* 0x00017000ff1a8b82 */ /* 0x001e220000000a00 */
[----:B------:R-:W-:Y:S02]  /*108b0*/  F2FP.SATFINITE.E4M3.F32.PACK_AB_MERGE_C R89, RZ, R158, RZ ;  /* 0x0000009eff59723e */ /* 0x000fe400048070ff */
[----:B0-----:R-:W-:-:S05]  /*108c0*/  @!P0 IADD3 R26, P1, R218, R26, RZ ;  /* 0x0000001ada1a8210 */ /* 0x001fca0007f3e0ff */
[----:B------:R-:W-:Y:S01]  /*108d0*/  @!P0 IMAD.X R27, R221, 0x1, R27, P1 ;  /* 0x00000001dd1b8824 */ /* 0x000fe200008e061b */
[----:B------:R-:W-:-:S04]  /*108e0*/  LOP3.LUT P1, RZ, R229, 0x100000, RZ, 0xc0, !PT ;  /* 0x00100000e5ff7812 */ /* 0x000fc8000782c0ff */
[----:B------:R-:W-:Y:S01]  /*108f0*/  @!P0 STG.E.U8 desc[UR38][R26.64+0x29], R161 ;  /* 0x000029a11a008986 */ /* 0x000fe2000c101126 */
[----:B------:R-:W-:-:S03]  /*10900*/  LOP3.LUT P0, RZ, R228, 0x4, RZ, 0xc0, !PT ;  /* 0x00000004e4ff7812 */ /* 0x000fc6000780c0ff */
[----:B------:R0:W-:Y:S01]  /*10910*/  @!P5 STG.E.U8 desc[UR38][R102.64+0x20], R73 ;  /* 0x000020496600d986 */ /* 0x0001e2000c101126 */
[----:B------:R-:W-:-:S04]  /*10920*/  ISETP.NE.AND P5, PT, R72, RZ, PT ;  /* 0x000000ff4800720c */ /* 0x000fc80003fa5270 */
[----:B------:R-:W-:Y:S01]  /*10930*/  @!P1 STG.E.U8 desc[UR38][R100.64+0x21], R159 ;  /* 0x0000219f64009986 */ /* 0x000fe2000c101126 */
[----:B0-----:R-:W-:-:S08]  /*10940*/  F2FP.SATFINITE.E4M3.F32.PACK_AB_MERGE_C R73, RZ, R156, RZ ;  /* 0x0000009cff49723e */ /* 0x001fd000048070ff */
[----:B------:R-:W0:Y:S02]  /*10950*/  @!P5 LDC.64 R26, c[0x0][0x5c0] ;  /* 0x00017000ff1adb82 */ /* 0x000e240000000a00 */
[----:B0-----:R-:W-:-:S05]  /*10960*/  @!P5 IADD3 R26, P1, R117, R26, RZ ;  /* 0x0000001a751ad210 */ /* 0x001fca0007f3e0ff */
[----:B------:R-:W-:Y:S01]  /*10970*/  @!P5 IMAD.X R27, R116, 0x1, R27, P1 ;  /* 0x00000001741bd824 */ /* 0x000fe200008e061b */
[----:B------:R-:W-:Y:S02]  /*10980*/  LOP3.LUT P1, RZ, R228, 0x100, RZ, 0xc0, !PT ;  /* 0x00000100e4ff7812 */ /* 0x000fe4000782c0ff */
[----:B------:R-:W-:-:S11]  /*10990*/  ISETP.NE.AND P5, PT, R48, RZ, PT ;  /* 0x000000ff3000720c */ /* 0x000fd60003fa5270 */
[----:B------:R0:W-:Y:S02]  /*109a0*/  @!P1 STG.E.U8 desc[UR38][R26.64+0x20], R89 ;  /* 0x000020591a009986 */ /* 0x0001e4000c101126 */
[----:B0-----:R-:W0:Y:S01]  /*109b0*/  @!P2 LDC.64 R26, c[0x0][0x5c0] ;  /* 0x00017000ff1aab82 */ /* 0x001e220000000a00 */
[----:B------:R-:W-:Y:S02]  /*109c0*/  F2FP.SATFINITE.E4M3.F32.PACK_AB_MERGE_C R89, RZ, R154, RZ ;  /* 0x0000009aff59723e */ /* 0x000fe400048070ff */
[----:B0-----:R-:W-:-:S05]  /*109d0*/  @!P2 IADD3 R26, P1, R113, R26, RZ ;  /* 0x0000001a711aa210 */ /* 0x001fca0007f3e0ff */
[----:B------:R-:W-:-:S05]  /*109e0*/  @!P2 IMAD.X R27, R112, 0x1, R27, P1 ;  /* 0x00000001701ba824 */ /* 0x000fca00008e061b */
[----:B------:R0:W-:Y:S04]  /*109f0*/  @!P2 STG.E.U8 desc[UR38][R26.64+0x21], R157 ;  /* 0x0000219d1a00a986 */ /* 0x0001e8000c101126 */
[----:B------:R1:W-:Y:S01]  /*10a00*/  @!P4 STG.E.U8 desc[UR38][R92.64+0x28], R73 ;  /* 0x000028495c00c986 */ /* 0x0003e2000c101126 */
[----:B------:R-:W-:-:S03]  /*10a10*/  LOP3.LUT P4, RZ, R229, 0x400000, RZ, 0xc0, !PT ;  /* 0x00400000e5ff7812 */ /* 0x000fc6000788c0ff */
[----:B------:R3:W-:Y:S01]  /*10a20*/  @!P3 STG.E.U8 desc[UR38][R86.64+0x29], R155 ;  /* 0x0000299b5600b986 */ /* 0x0007e2000c101126 */
[----:B------:R-:W-:Y:S01]  /*10a30*/  LOP3.LUT P3, RZ, R229, 0x40000, RZ, 0xc0, !PT ;  /* 0x00040000e5ff7812 */ /* 0x000fe2000786c0ff */
[----:B0-----:R-:W0:Y:S01]  /*10a40*/  @!P6 LDC.64 R26, c[0x0][0x5c0] ;  /* 0x00017000ff1aeb82 */ /* 0x001e220000000a00 */
[----:B-1----:R-:W-:Y:S02]  /*10a50*/  F2FP.SATFINITE.E4M3.F32.PACK_AB_MERGE_C R73, RZ, R152, RZ ;  /* 0x00000098ff49723e */ /* 0x002fe400048070ff */
[----:B---3--:R-:W-:Y:S02]  /*10a60*/  F2FP.SATFINITE.E4M3.F32.PACK_AB_MERGE_C R87, RZ, R150, RZ ;  /* 0x00000096ff57723e */ /* 0x008fe400048070ff */
        /* <DEDUP_REMOVED lines=8> */
[----:B------:R-:W-:-:S04]  /*10af0*/  ISETP.LT.OR P1, PT, R41, 0x31, !P5 ;  /* 0x000000312900780c */ /* 0x000fc80006f21670 */
[----:B------:R0:W-:Y:S01]  /*10b00*/  @!P0 STG.E.U8 desc[UR38][R26.64+0x29], R153 ;  /* 0x000029991a008986 */ /* 0x0001e2000c101126 */
[----:B------:R-:W-:-:S08]  /*10b10*/  LOP3.LUT P0, RZ, R229, 0x200000, RZ, 0xc0, !PT ;  /* 0x00200000e5ff7812 */ /* 0x000fd0000780c0ff */
[----:B0-----:R-:W0:Y:S02]  /*10b20*/  @!P1 LDC.64 R26, c[0x0][0x5c0] ;  /* 0x00017000ff1a9b82 */ /* 0x001e240000000a00 */
[----:B0-----:R-:W-:-:S05]  /*10b30*/  @!P1 IADD3 R26, P2, R24, R26, RZ ;  /* 0x0000001a181a9210 */ /* 0x001fca0007f5e0ff */
[----:B------:R-:W-:-:S05]  /*10b40*/  @!P1 IMAD.X R27, R46, 0x1, R27, P2 ;  /* 0x000000012e1b9824 */ /* 0x000fca00010e061b */
[----:B------:R0:W-:Y:S01]  /*10b50*/  @!P1 STG.E.U8 desc[UR38][R26.64+0x30], R73 ;  /* 0x000030491a009986 */ /* 0x0001e2000c101126 */
[----:B------:R-:W-:-:S13]  /*10b60*/  ISETP.LT.OR P1, PT, R41, 0x32, !P5 ;  /* 0x000000322900780c */ /* 0x000fda0006f21670 */
[----:B0-----:R-:W0:Y:S02]  /*10b70*/  @!P1 LDC.64 R26, c[0x0][0x5c0] ;  /* 0x00017000ff1a9b82 */ /* 0x001e240000000a00 */
[----:B0-----:R-:W-:-:S05]  /*10b80*/  @!P1 IADD3 R26, P2, R24, R26, RZ ;  /* 0x0000001a181a9210 */ /* 0x001fca0007f5e0ff */
[----:B------:R-:W-:-:S05]  /*10b90*/  @!P1 IMAD.X R27, R46, 0x1, R27, P2 ;  /* 0x000000012e1b9824 */ /* 0x000fca00010e061b */
[----:B------:R-:W-:Y:S01]  /*10ba0*/  @!P1 STG.E.U8 desc[UR38][R26.64+0x31], R151 ;  /* 0x000031971a009986 */ /* 0x000fe2000c101126 */
[----:B------:R-:W-:-:S03]  /*10bb0*/  ISETP.LT.OR P1, PT, R41, 0x39, !P5 ;  /* 0x000000392900780c */ /* 0x000fc60006f21670 */
[----:B------:R0:W-:Y:S01]  /*10bc0*/  @!P4 STG.E.U8 desc[UR38][R82.64+0x30], R87 ;  /* 0x000030575200c986 */ /* 0x0001e2000c101126 */
[----:B------:R-:W-:-:S03]  /*10bd0*/  LOP3.LUT P4, RZ, R229, 0x4000, RZ, 0xc0, !PT ;  /* 0x00004000e5ff7812 */ /* 0x000fc6000788c0ff */
[----:B------:R1:W-:Y:S01]  /*10be0*/  @!P3 STG.E.U8 desc[UR38][R80.64+0x31], R149 ;  /* 0x000031955000b986 */ /* 0x0003e2000c101126 */
[----:B------:R-:W-:-:S05]  /*10bf0*/  LOP3.LUT P3, RZ, R228, 0x800000, RZ, 0xc0, !PT ;  /* 0x00800000e4ff7812 */ /* 0x000fca000786c0ff */
[----:B------:R-:W3:Y:S01]  /*10c00*/  @!P1 LDC.64 R72, c[0x0][0x5c0] ;  /* 0x00017000ff489b82 */ /* 0x000ee20000000a00 */
[----:B0-----:R-:W-:Y:S02]  /*10c10*/  F2FP.SATFINITE.E4M3.F32.PACK_AB_MERGE_C R83, RZ, R23, RZ ;  /* 0x00000017ff53723e */ /* 0x001fe400048070ff */
[----:B-1----:R-:W-:Y:S02]  /*10c20*/  P2R R80, PR, RZ, 0x20 ;  /* 0x00000020ff507803 */ /* 0x002fe40000000000 */
[----:B------:R-:W-:Y:S02]  /*10c30*/  F2FP.SATFINITE.E4M3.F32.PACK_AB_MERGE_C R81, RZ, R146, RZ ;  /* 0x00000092ff51723e */ /* 0x000fe400048070ff */
[----:B---3--:R-:W-:-:S05]  /*10c40*/  @!P1 IADD3 R72, P2, R24, R72, RZ ;  /* 0x0000004818489210 */ /* 0x008fca0007f5e0ff */
        /* <DEDUP_REMOVED lines=11> */
[----:B------:R-:W-:Y:S01]  /*10d00*/  @!P0 STG.E.U8 desc[UR38][R78.64+0x38], R81 ;  /* 0x000038514e008986 */ /* 0x000fe2000c101126 */
[----:B------:R-:W-:Y:S01]  /*10d10*/  LOP3.LUT P0, RZ, R229, 0x1000, RZ, 0xc0, !PT ;  /* 0x00001000e5ff7812 */ /* 0x000fe2000780c0ff */
[----:B0-----:R-:W0:Y:S08]  /*10d20*/  @!P3 LDC.64 R26, c[0x0][0x5c0] ;  /* 0x00017000ff1abb82 */ /* 0x001e300000000a00 */
[----:B------:R1:W-:Y:S04]  /*10d30*/  @!P1 STG.E.U8 desc[UR38][R76.64+0x39], R145 ;  /* 0x000039914c009986 */ /* 0x0003e8000c101126 */
[----:B------:R-:W-:Y:S01]  /*10d40*/  @!P5 STG.E.U8 desc[UR38][R74.64+0x30], R73 ;  /* 0x000030494a00d986 */ /* 0x000fe2000c101126 */
[----:B------:R-:W-:-:S03]  /*10d50*/  LOP3.LUT P5, RZ, R228, 0x4000, RZ, 0xc0, !PT ;  /* 0x00004000e4ff7812 */ /* 0x000fc600078ac0ff */
[----:B------:R3:W-:Y:S01]  /*10d60*/  @!P4 STG.E.U8 desc[UR38][R70.64+0x31], R83 ;  /* 0x000031534600c986 */ /* 0x0007e2000c101126 */
[----:B------:R-:W-:Y:S02]  /*10d70*/  P2R R48, PR, RZ, 0x20 ;  /* 0x00000020ff307803 */ /* 0x000fe40000000000 */
[----:B------:R-:W-:Y:S02]  /*10d80*/  LOP3.LUT P5, RZ, R228, 0x100000, RZ, 0xc0, !PT ;  /* 0x00100000e4ff7812 */ /* 0x000fe400078ac0ff */
[----:B-1----:R-:W-:Y:S02]  /*10d90*/  F2FP.SATFINITE.E4M3.F32.PACK_AB_MERGE_C R77, RZ, R22, RZ ;  /* 0x00000016ff4d723e */ /* 0x002fe400048070ff */
[----:B------:R-:W1:Y:S01]  /*10da0*/  @!P2 LDC.64 R22, c[0x0][0x5c0] ;  /* 0x00017000ff16ab82 */ /* 0x000e620000000a00 */
[----:B------:R-:W-:Y:S02]  /*10db0*/  LOP3.LUT P4, RZ, R229, 0x800, RZ, 0xc0, !PT ;  /* 0x00000800e5ff7812 */ /* 0x000fe4000788c0ff */
[----:B---3--:R-:W-:-:S02]  /*10dc0*/  F2FP.SATFINITE.E4M3.F32.PACK_AB_MERGE_C R71, RZ, R20, RZ ;  /* 0x00000014ff47723e */ /* 0x008fc400048070ff */
[----:B0-----:R-:W-:-:S04]  /*10dd0*/  @!P3 IADD3 R26, P1, R225, R26, RZ ;  /* 0x0000001ae11ab210 */ /* 0x001fc80007f3e0ff */
[----:B------:R-:W0:Y:S01]  /*10de0*/  @!P5 LDC.64 R72, c[0x0][0x5c0] ;  /* 0x00017000ff48db82 */ /* 0x000e220000000a00 */
[----:B------:R-:W-:-:S05]  /*10df0*/  @!P3 IMAD.X R27, R224, 0x1, R27, P1 ;  /* 0x00000001e01bb824 */ /* 0x000fca00008e061b */
[----:B------:R3:W-:Y:S01]  /*10e00*/  @!P3 STG.E.U8 desc[UR38][R26.64+0x30], R77 ;  /* 0x0000304d1a00b986 */ /* 0x0007e2000c101126 */
[----:B------:R-:W-:Y:S02]  /*10e10*/  LOP3.LUT P3, RZ, R228, 0x200, RZ, 0xc0, !PT ;  /* 0x00000200e4ff7812 */ /* 0x000fe4000786c0ff */
[----:B-1----:R-:W-:-:S05]  /*10e20*/  @!P2 IADD3 R22, P1, R223, R22, RZ ;  /* 0x00000016df16a210 */ /* 0x002fca0007f3e0ff */
[----:B------:R-:W-:Y:S01]  /*10e30*/  @!P2 IMAD.X R23, R222, 0x1, R23, P1 ;  /* 0x00000001de17a824 */ /* 0x000fe200008e0617 */
[----:B---3--:R-:W-:Y:S02]  /*10e40*/  F2FP.SATFINITE.E4M3.F32.PACK_AB_MERGE_C R27, RZ, R19, RZ ;  /* 0x00000013ff1b723e */ /* 0x008fe400048070ff */
[----:B0-----:R-:W-:Y:S02]  /*10e50*/  @!P5 IADD3 R214, P1, R214, R72, RZ ;  /* 0x00000048d6d6d210 */ /* 0x001fe40007f3e0ff */
[----:B------:R0:W-:Y:S01]  /*10e60*/  @!P2 STG.E.U8 desc[UR38][R22.64+0x31], R21 ;  /* 0x000031151600a986 */ /* 0x0001e2000c101126 */
[----:B------:R-:W-:Y:S02]  /*10e70*/  LOP3.LUT P2, RZ, R228, 0x20, RZ, 0xc0, !PT ;  /* 0x00000020e4ff7812 */ /* 0x000fe4000784c0ff */
[----:B------:R-:W-:Y:S01]  /*10e80*/  @!P5 IMAD.X R215, R213, 0x1, R73, P1 ;  /* 0x00000001d5d7d824 */ /* 0x000fe200008e0649 */
[----:B------:R-:W-:Y:S01]  /*10e90*/  ISETP.NE.AND P5, PT, R48, RZ, PT ;  /* 0x000000ff3000720c */ /* 0x000fe20003fa5270 */
[----:B------:R-:W-:Y:S01]  /*10ea0*/  @!P6 STG.E.U8 desc[UR38][R68.64+0x38], R71 ;  /* 0x000038474400e986 */ /* 0x000fe2000c101126 */
[----:B------:R-:W-:-:S02]  /*10eb0*/  LOP3.LUT P1, RZ, R228, 0x100000, RZ, 0xc0, !PT ;  /* 0x00100000e4ff7812 */ /* 0x000fc4000782c0ff */
[C---:B------:R-:W-:Y:S01]  /*10ec0*/  LOP3.LUT P6, RZ, R229.reuse, 0x80, RZ, 0xc0, !PT ;  /* 0x00000080e5ff7812 */ /* 0x040fe200078cc0ff */
[----:B------:R1:W-:Y:S01]  /*10ed0*/  @!P0 STG.E.U8 desc[UR38][R66.64+0x39], R27 ;  /* 0x0000391b42008986 */ /* 0x0003e2000c101126 */
[----:B------:R-:W-:Y:S02]  /*10ee0*/  LOP3.LUT P0, RZ, R229, 0x20, RZ, 0xc0, !PT ;  /* 0x00000020e5ff7812 */ /* 0x000fe4000780c0ff */
[----:B0-----:R-:W-:Y:S02]  /*10ef0*/  F2FP.SATFINITE.E4M3.F32.PACK_AB_MERGE_C R21, RZ, R18, RZ ;  /* 0x00000012ff15723e */ /* 0x001fe400048070ff */
[----:B------:R-:W-:-:S03]  /*10f00*/  F2FP.SATFINITE.E4M3.F32.PACK_AB_MERGE_C R23, RZ, R16, RZ ;  /* 0x00000010ff17723e */ /* 0x000fc600048070ff */
[----:B------:R-:W0:Y:S02]  /*10f10*/  @!P5 LDC.64 R18, c[0x0][0x5c0] ;  /* 0x00017000ff12db82 */ /* 0x000e240000000a00 */
[----:B------:R3:W-:Y:S06]  /*10f20*/  @!P1 STG.E.U8 desc[UR38][R214.64+0x38], R21 ;  /* 0x00003815d6009986 */ /* 0x0007ec000c101126 */
[----:B-1----:R-:W1:Y:S01]  /*10f30*/  @!P3 LDC.64 R26, c[0x0][0x5c0] ;  /* 0x00017000ff1abb82 */ /* 0x002e620000000a00 */
[----:B---3--:R-:W-:Y:S02]  /*10f40*/  F2FP.SATFINITE.E4M3.F32.PACK_AB_MERGE_C R21, RZ, R15, RZ ;  /* 0x0000000fff15723e */ /* 0x008fe400048070ff */
[----:B0-----:R-:W-:-:S05]  /*10f50*/  @!P5 IADD3 R18, P1, R211, R18, RZ ;  /* 0x00000012d312d210 */ /* 0x001fca0007f3e0ff */
[----:B------:R-:W-:Y:S01]  /*10f60*/  @!P5 IMAD.X R19, R205, 0x1, R19, P1 ;  /* 0x00000001cd13d824 */ /* 0x000fe200008e0613 */
[----:B------:R-:W-:-:S04]  /*10f70*/  LOP3.LUT P1, RZ, R229, 0x200, RZ, 0xc0, !PT ;  /* 0x00000200e5ff7812 */ /* 0x000fc8000782c0ff */
[----:B------:R0:W-:Y:S01]  /*10f80*/  @!P5 STG.E.U8 desc[UR38][R18.64+0x39], R17 ;  /* 0x000039111200d986 */ /* 0x0001e2000c101126 */
[----:B------:R-:W-:-:S03]  /*10f90*/  ISETP.NE.AND P5, PT, R80, RZ, PT ;  /* 0x000000ff5000720c */ /* 0x000fc60003fa5270 */
[----:B------:R-:W-:Y:S01]  /*10fa0*/  @!P4 STG.E.U8 desc[UR38][R64.64+0x30], R23 ;  /* 0x000030174000c986 */ /* 0x000fe2000c101126 */
[----:B------:R-:W-:-:S04]  /*10fb0*/  LOP3.LUT P4, RZ, R0, 0x800, RZ, 0xc0, !PT ;  /* 0x0000080000ff7812 */ /* 0x000fc8000788c0ff */
[----:B------:R3:W-:Y:S01]  /*10fc0*/  @!P1 STG.E.U8 desc[UR38][R62.64+0x31], R21 ;  /* 0x000031153e009986 */ /* 0x0007e2000c101126 */
[----:B-1----:R-:W-:Y:S02]  /*10fd0*/  @!P3 IADD3 R106, P1, R106, R26, RZ ;  /* 0x0000001a6a6ab210 */ /* 0x002fe40007f3e0ff */
[----:B0-----:R-:W-:Y:S02]  /*10fe0*/  F2FP.SATFINITE.E4M3.F32.PACK_AB_MERGE_C R17, RZ, R14, RZ ;  /* 0x0000000eff11723e */ /* 0x001fe400048070ff */
[----:B------:R-:W0:Y:S01]  /*10ff0*/  @!P2 LDC.64 R14, c[0x0][0x5c0] ;  /* 0x00017000ff0eab82 */ /* 0x000e220000000a00 */
[----:B------:R-:W-:Y:S01]  /*11000*/  @!P3 IMAD.X R107, R99, 0x1, R27, P1 ;  /* 0x00000001636bb824 */ /* 0x000fe200008e061b */
[----:B------:R-:W-:-:S04]  /*11010*/  F2FP.SATFINITE.E4M3.F32.PACK_AB_MERGE_C R19, RZ, R13, RZ ;  /* 0x0000000dff13723e */ /* 0x000fc800048070ff */
[----:B------:R1:W-:Y:S01]  /*11020*/  @!P3 STG.E.U8 desc[UR38][R106.64+0x30], R17 ;  /* 0x000030116a00b986 */ /* 0x0003e2000c101126 */
[----:B------:R-:W-:Y:S02]  /*11030*/  LOP3.LUT P3, RZ, R0, 0x400, RZ, 0xc0, !PT ;  /* 0x0000040000ff7812 */ /* 0x000fe4000786c0ff */
[----:B---3--:R-:W-:Y:S02]  /*11040*/  F2FP.SATFINITE.E4M3.F32.PACK_AB_MERGE_C R21, RZ, R12, RZ ;  /* 0x0000000cff15723e */ /* 0x008fe400048070ff */
[----:B-1----:R-:W-:-:S09]  /*11050*/  F2FP.SATFINITE.E4M3.F32.PACK_AB_MERGE_C R17, RZ, R11, RZ ;  /* 0x0000000bff11723e */ /* 0x002fd200048070ff */
[----:B------:R-:W1:Y:S01]  /*11060*/  @!P3 LDC.64 R12, c[0x0][0x5c0] ;  /* 0x00017000ff0cbb82 */ /* 0x000e620000000a00 */
[----:B0-----:R-:W-:-:S05]  /*11070*/  @!P2 IADD3 R14, P1, R97, R14, RZ ;  /* 0x0000000e610ea210 */ /* 0x001fca0007f3e0ff */
[----:B------:R-:W-:-:S05]  /*11080*/  @!P2 IMAD.X R15, R47, 0x1, R15, P1 ;  /* 0x000000012f0fa824 */ /* 0x000fca00008e060f */
[----:B------:R0:W-:Y:S04]  /*11090*/  @!P2 STG.E.U8 desc[UR38][R14.64+0x31], R19 ;  /* 0x000031130e00a986 */ /* 0x0001e8000c101126 */
[----:B------:R-:W-:Y:S01]  /*110a0*/  @!P6 STG.E.U8 desc[UR38][R60.64+0x38], R21 ;  /* 0x000038153c00e986 */ /* 0x000fe2000c101126 */
[----:B------:R-:W-:-:S03]  /*110b0*/  LOP3.LUT P6, RZ, R229, 0x2, RZ, 0xc0, !PT ;  /* 0x00000002e5ff7812 */ /* 0x000fc600078cc0ff */
[----:B------:R3:W-:Y:S01]  /*110c0*/  @!P0 STG.E.U8 desc[UR38][R58.64+0x39], R17 ;  /* 0x000039113a008986 */ /* 0x0007e2000c101126 */
[----:B------:R-:W-:Y:S02]  /*110d0*/  LOP3.LUT P0, RZ, R229, 0x8, RZ, 0xc0, !PT ;  /* 0x00000008e5ff7812 */ /* 0x000fe4000780c0ff */
[----:B-1----:R-:W-:Y:S02]  /*110e0*/  @!P3 IADD3 R12, P1, R25, R12, RZ ;  /* 0x0000000c190cb210 */ /* 0x002fe40007f3e0ff */
[----:B0-----:R-:W-:Y:S02]  /*110f0*/  F2FP.SATFINITE.E4M3.F32.PACK_AB_MERGE_C R19, RZ, R10, RZ ;  /* 0x0000000aff13723e */ /* 0x001fe400048070ff */
[----:B------:R-:W0:Y:S01]  /*11100*/  @!P4 LDC.64 R10, c[0x0][0x5c0] ;  /* 0x00017000ff0acb82 */ /* 0x000e220000000a00 */
[----:B------:R-:W-:Y:S01]  /*11110*/  @!P3 IMAD.X R13, R43, 0x1, R13, P1 ;  /* 0x000000012b0db824 */ /* 0x000fe200008e060d */
[----:B---3--:R-:W-:-:S04]  /*11120*/  F2FP.SATFINITE.E4M3.F32.PACK_AB_MERGE_C R17, RZ, R9, RZ ;  /* 0x00000009ff11723e */ /* 0x008fc800048070ff */
[----:B------:R1:W-:Y:S01]  /*11130*/  @!P3 STG.E.U8 desc[UR38][R12.64+0x38], R19 ;  /* 0x000038130c00b986 */ /* 0x0003e2000c101126 */
[----:B------:R-:W-:Y:S02]  /*11140*/  LOP3.LUT P3, RZ, R229, 0x1, RZ, 0xc0, !PT ;  /* 0x00000001e5ff7812 */ /* 0x000fe4000786c0ff */
[----:B-1----:R-:W-:Y:S02]  /*11150*/  F2FP.SATFINITE.E4M3.F32.PACK_AB_MERGE_C R13, RZ, R8, RZ ;  /* 0x00000008ff0d723e */ /* 0x002fe400048070ff */
[----:B0-----:R-:W-:-:S05]  /*11160*/  @!P4 IADD3 R10, P1, R85, R10, RZ ;  /* 0x0000000a550ac210 */ /* 0x001fca0007f3e0ff */
[----:B------:R-:W-:Y:S01]  /*11170*/  @!P4 IMAD.X R11, R88, 0x1, R11, P1 ;  /* 0x00000001580bc824 */ /* 0x000fe200008e060b */
[----:B------:R-:W-:-:S04]  /*11180*/  ISETP.LT.OR P1, PT, R41, 0x41, !P5 ;  /* 0x000000412900780c */ /* 0x000fc80006f21670 */
[----:B------:R0:W-:Y:S01]  /*11190*/  @!P4 STG.E.U8 desc[UR38][R10.64+0x39], R17 ;  /* 0x000039110a00c986 */ /* 0x0001e2000c101126 */
[----:B------:R-:W-:-:S08]  /*111a0*/  LOP3.LUT P4, RZ, R229, 0x40, RZ, 0xc0, !PT ;  /* 0x00000040e5ff7812 */ /* 0x000fd0000788c0ff */
[----:B------:R-:W1:Y:S01]  /*111b0*/  @!P1 LDC.64 R14, c[0x0][0x5c0] ;  /* 0x00017000ff0e9b82 */ /* 0x000e620000000a00 */
[----:B0-----:R-:W-:Y:S02]  /*111c0*/  F2FP.SATFINITE.E4M3.F32.PACK_AB_MERGE_C R11, RZ, R7, RZ ;  /* 0x00000007ff0b723e */ /* 0x001fe400048070ff */
[----:B------:R-:W-:Y:S02]  /*111d0*/  F2FP.SATFINITE.E4M3.F32.PACK_AB_MERGE_C R17, RZ, R6, RZ ;  /* 0x00000006ff11723e */ /* 0x000fe400048070ff */
[----:B-1----:R-:W-:-:S05]  /*111e0*/  @!P1 IADD3 R14, P2, R24, R14, RZ ;  /* 0x0000000e180e9210 */ /* 0x002fca0007f5e0ff */
        /* <DEDUP_REMOVED lines=9> */
[----:B------:R-:W-:Y:S01]  /*11280*/  @!P4 STG.E.U8 desc[UR38][R56.64+0x40], R17 ;  /* 0x000040113800c986 */ /* 0x000fe2000c101126 */
[----:B------:R-:W-:-:S03]  /*11290*/  LOP3.LUT P4, RZ, R228, 0x1000000, RZ, 0xc0, !PT ;  /* 0x01000000e4ff7812 */ /* 0x000fc6000788c0ff */
[----:B------:R-:W-:Y:S01]  /*112a0*/  @!P6 STG.E.U8 desc[UR38][R54.64+0x41], R13 ;  /* 0x0000410d3600e986 */ /* 0x000fe2000c101126 */
[----:B------:R-:W-:Y:S02]  /*112b0*/  LOP3.LUT P6, RZ, R228, 0x200000, RZ, 0xc0, !PT ;  /* 0x00200000e4ff7812 */ /* 0x000fe400078cc0ff */
[----:B0-----:R-:W-:-:S03]  /*112c0*/  F2FP.SATFINITE.E4M3.F32.PACK_AB_MERGE_C R9, RZ, R4, RZ ;  /* 0x00000004ff09723e */ /* 0x001fc600048070ff */
[----:B------:R-:W0:Y:S01]  /*112d0*/  @!P1 LDC.64 R6, c[0x0][0x5c0] ;  /* 0x00017000ff069b82 */ /* 0x000e220000000a00 */
[----:B------:R-:W-:Y:S01]  /*112e0*/  F2FP.SATFINITE.E4M3.F32.PACK_AB_MERGE_C R11, RZ, R2, RZ ;  /* 0x00000002ff0b723e */ /* 0x000fe200048070ff */
[----:B----4-:R-:W-:Y:S02]  /*112f0*/  FMUL R2, R194, UR33 ;  /* 0x00000021c2027c20 */ /* 0x010fe40008400000 */
[----:B------:R-:W3:Y:S01]  /*11300*/  LDL.LU R194, [R1+0x18] ;  /* 0x0000180001c27983 */ /* 0x000ee20000300800 */
[----:B0-----:R-:W-:-:S05]  /*11310*/  @!P1 IADD3 R6, P2, R24, R6, RZ ;  /* 0x0000000618069210 */ /* 0x001fca0007f5e0ff */
[----:B------:R-:W-:-:S05]  /*11320*/  @!P1 IMAD.X R7, R46, 0x1, R7, P2 ;  /* 0x000000012e079824 */ /* 0x000fca00010e0607 */
[----:B------:R0:W-:Y:S01]  /*11330*/  @!P1 STG.E.U8 desc[UR38][R6.64+0x48], R9 ;  /* 0x0000480906009986 */ /* 0x0001e2000c101126 */
[----:B------:R-:W-:Y:S02]  /*11340*/  ISETP.LT.OR P1, PT, R41, 0x4a, !P5 ;  /* 0x0000004a2900780c */ /* 0x000fe40006f21670 */
[----:B------:R-:W-:-:S11]  /*11350*/  LOP3.LUT P5, RZ, R228, 0x20000000, RZ, 0xc0, !PT ;  /* 0x20000000e4ff7812 */ /* 0x000fd600078ac0ff */
[----:B------:R-:W1:Y:S01]  /*11360*/  @!P1 LDC.64 R4, c[0x0][0x5c0] ;  /* 0x00017000ff049b82 */ /* 0x000e620000000a00 */
[----:B0-----:R-:W-:Y:S02]  /*11370*/  F2FP.SATFINITE.E4M3.F32.PACK_AB_MERGE_C R7, RZ, R2, RZ ;  /* 0x00000002ff07723e */ /* 0x001fe400048070ff */
[----:B-1----:R-:W-:-:S05]  /*11380*/  @!P1 IADD3 R4, P2, R24, R4, RZ ;  /* 0x0000000418049210 */ /* 0x002fca0007f5e0ff */
[----:B------:R-:W-:Y:S02]  /*11390*/  @!P1 IMAD.X R5, R46, 0x1, R5, P2 ;  /* 0x000000012e059824 */ /* 0x000fe400010e0605 */
[----:B------:R-:W-:Y:S01]  /*113a0*/  FMUL R2, R195, UR33 ;  /* 0x00000021c3027c20 */ /* 0x000fe20008400000 */
[C---:B------:R-:W-:Y:S01]  /*113b0*/  LOP3.LUT P2, RZ, R228.reuse, 0x40000000, RZ, 0xc0, !PT ;  /* 0x40000000e4ff7812 */ /* 0x040fe2000784c0ff */
[----:B------:R-:W4:Y:S04]  /*113c0*/  LDL.LU R195, [R1+0x1c] ;  /* 0x00001c0001c37983 */ /* 0x000f280000300800 */
[----:B------:R0:W-:Y:S01]  /*113d0*/  @!P1 STG.E.U8 desc[UR38][R4.64+0x49], R3 ;  /* 0x0000490304009986 */ /* 0x0001e2000c101126 */
[----:B------:R-:W-:Y:S02]  /*113e0*/  LOP3.LUT P1, RZ, R228, 0x80000000, RZ, 0xc0, !PT ;  /* 0x80000000e4ff7812 */ /* 0x000fe4000782c0ff */
[----:B------:R-:W-:Y:S01]  /*113f0*/  F2FP.SATFINITE.E4M3.F32.PACK_AB_MERGE_C R9, RZ, R2, RZ ;  /* 0x00000002ff09723e */ /* 0x000fe200048070ff */
[----:B0-----:R-:W0:Y:S01]  /*11400*/  @!P4 LDC.64 R4, c[0x0][0x5c0] ;  /* 0x00017000ff04cb82 */ /* 0x001e220000000a00 */
[----:B--2---:R-:W-:Y:S01]  /*11410*/  FMUL R2, R196, UR33 ;  /* 0x00000021c4027c20 */ /* 0x004fe20008400000 */
[----:B------:R-:W-:Y:S01]  /*11420*/  @!P0 STG.E.U8 desc[UR38][R52.64+0x48], R11 ;  /* 0x0000480b34008986 */ /* 0x000fe2000c101126 */
[----:B------:R-:W-:-:S03]  /*11430*/  LOP3.LUT P0, RZ, R228, 0x80000, RZ, 0xc0, !PT ;  /* 0x00080000e4ff7812 */ /* 0x000fc6000780c0ff */
[----:B------:R-:W2:Y:S01]  /*11440*/  LDL.LU R196, [R1+0x20] ;  /* 0x0000200001c47983 */ /* 0x000ea20000300800 */
[----:B------:R-:W-:-:S03]  /*11450*/  F2FP.SATFINITE.E4M3.F32.PACK_AB_MERGE_C R3, RZ, R2, RZ ;  /* 0x00000002ff03723e */ /* 0x000fc600048070ff */
[----:B------:R1:W-:Y:S01]  /*11460*/  @!P3 STG.E.U8 desc[UR38][R50.64+0x49], R7 ;  /* 0x000049073200b986 */ /* 0x0003e2000c101126 */
[----:B------:R-:W-:-:S03]  /*11470*/  FMUL R2, R227, UR33 ;  /* 0x00000021e3027c20 */ /* 0x000fc60008400000 */
[----:B------:R0:W-:Y:S04]  /*11480*/  @!P1 STG.E.U8 desc[UR38][R38.64+0x40], R9 ;  /* 0x0000400926009986 */ /* 0x0001e8000c101126 */
[----:B------:R-:W2:Y:S01]  /*11490*/  LDL.LU R227, [R1+0x24] ;  /* 0x0000240001e37983 */ /* 0x000ea20000300800 */
[----:B-1----:R-:W1:Y:S01]  /*114a0*/  @!P6 LDC.64 R6, c[0x0][0x5c0] ;  /* 0x00017000ff06eb82 */ /* 0x002e620000000a00 */
[----:B0-----:R-:W-:-:S05]  /*114b0*/  @!P4 IADD3 R204, P1, R204, R4, RZ ;  /* 0x00000004ccccc210 */ /* 0x001fca0007f3e0ff */
[----:B------:R-:W-:Y:S01]  /*114c0*/  @!P4 IMAD.X R205, R203, 0x1, R5, P1 ;  /* 0x00000001cbcdc824 */ /* 0x000fe200008e0605 */
[----:B------:R-:W-:Y:S01]  /*114d0*/  F2FP.SATFINITE.E4M3.F32.PACK_AB_MERGE_C R5, RZ, R2, RZ ;  /* 0x00000002ff05723e */ /* 0x000fe200048070ff */
[----:B------:R-:W-:Y:S01]  /*114e0*/  FMUL R2, R226, UR33 ;  /* 0x00000021e2027c20 */ /* 0x000fe20008400000 */
[----:B------:R-:W0:Y:S01]  /*114f0*/  @!P0 LDC.64 R8, c[0x0][0x5c0] ;  /* 0x00017000ff088b82 */ /* 0x000e220000000a00 */
[----:B------:R-:W2:Y:S04]  /*11500*/  LDL.LU R226, [R1+0x28] ;  /* 0x0000280001e27983 */ /* 0x000ea80000300800 */
[----:B------:R1:W-:Y:S02]  /*11510*/  @!P2 STG.E.U8 desc[UR38][R36.64+0x41], R3 ;  /* 0x000041032400a986 */ /* 0x0003e4000c101126 */
[----:B-1----:R-:W-:Y:S01]  /*11520*/  F2FP.SATFINITE.E4M3.F32.PACK_AB_MERGE_C R3, RZ, R2, RZ ;  /* 0x00000002ff03723e */ /* 0x002fe200048070ff */
[----:B------:R-:W-:-:S02]  /*11530*/  FMUL R2, R193, UR33 ;  /* 0x00000021c1027c20 */ /* 0x000fc40008400000 */
[----:B------:R-:W2:Y:S01]  /*11540*/  LDL.LU R193, [R1+0x2c] ;  /* 0x00002c0001c17983 */ /* 0x000ea20000300800 */
[----:B------:R-:W-:-:S05]  /*11550*/  @!P6 IADD3 R202, P1, R202, R6, RZ ;  /* 0x00000006cacae210 */ /* 0x000fca0007f3e0ff */
[----:B------:R-:W-:Y:S01]  /*11560*/  @!P6 IMAD.X R203, R201, 0x1, R7, P1 ;  /* 0x00000001c9cbe824 */ /* 0x000fe200008e0607 */
[----:B------:R-:W-:Y:S01]  /*11570*/  F2FP.SATFINITE.E4M3.F32.PACK_AB_MERGE_C R7, RZ, R2, RZ ;  /* 0x00000002ff07723e */ /* 0x000fe200048070ff */
[----:B------:R1:W-:Y:S01]  /*11580*/  @!P4 STG.E.U8 desc[UR38][R204.64+0x40], R5 ;  /* 0x00004005cc00c986 */ /* 0x0003e2000c101126 */
[----:B------:R-:W-:-:S03]  /*11590*/  LOP3.LUT P1, RZ, R228, 0x10000000, RZ, 0xc0, !PT ;  /* 0x10000000e4ff7812 */ /* 0x000fc6000782c0ff */
[----:B------:R0:W-:Y:S04]  /*115a0*/  @!P6 STG.E.U8 desc[UR38][R202.64+0x41], R3 ;  /* 0x00004103ca00e986 */ /* 0x0001e8000c101126 */
[----:B------:R-:W-:Y:S01]  /*115b0*/  @!P5 STG.E.U8 desc[UR38][R34.64+0x48], R7 ;  /* 0x000048072200d986 */ /* 0x000fe2000c101126 */
[----:B---3--:R-:W-:-:S03]  /*115c0*/  FMUL R2, R194, UR33 ;  /* 0x00000021c2027c20 */ /* 0x008fc60008400000 */
[----:B------:R-:W3:Y:S02]  /*115d0*/  LDL.LU R194, [R1+0x30] ;  /* 0x0000300001c27983 */ /* 0x000ee40000300800 */
[----:B-1----:R-:W-:-:S05]  /*115e0*/  F2FP.SATFINITE.E4M3.F32.PACK_AB_MERGE_C R5, RZ, R2, RZ ;  /* 0x00000002ff05723e */ /* 0x002fca00048070ff */
[----:B------:R1:W-:Y:S01]  /*115f0*/  @!P1 STG.E.U8 desc[UR38][R32.64+0x49], R5 ;  /* 0x0000490520009986 */ /* 0x0003e2000c101126 */
[----:B----4-:R-:W-:-:S03]  /*11600*/  FMUL R2, R195, UR33 ;  /* 0x00000021c3027c20 */ /* 0x010fc60008400000 */
[----:B------:R-:W4:Y:S02]  /*11610*/  LDL.LU R195, [R1+0x34] ;  /* 0x0000340001c37983 */ /* 0x000f240000300800 */
[----:B0-----:R-:W-:Y:S01]  /*11620*/  F2FP.SATFINITE.E4M3.F32.PACK_AB_MERGE_C R3, RZ, R2, RZ ;  /* 0x00000002ff03723e */ /* 0x001fe200048070ff */
[----:B--2---:R-:W-:Y:S02]  /*11630*/  FMUL R2, R196, UR33 ;  /* 0x00000021c4027c20 */ /* 0x004fe40008400000 */
[----:B------:R-:W2:Y:S03]  /*11640*/  LDL.LU R196, [R1+0x38] ;  /* 0x0000380001c47983 */ /* 0x000ea60000300800 */
[----:B-1----:R-:W-:Y:S01]  /*11650*/  F2FP.SATFINITE.E4M3.F32.PACK_AB_MERGE_C R5, RZ, R2, RZ ;  /* 0x00000002ff05723e */ /* 0x002fe200048070ff */
[----:B------:R-:W-:Y:S02]  /*11660*/  FMUL R2, R227, UR33 ;  /* 0x00000021e3027c20 */ /* 0x000fe40008400000 */
[----:B------:R-:W2:Y:S03]  /*11670*/  LDL.LU R227, [R1+0x3c] ;  /* 0x00003c0001e37983 */ /* 0x000ea60000300800 */
[----:B------:R-:W-:Y:S01]  /*11680*/  F2FP.SATFINITE.E4M3.F32.PACK_AB_MERGE_C R7, RZ, R2, RZ ;  /* 0x00000002ff07723e */ /* 0x000fe200048070ff */
[----:B------:R-:W-:-:S02]  /*11690*/  FMUL R2, R226, UR33 ;  /* 0x00000021e2027c20 */ /* 0x000fc40008400000 */
[----:B------:R-:W2:Y:S01]  /*116a0*/  LDL.LU R226, [R1+0x40] ;  /* 0x0000400001e27983 */ /* 0x000ea20000300800 */
[----:B------:R-:W-:Y:S02]  /*116b0*/  LOP3.LUT P3, RZ, R228, 0x800, RZ, 0xc0, !PT ;  /* 0x00000800e4ff7812 */ /* 0x000fe4000786c0ff */
[----:B------:R-:W-:-:S05]  /*116c0*/  @!P0 IADD3 R200, P1, R200, R8, RZ ;  /* 0x00000008c8c88210 */ /* 0x000fca0007f3e0ff */
[----:B------:R-:W-:-:S06]  /*116d0*/  @!P0 IMAD.X R201, R199, 0x1, R9, P1 ;  /* 0x00000001c7c98824 */ /* 0x000fcc00008e0609 */
[----:B------:R-:W0:Y:S01]  /*116e0*/  @!P3 LDC.64 R8, c[0x0][0x5c0] ;  /* 0x00017000ff08bb82 */ /* 0x000e220000000a00 */
[C---:B------:R-:W-:Y:S02]  /*116f0*/  LOP3.LUT P5, RZ, R0.reuse, 0x100, RZ, 0xc0, !PT ;  /* 0x0000010000ff7812 */ /* 0x040fe400078ac0ff */
[----:B------:R-:W-:Y:S01]  /*11700*/  LOP3.LUT P6, RZ, R0, 0x200, RZ, 0xc0, !PT ;  /* 0x0000020000ff7812 */ /* 0x000fe200078cc0ff */
[----:B------:R1:W-:Y:S10]  /*11710*/  @!P0 STG.E.U8 desc[UR38][R200.64+0x48], R3 ;  /* 0x00004803c8008986 */ /* 0x0003f4000c101126 */
[----:B------:R-:W1:Y:S01]  /*11720*/  @!P5 LDC.64 R10, c[0x0][0x5c0] ;  /* 0x00017000ff0adb82 */ /* 0x000e620000000a00 */
[----:B------:R-:W-:-:S07]  /*11730*/  LOP3.LUT P2, RZ, R228, 0x8000000, RZ, 0xc0, !PT ;  /* 0x08000000e4ff7812 */ /* 0x000fce000784c0ff */
[----:B------:R-:W1:Y:S01]  /*11740*/  @!P6 LDC.64 R12, c[0x0][0x5c0] ;  /* 0x00017000ff0ceb82 */ /* 0x000e620000000a00 */
[----:B0-----:R-:W-:-:S05]  /*11750*/  @!P3 IADD3 R198, P1, R198, R8, RZ ;  /* 0x00000008c6c6b210 */ /* 0x001fca0007f3e0ff */
[----:B------:R-:W-:-:S05]  /*11760*/  @!P3 IMAD.X R199, R197, 0x1, R9, P1 ;  /* 0x00000001c5c7b824 */ /* 0x000fca00008e0609 */
[----:B------:R0:W-:Y:S01]  /*11770*/  @!P3 STG.E.U8 desc[UR38][R198.64+0x49], R5 ;  /* 0x00004905c600b986 */ /* 0x0001e2000c101126 */
[----:B------:R-:W-:-:S04]  /*11780*/  ISETP.GE.AND P3, PT, R40, 0x101, PT ;  /* 0x000001012800780c */ /* 0x000fc80003f66270 */
[C---:B------:R-:W-:Y:S01]  /*11790*/  ISETP.LT.OR P1, PT, R41.reuse, 0x49, !P3 ;  /* 0x000000492900780c */ /* 0x040fe20005f21670 */
[----:B------:R-:W-:Y:S01]  /*117a0*/  @!P2 STG.E.U8 desc[UR38][R30.64+0x40], R7 ;  /* 0x000040071e00a986 */ /* 0x000fe2000c101126 */
[----:B------:R-:W-:Y:S02]  /*117b0*/  LOP3.LUT P4, RZ, R228, 0x4000000, RZ, 0xc0, !PT ;  /* 0x04000000e4ff7812 */ /* 0x000fe4000788c0ff */
[----:B------:R-:W-:Y:S02]  /*117c0*/  F2FP.SATFINITE.E4M3.F32.PACK_AB_MERGE_C R9, RZ, R2, RZ ;  /* 0x00000002ff09723e */ /* 0x000fe400048070ff */
[----:B-1----:R-:W-:Y:S02]  /*117d0*/  @!P5 IADD3 R2, P2, R94, R10, RZ ;  /* 0x0000000a5e02d210 */ /* 0x002fe40007f5e0ff */
[----:B------:R-:W-:Y:S02]  /*117e0*/  LOP3.LUT P0, RZ, R0, 0x80, RZ, 0xc0, !PT ;  /* 0x0000008000ff7812 */ /* 0x000fe4000780c0ff */
[----:B------:R-:W-:-:S03]  /*117f0*/  ISETP.LT.OR P3, PT, R41, 0x4a, !P3 ;  /* 0x0000004a2900780c */ /* 0x000fc60005f61670 */
[----:B------:R-:W1:Y:S01]  /*11800*/  @!P1 LDC.64 R14, c[0x0][0x5c0] ;  /* 0x00017000ff0e9b82 */ /* 0x000e620000000a00 */
[----:B------:R-:W-:Y:S01]  /*11810*/  @!P5 IMAD.X R3, R91, 0x1, R11, P2 ;  /* 0x000000015b03d824 */ /* 0x000fe200010e060b */
[----:B------:R-:W-:Y:S01]  /*11820*/  ISETP.LT.OR P2, PT, R41, 0x49, !P0 ;  /* 0x000000492900780c */ /* 0x000fe20004741670 */
[----:B------:R-:W-:Y:S01]  /*11830*/  FMUL R4, R193, UR33 ;  /* 0x00000021c1047c20 */ /* 0x000fe20008400000 */
[----:B------:R-:W-:Y:S01]  /*11840*/  ISETP.LT.OR P0, PT, R41, 0x4a, !P0 ;  /* 0x0000004a2900780c */ /* 0x000fe20004701670 */
[----:B------:R3:W-:Y:S03]  /*11850*/  @!P4 STG.E.U8 desc[UR38][R28.64+0x41], R9 ;  /* 0x000041091c00c986 */ /* 0x0007e6000c101126 */
[----:B------:R-:W-:Y:S02]  /*11860*/  F2FP.SATFINITE.E4M3.F32.PACK_AB_MERGE_C R11, RZ, R4, RZ ;  /* 0x00000004ff0b723e */ /* 0x000fe400048070ff */
[----:B------:R-:W-:Y:S01]  /*11870*/  @!P6 IADD3 R4, P4, R95, R12, RZ ;  /* 0x0000000c5f04e210 */ /* 0x000fe20007f9e0ff */
[----:B------:R-:W1:Y:S04]  /*11880*/  @!P3 LDC.64 R16, c[0x0][0x5c0] ;  /* 0x00017000ff10bb82 */ /* 0x000e680000000a00 */
[----:B0-----:R-:W-:-:S04]  /*11890*/  @!P6 IMAD.X R5, R96, 0x1, R13, P4 ;  /* 0x000000016005e824 */ /* 0x001fc800020e060d */
[----:B------:R-:W0:Y:S01]  /*118a0*/  @!P2 LDC.64 R12, c[0x0][0x5c0] ;  /* 0x00017000ff0cab82 */ /* 0x000e220000000a00 */
[----:B------:R1:W-:Y:S07]  /*118b0*/  @!P5 STG.E.U8 desc[UR38][R2.64+0x40], R11 ;  /* 0x0000400b0200d986 */ /* 0x0003ee000c101126 */
[----:B------:R-:W0:Y:S01]  /*118c0*/  @!P0 LDC.64 R18, c[0x0][0x5c0] ;  /* 0x00017000ff128b82 */ /* 0x000e220000000a00 */
[----:B---3--:R-:W-:-:S05]  /*118d0*/  FMUL R6, R194, UR33 ;  /* 0x00000021c2067c20 */ /* 0x008fca0008400000 */
[----:B------:R-:W-:Y:S02]  /*118e0*/  F2FP.SATFINITE.E4M3.F32.PACK_AB_MERGE_C R9, RZ, R6, RZ ;  /* 0x00000006ff09723e */ /* 0x000fe400048070ff */
[----:B-1----:R-:W-:-:S04]  /*118f0*/  @!P1 IADD3 R6, P4, P5, R24, R14, R49 ;  /* 0x0000000e18069210 */ /* 0x002fc80007d9e031 */
[----:B------:R-:W-:Y:S02]  /*11900*/  @!P1 IADD3.X R7, R46, R15, R44, P4, P5 ;  /* 0x0000000f2e079210 */ /* 0x000fe400027ea42c */
[----:B------:R-:W-:-:S04]  /*11910*/  @!P2 IADD3 R3, P4, P5, R45, R24, R49 ;  /* 0x000000182d03a210 */ /* 0x000fc80007d9e031 */
[C-C-:B------:R-:W-:Y:S02]  /*11920*/  @!P2 IADD3.X R10, R42.reuse, R46, R44.reuse, P4, P5 ;  /* 0x0000002e2a0aa210 */ /* 0x140fe400027ea42c */
[--C-:B------:R-:W-:Y:S01]  /*11930*/  @!P0 IADD3 R45, P4, P5, R45, R24, R49.reuse ;  /* 0x000000182d2d8210 */ /* 0x100fe20007d9e031 */
[----:B------:R0:W-:Y:S03]  /*11940*/  @!P6 STG.E.U8 desc[UR38][R4.64+0x41], R9 ;  /* 0x000041090400e986 */ /* 0x0001e6000c101126 */
[----:B------:R-:W-:Y:S02]  /*11950*/  @!P0 IADD3.X R42, R42, R46, R44, P4, P5 ;  /* 0x0000002e2a2a8210 */ /* 0x000fe400027ea42c */
[----:B------:R-:W-:-:S04]  /*11960*/  @!P3 IADD3 R24, P4, P5, R24, R16, R49 ;  /* 0x000000101818b210 */ /* 0x000fc80007d9e031 */
[----:B------:R-:W-:Y:S02]  /*11970*/  @!P3 IADD3.X R25, R46, R17, R44, P4, P5 ;  /* 0x000000112e19b210 */ /* 0x000fe400027ea42c */
[----:B0-----:R-:W-:Y:S01]  /*11980*/  @!P0 IADD3 R4, P4, R45, R18, RZ ;  /* 0x000000122d048210 */ /* 0x001fe20007f9e0ff */
[----:B----4-:R-:W-:-:S05]  /*11990*/  FMUL R2, R195, UR33 ;  /* 0x00000021c3027c20 */ /* 0x010fca0008400000 */
[----:B------:R-:W-:-:S05]  /*119a0*/  F2FP.SATFINITE.E4M3.F32.PACK_AB_MERGE_C R11, RZ, R2, RZ ;  /* 0x00000002ff0b723e */ /* 0x000fca00048070ff */
[----:B------:R3:W-:Y:S01]  /*119b0*/  @!P1 STG.E.U8 desc[UR38][R6.64+0x48], R11 ;  /* 0x0000480b06009986 */ /* 0x0007e2000c101126 */
[----:B------:R-:W-:-:S05]  /*119c0*/  @!P2 IADD3 R2, P1, R3, R12, RZ ;  /* 0x0000000c0302a210 */ /* 0x000fca0007f3e0ff */
[----:B------:R-:W-:Y:S02]  /*119d0*/  @!P2 IMAD.X R3, R10, 0x1, R13, P1 ;  /* 0x000000010a03a824 */ /* 0x000fe400008e060d */
[----:B--2---:R-:W-:-:S05]  /*119e0*/  FMUL R5, R196, UR33 ;  /* 0x00000021c4057c20 */ /* 0x004fca0008400000 */
[----:B------:R-:W-:Y:S01]  /*119f0*/  F2FP.SATFINITE.E4M3.F32.PACK_AB_MERGE_C R13, RZ, R5, RZ ;  /* 0x00000005ff0d723e */ /* 0x000fe200048070ff */
[----:B------:R-:W-:Y:S02]  /*11a00*/  @!P0 IMAD.X R5, R42, 0x1, R19, P4 ;  /* 0x000000012a058824 */ /* 0x000fe400020e0613 */
[----:B------:R-:W-:Y:S02]  /*11a10*/  FMUL R8, R227, UR33 ;  /* 0x00000021e3087c20 */ /* 0x000fe40008400000 */
[----:B------:R3:W-:Y:S03]  /*11a20*/  @!P3 STG.E.U8 desc[UR38][R24.64+0x49], R13 ;  /* 0x0000490d1800b986 */ /* 0x0007e6000c101126 */
[----:B------:R-:W-:Y:S01]  /*11a30*/  F2FP.SATFINITE.E4M3.F32.PACK_AB_MERGE_C R15, RZ, R8, RZ ;  /* 0x00000008ff0f723e */ /* 0x000fe200048070ff */
[----:B------:R-:W-:-:S04]  /*11a40*/  FMUL R9, R226, UR33 ;  /* 0x00000021e2097c20 */ /* 0x000fc80008400000 */
[----:B------:R3:W-:Y:S01]  /*11a50*/  @!P2 STG.E.U8 desc[UR38][R2.64+0x48], R15 ;  /* 0x0000480f0200a986 */ /* 0x0007e2000c101126 */
[----:B------:R-:W-:-:S05]  /*11a60*/  F2FP.SATFINITE.E4M3.F32.PACK_AB_MERGE_C R9, RZ, R9, RZ ;  /* 0x00000009ff09723e */ /* 0x000fca00048070ff */
[----:B------:R3:W-:Y:S02]  /*11a70*/  @!P0 STG.E.U8 desc[UR38][R4.64+0x49], R9 ;  /* 0x0000490904008986 */ /* 0x0007e4000c101126 */
.L_x_36:
[----:B------:R-:W-:Y:S05]  /*11a80*/  BSYNC B0 ;  /* 0x0000000000007941 */ /* 0x000fea0003800000 */
.L_x_32:
[----:B0-23--:R-:W2:Y:S04]  /*11a90*/  LDL.LU R3, [R1+0x44] ;  /* 0x0000440001037983 */ /* 0x00dea80000300800 */
[----:B-----5:R-:W2:Y:S01]  /*11aa0*/  LDL.LU R2, [R1+0x48] ;  /* 0x0000480001027983 */ /* 0x020ea20000300800 */
[----:B------:R-:W-:Y:S01]  /*11ab0*/  ULDC UR12, c[0x0][0xc] ;  /* 0x00000300000c7ab9 */ /* 0x000fe20000000800 */
[----:B------:R-:W-:Y:S01]  /*11ac0*/  ULDC UR13, c[0x0][0x10] ;  /* 0x00000400000d7ab9 */ /* 0x000fe20000000800 */
[----:B------:R-:W2:Y:S01]  /*11ad0*/  LDC R5, c[0x0][0x14] ;  /* 0x00000500ff057b82 */ /* 0x000ea20000000800 */
[----:B------:R-:W-:Y:S01]  /*11ae0*/  UIMAD.WIDE.U32 UR12, UR12, UR13, URZ ;  /* 0x0000000d0c0c72a5 */ /* 0x000fe2000f8e003f */
[----:B------:R0:W5:Y:S01]  /*11af0*/  LDL R144, [R1+0x50] ;  /* 0x0000500001907983 */ /* 0x0001620000100800 */
[----:B------:R-:W-:-:S04]  /*11b00*/  UMOV UR34, 0xffffffff ;  /* 0xffffffff00227882 */ /* 0x000fc80000000000 */
[----:B--2---:R-:W-:-:S04]  /*11b10*/  IMAD.WIDE.U32 R2, R5, UR12, R2 ;  /* 0x0000000c05027c25 */ /* 0x004fc8000f8e0002 */
[----:B------:R-:W-:Y:S01]  /*11b20*/  IMAD R5, R5, UR13, RZ ;  /* 0x0000000d05057c24 */ /* 0x000fe2000f8e02ff */
[----:B------:R-:W-:Y:S01]  /*11b30*/  ULDC.64 UR12, c[0x0][0x650] ;  /* 0x00019400000c7ab9 */ /* 0x000fe20000000a00 */
[----:B------:R-:W-:Y:S01]  /*11b40*/  IMAD.MOV.U32 R19, RZ, RZ, R2 ;  /* 0x000000ffff137224 */ /* 0x000fe200078e0002 */
[----:B------:R-:W-:Y:S01]  /*11b50*/  ISETP.GE.U32.AND P0, PT, R2, UR12, PT ;  /* 0x0000000c02007c0c */ /* 0x000fe2000bf06070 */
[----:B------:R-:W-:Y:S01]  /*11b60*/  IMAD.IADD R21, R3, 0x1, R5 ;  /* 0x0000000103157824 */ /* 0x000fe200078e0205 */
[----:B------:R-:W-:Y:S01]  /*11b70*/  PRMT R3, RZ, 0x7610, R3 ;  /* 0x00007610ff037816 */ /* 0x000fe20000000003 */
[----:B------:R-:W-:-:S03]  /*11b80*/  IMAD.MOV.U32 R2, RZ, RZ, -0x1 ;  /* 0xffffffffff027424 */ /* 0x000fc600078e00ff */
[----:B------:R0:W-:Y:S01]  /*11b90*/  STL [R1+0x44], R21 ;  /* 0x0000441501007387 */ /* 0x0001e20000100800 */
[----:B------:R-:W-:-:S03]  /*11ba0*/  ISETP.GE.U32.AND.EX P0, PT, R21, UR13, PT, P0 ;  /* 0x0000000d15007c0c */ /* 0x000fc6000bf06100 */
[----:B------:R0:W-:Y:S04]  /*11bb0*/  STL [R1+0x48], R19 ;  /* 0x0000481301007387 */ /* 0x0001e80000100800 */
[----:B------:R0:W-:Y:S06]  /*11bc0*/  STL [R1+0x4c], R2 ;  /* 0x00004c0201007387 */ /* 0x0001ec0000100800 */
[----:B------:R-:W-:Y:S05]  /*11bd0*/  @P0 BRA `(.L_x_37) ;  /* 0x00000004007c0947 */ /* 0x000fea0003800000 */
[----:B------:R-:W0:Y:S01]  /*11be0*/  S2R R14, SR_CTAID.X ;  /* 0x00000000000e7919 */ /* 0x000e220000002500 */
[----:B------:R-:W2:Y:S01]  /*11bf0*/  LDC.64 R8, c[0x0][0x628] ;  /* 0x00018a00ff087b82 */ /* 0x000ea20000000a00 */
[----:B------:R-:W-:Y:S01]  /*11c00*/  ULDC UR5, c[0x0][0x150] ;  /* 0x0000540000057ab9 */ /* 0x000fe20000000800 */
[----:B------:R-:W-:Y:S01]  /*11c10*/  IMAD.MOV.U32 R6, RZ, RZ, R19 ;  /* 0x000000ffff067224 */ /* 0x000fe200078e0013 */
[----:B------:R-:W3:Y:S01]  /*11c20*/  S2R R16, SR_CTAID.Y ;  /* 0x0000000000107919 */ /* 0x000ee20000002600 */
[----:B------:R-:W-:-:S04]  /*11c30*/  IMAD.MOV.U32 R7, RZ, RZ, R21 ;  /* 0x000000ffff077224 */ /* 0x000fc800078e0015 */
[----:B------:R-:W4:Y:S08]  /*11c40*/  LDC R17, c[0x0][0x144] ;  /* 0x00005100ff117b82 */ /* 0x000f300000000800 */
[----:B------:R-:W1:Y:S08]  /*11c50*/  LDC R10, c[0x0][0x630] ;  /* 0x00018c00ff0a7b82 */ /* 0x000e700000000800 */
[----:B------:R-:W1:Y:S01]  /*11c60*/  LDC.64 R12, c[0x0][0x620] ;  /* 0x00018800ff0c7b82 */ /* 0x000e620000000a00 */
[----:B--2---:R-:W-:-:S04]  /*11c70*/  ISETP.NE.U32.AND P0, PT, R8, RZ, PT ;  /* 0x000000ff0800720c */ /* 0x004fc80003f05070 */
[----:B------:R-:W-:Y:S02]  /*11c80*/  ISETP.NE.AND.EX P0, PT, R9, RZ, PT, P0 ;  /* 0x000000ff0900720c */ /* 0x000fe40003f05300 */
[----:B0-----:R-:W-:-:S05]  /*11c90*/  I2FP.F32.U32 R2, R14 ;  /* 0x0000000e00027245 */ /* 0x001fca0000201000 */
[----:B------:R-:W-:-:S04]  /*11ca0*/  FMUL R2, R2, UR5 ;  /* 0x0000000502027c20 */ /* 0x000fc80008400000 */
[----:B------:R0:W2:Y:S02]  /*11cb0*/  F2I.U32.TRUNC.NTZ R15, R2 ;  /* 0x00000002000f7305 */ /* 0x0000a4000020f000 */
[----:B---34-:R-:W-:Y:S05]  /*11cc0*/  @!P0 BRA `(.L_x_38) ;  /* 0x0000000000288947 */ /* 0x018fea0003800000 */
[----:B0-----:R-:W0:Y:S02]  /*11cd0*/  LDC R2, c[0x0][0x634] ;  /* 0x00018d00ff027b82 */ /* 0x001e240000000800 */
        /* <DEDUP_REMOVED lines=9> */
.L_x_38:
[-CC-:B-1----:R-:W-:Y:S01]  /*11d70*/  SHF.R.U64 R25, R6, R10.reuse, R7.reuse ;  /* 0x0000000a06197219 */ /* 0x182fe20000001207 */
[----:B------:R-:W1:Y:S01]  /*11d80*/  LDC.64 R22, c[0x0][0x640] ;  /* 0x00019000ff167b82 */ /* 0x000e620000000a00 */
[----:B0-----:R-:W-:Y:S01]  /*11d90*/  SHF.R.U32.HI R2, RZ, R10, R7 ;  /* 0x0000000aff027219 */ /* 0x001fe20000011607 */
[----:B--2---:R-:W-:Y:S01]  /*11da0*/  IMAD.MOV R15, RZ, RZ, -R15 ;  /* 0x000000ffff0f7224 */ /* 0x004fe200078e0a0f */
[----:B------:R-:W-:Y:S01]  /*11db0*/  IADD3 R5, P0, RZ, -R25, RZ ;  /* 0x80000019ff057210 */ /* 0x000fe20007f1e0ff */
[----:B------:R-:W-:Y:S01]  /*11dc0*/  ULDC UR5, c[0x0][0x154] ;  /* 0x0000550000057ab9 */ /* 0x000fe20000000800 */
[----:B------:R-:W-:Y:S02]  /*11dd0*/  IMAD.MOV.U32 R7, RZ, RZ, 0x1 ;  /* 0x00000001ff077424 */ /* 0x000fe400078e00ff */
[----:B------:R-:W-:Y:S01]  /*11de0*/  IMAD R15, R17, R15, R14 ;  /* 0x0000000f110f7224 */ /* 0x000fe200078e020e */
[----:B------:R-:W0:Y:S01]  /*11df0*/  LDC R6, c[0x0][0x618] ;  /* 0x00018600ff067b82 */ /* 0x000e220000000800 */
[----:B------:R-:W-:-:S02]  /*11e00*/  IMAD.X R3, RZ, RZ, ~R2, P0 ;  /* 0x000000ffff037224 */ /* 0x000fc400000e0e02 */
[----:B------:R-:W-:Y:S02]  /*11e10*/  IMAD.MOV.U32 R2, RZ, RZ, R19 ;  /* 0x000000ffff027224 */ /* 0x000fe400078e0013 */
[-C--:B------:R-:W-:Y:S02]  /*11e20*/  IMAD R4, R3, R12.reuse, RZ ;  /* 0x0000000c03047224 */ /* 0x080fe400078e02ff */
[----:B------:R-:W-:Y:S01]  /*11e30*/  IMAD.MOV.U32 R3, RZ, RZ, R21 ;  /* 0x000000ffff037224 */ /* 0x000fe200078e0015 */
[----:B------:R-:W2:Y:S01]  /*11e40*/  LDC R18, c[0x0][0x608] ;  /* 0x00018200ff127b82 */ /* 0x000ea20000000800 */
[----:B------:R-:W-:-:S04]  /*11e50*/  IMAD.WIDE.U32 R2, R5, R12, R2 ;  /* 0x0000000c05027225 */ /* 0x000fc800078e0002 */
[----:B------:R-:W-:-:S03]  /*11e60*/  IMAD R5, R5, R13, R4 ;  /* 0x0000000d05057224 */ /* 0x000fc600078e0204 */
[----:B------:R-:W3:Y:S01]  /*11e70*/  LDC R20, c[0x0][0x658] ;  /* 0x00019600ff147b82 */ /* 0x000ee20000000800 */
[----:B------:R-:W-:Y:S01]  /*11e80*/  I2FP.F32.U32 R4, R16 ;  /* 0x0000001000047245 */ /* 0x000fe20000201000 */
[----:B------:R-:W-:Y:S01]  /*11e90*/  IMAD.IADD R3, R3, 0x1, R5 ;  /* 0x0000000103037824 */ /* 0x000fe200078e0205 */
[----:B-1----:R-:W-:Y:S01]  /*11ea0*/  ISETP.NE.U32.AND P0, PT, R22, RZ, PT ;  /* 0x000000ff1600720c */ /* 0x002fe20003f05070 */
[----:B------:R-:W-:Y:S02]  /*11eb0*/  IMAD.MOV.U32 R5, RZ, RZ, -0x1 ;  /* 0xffffffffff057424 */ /* 0x000fe400078e00ff */
[----:B------:R-:W-:Y:S02]  /*11ec0*/  FMUL R4, R4, UR5 ;  /* 0x0000000504047c20 */ /* 0x000fe40008400000 */
[----:B------:R-:W1:Y:S01]  /*11ed0*/  LDC R13, c[0x0][0x148] ;  /* 0x00005200ff0d7b82 */ /* 0x000e620000000800 */
[----:B0-----:R-:W-:Y:S01]  /*11ee0*/  SHF.R.U64 R10, R2, R6, R3 ;  /* 0x00000006020a7219 */ /* 0x001fe20000001203 */
[----:B------:R0:W4:Y:S01]  /*11ef0*/  F2I.U32.TRUNC.NTZ R11, R4 ;  /* 0x00000004000b7305 */ /* 0x000122000020f000 */
[----:B------:R-:W-:-:S02]  /*11f00*/  ISETP.NE.AND.EX P0, PT, R23, RZ, PT, P0 ;  /* 0x000000ff1700720c */ /* 0x000fc40003f05300 */
[----:B------:R-:W-:-:S03]  /*11f10*/  SHF.R.U32.HI R3, RZ, R6, R3 ;  /* 0x00000006ff037219 */ /* 0x000fc60000011603 */
[----:B------:R-:W0:Y:S01]  /*11f20*/  LDC R14, c[0x0][0x600] ;  /* 0x00018000ff0e7b82 */ /* 0x000e220000000800 */
[-CC-:B--2---:R-:W-:Y:S02]  /*11f30*/  SHF.R.U64 R8, R10, R18.reuse, R3.reuse ;  /* 0x000000120a087219 */ /* 0x184fe40000001203 */
[----:B------:R-:W-:-:S05]  /*11f40*/  SHF.R.U32.HI R3, RZ, R18, R3 ;  /* 0x00000012ff037219 */ /* 0x000fca0000011603 */
[----:B------:R-:W2:Y:S01]  /*11f50*/  LDC R19, c[0x0][0x648] ;  /* 0x00019200ff137b82 */ /* 0x000ea20000000800 */
[-CC-:B---3--:R-:W-:Y:S02]  /*11f60*/  SHF.R.U64 R12, R8, R20.reuse, R3.reuse ;  /* 0x00000014080c7219 */ /* 0x188fe40000001203 */
[-C--:B------:R-:W-:Y:S02]  /*11f70*/  SHF.L.U32 R5, R5, R20.reuse, RZ ;  /* 0x0000001405057219 */ /* 0x080fe400000006ff */
[-C--:B------:R-:W-:Y:S01]  /*11f80*/  SHF.R.U32.HI R3, RZ, R20.reuse, R3 ;  /* 0x00000014ff037219 */ /* 0x080fe20000011603 */
[----:B------:R-:W-:Y:S01]  /*11f90*/  IMAD.MOV.U32 R2, RZ, RZ, R12 ;  /* 0x000000ffff027224 */ /* 0x000fe200078e000c */
[----:B------:R-:W-:Y:S01]  /*11fa0*/  SHF.L.U32 R20, R7, R20, RZ ;  /* 0x0000001407147219 */ /* 0x000fe200000006ff */
[----:B------:R-:W3:Y:S01]  /*11fb0*/  LDC R21, c[0x0][0x638] ;  /* 0x00018e00ff157b82 */ /* 0x000ee20000000800 */
[----:B------:R-:W-:-:S07]  /*11fc0*/  LOP3.LUT R17, RZ, R5, RZ, 0x33, !PT ;  /* 0x00000005ff117212 */ /* 0x000fce00078e33ff */
[----:B------:R-:W0:Y:S01]  /*11fd0*/  LDC R24, c[0x0][0x610] ;  /* 0x00018400ff187b82 */ /* 0x000e220000000800 */
[----:B----4-:R-:W-:Y:S05]  /*11fe0*/  @!P0 BRA `(.L_x_39) ;  /* 0x0000000000288947 */ /* 0x010fea0003800000 */
[----:B------:R-:W4:Y:S02]  /*11ff0*/  LDC R7, c[0x0][0x64c] ;  /* 0x00019300ff077b82 */ /* 0x000f240000000800 */
[----:B----4-:R-:W-:-:S05]  /*12000*/  IADD3 R7, P0, R12, R7, RZ ;  /* 0x000000070c077210 */ /* 0x010fca0007f1e0ff */
[----:B------:R-:W-:-:S04]  /*12010*/  IMAD.X R9, RZ, RZ, R3, P0 ;  /* 0x000000ffff097224 */ /* 0x000fc800000e0603 */
[----:B------:R-:W-:-:S04]  /*12020*/  IMAD.WIDE.U32 R2, R9, R22, RZ ;  /* 0x0000001609027225 */ /* 0x000fc800078e00ff */
[----:B0-----:R-:W-:-:S04]  /*12030*/  IMAD.WIDE.U32 R4, P0, R7, R23, R2 ;  /* 0x0000001707047225 */ /* 0x001fc80007800002 */
[----:B------:R-:W-:-:S04]  /*12040*/  IMAD.WIDE.U32 R2, R7, R22, RZ ;  /* 0x0000001607027225 */ /* 0x000fc800078e00ff */
[----:B------:R-:W-:Y:S01]  /*12050*/  IMAD.X R7, RZ, RZ, RZ, P0 ;  /* 0x000000ffff077224 */ /* 0x000fe200000e06ff */
[----:B------:R-:W-:Y:S01]  /*12060*/  IADD3 RZ, P0, R3, R4, RZ ;  /* 0x0000000403ff7210 */ /* 0x000fe20007f1e0ff */
[----:B------:R-:W-:-:S04]  /*12070*/  IMAD.MOV.U32 R6, RZ, RZ, R5 ;  /* 0x000000ffff067224 */ /* 0x000fc800078e0005 */
[----:B------:R-:W-:-:S08]  /*12080*/  IMAD.WIDE.U32.X R2, R9, R23, R6, P0 ;  /* 0x0000001709027225 */ /* 0x000fd000000e0406 */
.L_x_39:
[----:B0-----:R-:W0:Y:S01]  /*12090*/  LDC R4, c[0x0][0x65c] ;  /* 0x00019700ff047b82 */ /* 0x001e220000000800 */
[----:B--2---:R-:W-:Y:S01]  /*120a0*/  SHF.R.U64 R2, R2, R19, R3 ;  /* 0x0000001302027219 */ /* 0x004fe20000001203 */
[----:B------:R-:W-:Y:S01]  /*120b0*/  VIADD R7, R14, 0xffffffff ;  /* 0xffffffff0e077836 */ /* 0x000fe20000000000 */
[----:B------:R-:W-:Y:S01]  /*120c0*/  LOP3.LUT R5, R8, R17, RZ, 0xc0, !PT ;  /* 0x0000001108057212 */ /* 0x000fe200078ec0ff */
[----:B------:R-:W-:Y:S01]  /*120d0*/  IMAD.MOV R11, RZ, RZ, -R11 ;  /* 0x000000ffff0b7224 */ /* 0x000fe200078e0a0b */
[----:B------:R-:W-:Y:S01]  /*120e0*/  R2UR UR34, R25 ;  /* 0x00000000192272ca */ /* 0x000fe200000e0000 */
[----:B------:R-:W-:Y:S01]  /*120f0*/  IMAD.MOV R3, RZ, RZ, -R2 ;  /* 0x000000ffff037224 */ /* 0x000fe200078e0a02 */
[----:B------:R-:W-:Y:S01]  /*12100*/  LOP3.LUT R10, R10, R7, RZ, 0xc0, !PT ;  /* 0x000000070a0a7212 */ /* 0x000fe200078ec0ff */
[----:B------:R-:W-:Y:S02]  /*12110*/  IMAD R2, R20, R2, R5 ;  /* 0x0000000214027224 */ /* 0x000fe400078e0205 */
[----:B---3--:R-:W-:-:S04]  /*12120*/  IMAD R3, R3, R21, R12 ;  /* 0x0000001503037224 */ /* 0x008fc800078e020c */
[----:B------:R-:W-:Y:S01]  /*12130*/  IMAD R3, R3, R14, R10 ;  /* 0x0000000e03037224 */ /* 0x000fe200078e020a */
[----:B0-----:R-:W-:Y:S01]  /*12140*/  ISETP.NE.AND P0, PT, R4, 0x1, PT ;  /* 0x000000010400780c */ /* 0x001fe20003f05270 */
[----:B------:R-:W-:-:S12]  /*12150*/  IMAD.MOV.U32 R4, RZ, RZ, 0x1 ;  /* 0x00000001ff047424 */ /* 0x000fd800078e00ff */
[----:B-1----:R-:W-:-:S04]  /*12160*/  @P0 IMAD R15, R13, R11, R16 ;  /* 0x0000000b0d0f0224 */ /* 0x002fc800078e0210 */
[----:B------:R-:W-:-:S05]  /*12170*/  IMAD R2, R2, R24, R15 ;  /* 0x0000001802027224 */ /* 0x000fca00078e020f */
[----:B------:R-:W-:Y:S02]  /*12180*/  SEL R5, R3, R2, !P0 ;  /* 0x0000000203057207 */ /* 0x000fe40004000000 */
[----:B-----5:R-:W-:Y:S02]  /*12190*/  SEL R144, R2, R3, !P0 ;  /* 0x0000000302907207 */ /* 0x020fe40004000000 */
[----:B------:R-:W-:Y:S01]  /*121a0*/  PRMT R3, R4, 0x7610, R3 ;  /* 0x0000761004037816 */ /* 0x000fe20000000003 */
[----:B------:R2:W-:Y:S04]  /*121b0*/  STL [R1+0x4c], R5 ;  /* 0x00004c0501007387 */ /* 0x0005e80000100800 */
[----:B------:R2:W-:Y:S02]  /*121c0*/  STL [R1+0x50], R144 ;  /* 0x0000509001007387 */ /* 0x0005e40000100800 */
.L_x_37:
[----:B0----5:R-:W-:Y:S01]  /*121d0*/  IMAD.MOV.U32 R2, RZ, RZ, R144 ;  /* 0x000000ffff027224 */ /* 0x021fe200078e0090 */
[----:B------:R-:W-:Y:S01]  /*121e0*/  LOP3.LUT P0, RZ, R3, 0xff, RZ, 0xc0, !PT ;  /* 0x000000ff03ff7812 */ /* 0x000fe2000780c0ff */
[----:B------:R-:W-:-:S03]  /*121f0*/  UIMAD.WIDE.U32 UR12, UR6, -0x77777777, URZ ;  /* 0x88888889060c78a5 */ /* 0x000fc6000f8e003f */
[----:B------:R3:W-:Y:S01]  /*12200*/  STL [R1+0x50], R2 ;  /* 0x0000500201007387 */ /* 0x0007e20000100800 */
[----:B------:R-:W-:-:S04]  /*12210*/  USHF.R.U32.HI UR12, URZ, 0x3, UR13 ;  /* 0x000000033f0c7899 */ /* 0x000fc8000801160d */
[----:B------:R-:W-:-:S04]  /*12220*/  UIMAD UR5, UR12, -0xf, UR6 ;  /* 0xfffffff10c0578a4 */ /* 0x000fc8000f8e0206 */
[----:B------:R-:W-:Y:S08]  /*12230*/  @P0 BRA `(.L_x_40) ;  /* 0xfffffeec00e80947 */ /* 0x000ff0000383ffff */
[----:B------:R-:W-:Y:S05]  /*12240*/  EXIT ;  /* 0x000000000000794d */ /* 0x000fea0003800000 */
.L_x_4:
[----:B------:R-:W2:Y:S01]  /*12250*/  LDL R18, [R1+0x48] ;  /* 0x0000480001127983 */ /* 0x000ea20000100800 */
[----:B------:R-:W-:-:S03]  /*12260*/  ULDC.64 UR4, c[0x0][0x650] ;  /* 0x0001940000047ab9 */ /* 0x000fc60000000a00 */
[----:B------:R-:W3:Y:S01]  /*12270*/  LDL R19, [R1+0x44] ;  /* 0x0000440001137983 */ /* 0x000ee20000100800 */
[----:B------:R-:W-:Y:S01]  /*12280*/  PRMT R0, RZ, 0x7610, R0 ;  /* 0x00007610ff007816 */ /* 0x000fe20000000000 */
[----:B------:R-:W-:Y:S02]  /*12290*/  IMAD.MOV.U32 R5, RZ, RZ, -0x1 ;  /* 0xffffffffff057424 */ /* 0x000fe400078e00ff */
[----:B------:R-:W-:Y:S02]  /*122a0*/  IMAD.MOV.U32 R6, RZ, RZ, -0x1 ;  /* 0xffffffffff067424 */ /* 0x000fe400078e00ff */
[----:B------:R-:W-:Y:S01]  /*122b0*/  IMAD.MOV.U32 R11, RZ, RZ, -0x1 ;  /* 0xffffffffff0b7424 */ /* 0x000fe200078e00ff */
[----:B--2---:R-:W-:-:S04]  /*122c0*/  ISETP.GE.U32.AND P0, PT, R18, UR4, PT ;  /* 0x0000000412007c0c */ /* 0x004fc8000bf06070 */
[----:B---3--:R-:W-:-:S13]  /*122d0*/  ISETP.GE.U32.AND.EX P0, PT, R19, UR5, PT, P0 ;  /* 0x0000000513007c0c */ /* 0x008fda000bf06100 */
[----:B------:R-:W-:Y:S05]  /*122e0*/  @P0 BRA `(.L_x_41) ;  /* 0x00000004006c0947 */ /* 0x000fea0003800000 */
        /* <DEDUP_REMOVED lines=18> */
.L_x_42:
[--C-:B------:R-:W-:Y:S01]  /*12410*/  SHF.R.U64 R12, R10, R14, R11.reuse ;  /* 0x0000000e0a0c7219 */ /* 0x100fe2000000120b */
[----:B------:R-:W0:Y:S01]  /*12420*/  LDC.64 R20, c[0x0][0x640] ;  /* 0x00019000ff147b82 */ /* 0x000e220000000a00 */
[----:B------:R-:W-:Y:S01]  /*12430*/  I2FP.F32.U32 R9, R2 ;  /* 0x0000000200097245 */ /* 0x000fe20000201000 */
[----:B------:R-:W-:Y:S01]  /*12440*/  ULDC UR4, c[0x0][0x150] ;  /* 0x0000540000047ab9 */ /* 0x000fe20000000800 */
[----:B------:R-:W-:Y:S01]  /*12450*/  SHF.R.U32.HI R0, RZ, R14, R11 ;  /* 0x0000000eff007219 */ /* 0x000fe2000001160b */
[----:B------:R-:W-:Y:S01]  /*12460*/  IMAD.MOV.U32 R6, RZ, RZ, R18 ;  /* 0x000000ffff067224 */ /* 0x000fe200078e0012 */
[----:B------:R-:W-:Y:S01]  /*12470*/  IADD3 R3, P0, RZ, -R12, RZ ;  /* 0x8000000cff037210 */ /* 0x000fe20007f1e0ff */
[----:B------:R-:W-:Y:S01]  /*12480*/  FMUL R9, R9, UR4 ;  /* 0x0000000409097c20 */ /* 0x000fe20008400000 */
[----:B------:R-:W-:Y:S01]  /*12490*/  IMAD.MOV.U32 R7, RZ, RZ, R19 ;  /* 0x000000ffff077224 */ /* 0x000fe200078e0013 */
[----:B------:R-:W1:Y:S01]  /*124a0*/  LDC R8, c[0x0][0x618] ;  /* 0x00018600ff087b82 */ /* 0x000e620000000800 */
[----:B------:R-:W-:Y:S01]  /*124b0*/  ULDC UR4, c[0x0][0x154] ;  /* 0x0000550000047ab9 */ /* 0x000fe20000000800 */
[----:B------:R-:W-:-:S02]  /*124c0*/  IMAD.X R5, RZ, RZ, ~R0, P0 ;  /* 0x000000ffff057224 */ /* 0x000fc400000e0e00 */
[----:B------:R-:W2:Y:S01]  /*124d0*/  F2I.U32.TRUNC.NTZ R9, R9 ;  /* 0x0000000900097305 */ /* 0x000ea2000020f000 */
[----:B------:R-:W-:-:S03]  /*124e0*/  IMAD.WIDE.U32 R6, R3, R16, R6 ;  /* 0x0000001003067225 */ /* 0x000fc600078e0006 */
[----:B------:R-:W3:Y:S01]  /*124f0*/  LDC R11, c[0x0][0x144] ;  /* 0x00005100ff0b7b82 */ /* 0x000ee20000000800 */
[----:B------:R-:W-:Y:S01]  /*12500*/  IMAD R0, R5, R16, RZ ;  /* 0x0000001005007224 */ /* 0x000fe200078e02ff */
[----:B------:R-:W-:-:S03]  /*12510*/  I2FP.F32.U32 R5, R4 ;  /* 0x0000000400057245 */ /* 0x000fc60000201000 */
[----:B------:R-:W-:Y:S02]  /*12520*/  IMAD R3, R3, R17, R0 ;  /* 0x0000001103037224 */ /* 0x000fe400078e0200 */
[----:B------:R-:W-:Y:S01]  /*12530*/  FMUL R5, R5, UR4 ;  /* 0x0000000405057c20 */ /* 0x000fe20008400000 */
[----:B------:R-:W4:Y:S01]  /*12540*/  LDC R14, c[0x0][0x608] ;  /* 0x00018200ff0e7b82 */ /* 0x000f220000000800 */
[----:B------:R-:W-:Y:S01]  /*12550*/  IMAD.IADD R3, R7, 0x1, R3 ;  /* 0x0000000107037824 */ /* 0x000fe200078e0203 */
[----:B0-----:R-:W-:Y:S01]  /*12560*/  ISETP.NE.U32.AND P0, PT, R20, RZ, PT ;  /* 0x000000ff1400720c */ /* 0x001fe20003f05070 */
[----:B--2---:R-:W-:-:S03]  /*12570*/  IMAD.MOV R0, RZ, RZ, -R9 ;  /* 0x000000ffff007224 */ /* 0x004fc600078e0a09 */
[----:B------:R-:W-:Y:S02]  /*12580*/  ISETP.NE.AND.EX P0, PT, R21, RZ, PT, P0 ;  /* 0x000000ff1500720c */ /* 0x000fe40003f05300 */
[----:B------:R-:W0:Y:S01]  /*12590*/  LDC R19, c[0x0][0x658] ;  /* 0x00019600ff137b82 */ /* 0x000e220000000800 */
[-CC-:B-1----:R-:W-:Y:S01]  /*125a0*/  SHF.R.U64 R10, R6, R8.reuse, R3.reuse ;  /* 0x00000008060a7219 */ /* 0x182fe20000001203 */
[----:B------:R-:W-:Y:S01]  /*125b0*/  IMAD.MOV.U32 R6, RZ, RZ, -0x1 ;  /* 0xffffffffff067424 */ /* 0x000fe200078e00ff */
[----:B------:R-:W-:-:S05]  /*125c0*/  SHF.R.U32.HI R3, RZ, R8, R3 ;  /* 0x00000008ff037219 */ /* 0x000fca0000011603 */
[----:B------:R-:W1:Y:S01]  /*125d0*/  LDC R17, c[0x0][0x148] ;  /* 0x00005200ff117b82 */ /* 0x000e620000000800 */
[----:B---3--:R-:W-:Y:S02]  /*125e0*/  IMAD R18, R11, R0, R2 ;  /* 0x000000000b127224 */ /* 0x008fe400078e0202 */
[----:B------:R-:W-:-:S05]  /*125f0*/  IMAD.MOV.U32 R2, RZ, RZ, 0x1 ;  /* 0x00000001ff027424 */ /* 0x000fca00078e00ff */
[----:B------:R-:W2:Y:S01]  /*12600*/  LDC R16, c[0x0][0x600] ;  /* 0x00018000ff107b82 */ /* 0x000ea20000000800 */
[-CC-:B----4-:R-:W-:Y:S02]  /*12610*/  SHF.R.U64 R13, R10, R14.reuse, R3.reuse ;  /* 0x0000000e0a0d7219 */ /* 0x190fe40000001203 */
[----:B------:R-:W-:Y:S02]  /*12620*/  SHF.R.U32.HI R0, RZ, R14, R3 ;  /* 0x0000000eff007219 */ /* 0x000fe40000011603 */
[----:B------:R3:W4:Y:S03]  /*12630*/  F2I.U32.TRUNC.NTZ R14, R5 ;  /* 0x00000005000e7305 */ /* 0x000726000020f000 */
[----:B------:R-:W1:Y:S01]  /*12640*/  LDC R22, c[0x0][0x648] ;  /* 0x00019200ff167b82 */ /* 0x000e620000000800 */
[-C--:B0-----:R-:W-:Y:S02]  /*12650*/  SHF.R.U64 R15, R13, R19.reuse, R0 ;  /* 0x000000130d0f7219 */ /* 0x081fe40000001200 */
[----:B------:R-:W-:-:S02]  /*12660*/  SHF.L.U32 R6, R6, R19, RZ ;  /* 0x0000001306067219 */ /* 0x000fc400000006ff */
[-C--:B------:R-:W-:Y:S02]  /*12670*/  SHF.R.U32.HI R3, RZ, R19.reuse, R0 ;  /* 0x00000013ff037219 */ /* 0x080fe40000011600 */
[----:B------:R-:W-:Y:S01]  /*12680*/  SHF.L.U32 R19, R2, R19, RZ ;  /* 0x0000001302137219 */ /* 0x000fe200000006ff */
[----:B------:R-:W0:Y:S01]  /*12690*/  LDC R23, c[0x0][0x638] ;  /* 0x00018e00ff177b82 */ /* 0x000e220000000800 */
[----:B------:R-:W-:Y:S01]  /*126a0*/  LOP3.LUT R24, RZ, R6, RZ, 0x33, !PT ;  /* 0x00000006ff187212 */ /* 0x000fe200078e33ff */
[----:B------:R-:W-:-:S06]  /*126b0*/  IMAD.MOV.U32 R2, RZ, RZ, R15 ;  /* 0x000000ffff027224 */ /* 0x000fcc00078e000f */
[----:B------:R-:W0:Y:S01]  /*126c0*/  LDC R25, c[0x0][0x610] ;  /* 0x00018400ff197b82 */ /* 0x000e220000000800 */
[----:B---34-:R-:W-:Y:S05]  /*126d0*/  @!P0 BRA `(.L_x_43) ;  /* 0x0000000000288947 */ /* 0x018fea0003800000 */
[----:B------:R-:W3:Y:S02]  /*126e0*/  LDC R0, c[0x0][0x64c] ;  /* 0x00019300ff007b82 */ /* 0x000ee40000000800 */
[----:B---3--:R-:W-:-:S05]  /*126f0*/  IADD3 R5, P0, R15, R0, RZ ;  /* 0x000000000f057210 */ /* 0x008fca0007f1e0ff */
        /* <DEDUP_REMOVED lines=8> */
.L_x_43:
[----:B------:R-:W3:Y:S01]  /*12780*/  LDC R0, c[0x0][0x65c] ;  /* 0x00019700ff007b82 */ /* 0x000ee20000000800 */
[----:B-1----:R-:W-:Y:S01]  /*12790*/  SHF.R.U64 R3, R2, R22, R3 ;  /* 0x0000001602037219 */ /* 0x002fe20000001203 */
[----:B--2---:R-:W-:Y:S02]  /*127a0*/  VIADD R7, R16, 0xffffffff ;  /* 0xffffffff10077836 */ /* 0x004fe40000000000 */
[----:B------:R-:W-:Y:S02]  /*127b0*/  IMAD.MOV R14, RZ, RZ, -R14 ;  /* 0x000000ffff0e7224 */ /* 0x000fe400078e0a0e */
[----:B------:R-:W-:Y:S02]  /*127c0*/  IMAD.MOV R2, RZ, RZ, -R3 ;  /* 0x000000ffff027224 */ /* 0x000fe400078e0a03 */
[----:B------:R-:W-:Y:S01]  /*127d0*/  IMAD.MOV.U32 R11, RZ, RZ, R12 ;  /* 0x000000ffff0b7224 */ /* 0x000fe200078e000c */
[----:B---3--:R-:W-:Y:S02]  /*127e0*/  ISETP.NE.AND P0, PT, R0, 0x1, PT ;  /* 0x000000010000780c */ /* 0x008fe40003f05270 */
[----:B------:R-:W-:-:S05]  /*127f0*/  LOP3.LUT R0, R13, R24, RZ, 0xc0, !PT ;  /* 0x000000180d007212 */ /* 0x000fca00078ec0ff */
[----:B------:R-:W-:Y:S01]  /*12800*/  IMAD R5, R19, R3, R0 ;  /* 0x0000000313057224 */ /* 0x000fe200078e0200 */
[----:B------:R-:W-:Y:S01]  /*12810*/  LOP3.LUT R3, R10, R7, RZ, 0xc0, !PT ;  /* 0x000000070a037212 */ /* 0x000fe200078ec0ff */
[----:B0-----:R-:W-:-:S04]  /*12820*/  IMAD R0, R2, R23, R15 ;  /* 0x0000001702007224 */ /* 0x001fc800078e020f */
[----:B------:R-:W-:Y:S02]  /*12830*/  @P0 IMAD R18, R17, R14, R4 ;  /* 0x0000000e11120224 */ /* 0x000fe400078e0204 */
[----:B------:R-:W-:Y:S02]  /*12840*/  IMAD R2, R0, R16, R3 ;  /* 0x0000001000027224 */ /* 0x000fe400078e0203 */
[----:B------:R-:W-:Y:S02]  /*12850*/  IMAD R5, R5, R25, R18 ;  /* 0x0000001905057224 */ /* 0x000fe400078e0212 */
[----:B------:R-:W-:-:S03]  /*12860*/  IMAD.MOV.U32 R4, RZ, RZ, 0x1 ;  /* 0x00000001ff047424 */ /* 0x000fc600078e00ff */
[----:B------:R-:W-:Y:S02]  /*12870*/  SEL R6, R2, R5, !P0 ;  /* 0x0000000502067207 */ /* 0x000fe40004000000 */
[----:B------:R-:W-:Y:S02]  /*12880*/  PRMT R0, R4, 0x7610, R0 ;  /* 0x0000761004007816 */ /* 0x000fe40000000000 */
[----:B------:R-:W-:-:S07]  /*12890*/  SEL R5, R5, R2, !P0 ;  /* 0x0000000205057207 */ /* 0x000fce0004000000 */
.L_x_41:
[----:B------:R-:W-:-:S08]  /*128a0*/  NOP ;  /* 0x0000000000007918 */ /* 0x000fd00000000000 */
[----:B------:R-:W0:-:S00]  /*128b0*/  USETMAXREG.DEALLOC.CTAPOOL 0x28 ;  /* 0x00000028000079c8 */ /* 0x000e0000080e0500 */
[----:B------:R-:W-:-:S13]  /*128c0*/  ISETP.NE.AND P0, PT, RZ, UR6, PT ;  /* 0x00000006ff007c0c */ /* 0x000fda000bf05270 */
[----:B------:R-:W-:Y:S05]  /*128d0*/  @P0 EXIT ;  /* 0x000000000000094d */ /* 0x000fea0003800000 */
[----:B0-----:R-:W-:Y:S01]  /*128e0*/  LOP3.LUT P0, RZ, R0, 0xff, RZ, 0xc0, !PT ;  /* 0x000000ff00ff7812 */ /* 0x001fe2000780c0ff */
[----:B------:R-:W-:Y:S02]  /*128f0*/  IMAD.MOV.U32 R0, RZ, RZ, 0x1 ;  /* 0x00000001ff007424 */ /* 0x000fe400078e00ff */
[----:B------:R-:W-:-:S10]  /*12900*/  IMAD.MOV.U32 R8, RZ, RZ, RZ ;  /* 0x000000ffff087224 */ /* 0x000fd400078e00ff */
[----:B------:R-:W-:Y:S05]  /*12910*/  @!P0 BRA `(.L_x_44) ;  /* 0x0000000c00588947 */ /* 0x000fea0003800000 */
[----:B------:R-:W0:Y:S01]  /*12920*/  S2R R2, SR_TID.X ;  /* 0x0000000000027919 */ /* 0x000e220000002100 */
[----:B------:R-:W-:Y:S01]  /*12930*/  ULDC UR4, c[0x0][0x28c] ;  /* 0x0000a30000047ab9 */ /* 0x000fe20000000800 */
[----:B------:R-:W-:Y:S01]  /*12940*/  ULDC UR5, c[0x0][0x600] ;  /* 0x0001800000057ab9 */ /* 0x000fe20000000800 */
[----:B------:R-:W-:Y:S01]  /*12950*/  UIADD3 UR11, UR4, 0x1f, URZ ;  /* 0x0000001f040b7890 */ /* 0x000fe2000fffe03f */
[----:B------:R-:W-:Y:S01]  /*12960*/  BSSY B0, `(.L_x_44) ;  /* 0x00000d1000007945 */ /* 0x000fe20003800000 */
[----:B------:R-:W-:Y:S01]  /*12970*/  ULDC UR6, c[0x0][0x658] ;  /* 0x0001960000067ab9 */ /* 0x000fe20000000800 */
[----:B------:R-:W-:Y:S01]  /*12980*/  UMOV UR9, 0xffffffff ;  /* 0xffffffff00097882 */ /* 0x000fe20000000000 */
[----:B------:R-:W-:Y:S01]  /*12990*/  UMOV UR12, 0x1 ;  /* 0x00000001000c7882 */ /* 0x000fe20000000000 */
[----:B------:R-:W-:Y:S01]  /*129a0*/  UIADD3 UR4, UR5, -0x1, URZ ;  /* 0xffffffff05047890 */ /* 0x000fe2000fffe03f */
[----:B------:R-:W-:Y:S01]  /*129b0*/  IMAD.MOV.U32 R9, RZ, RZ, 0x1 ;  /* 0x00000001ff097424 */ /* 0x000fe200078e00ff */
[----:B------:R-:W-:Y:S01]  /*129c0*/  USHF.L.U32 UR10, UR9, UR6, URZ ;  /* 0x00000006090a7299 */ /* 0x000fe2000800063f */
[----:B------:R-:W-:Y:S01]  /*129d0*/  IMAD.MOV.U32 R0, RZ, RZ, 0x1 ;  /* 0x00000001ff007424 */ /* 0x000fe200078e00ff */
[----:B------:R-:W-:Y:S01]  /*129e0*/  USHF.L.U32 UR5, UR12, UR6, URZ ;  /* 0x000000060c057299 */ /* 0x000fe2000800063f */
[----:B------:R-:W-:Y:S01]  /*129f0*/  IMAD.MOV.U32 R8, RZ, RZ, RZ ;  /* 0x000000ffff087224 */ /* 0x000fe200078e00ff */
[----:B------:R-:W-:Y:S01]  /*12a00*/  USHF.R.S32.HI UR12, URZ, 0x1f, UR11 ;  /* 0x0000001f3f0c7899 */ /* 0x000fe2000801140b */
[----:B------:R-:W-:Y:S01]  /*12a10*/  ULDC UR8, c[0x0][0xc] ;  /* 0x0000030000087ab9 */ /* 0x000fe20000000800 */
[----:B------:R-:W-:-:S02]  /*12a20*/  ULDC UR9, c[0x0][0x10] ;  /* 0x0000040000097ab9 */ /* 0x000fc40000000800 */
[----:B------:R-:W-:Y:S02]  /*12a30*/  ULEA.HI UR12, UR12, UR11, URZ, 0x5 ;  /* 0x0000000b0c0c7291 */ /* 0x000fe4000f8f283f */
[----:B------:R-:W-:Y:S02]  /*12a40*/  UIMAD.WIDE.U32 UR8, UR8, UR9, URZ ;  /* 0x00000009080872a5 */ /* 0x000fe4000f8e003f */
[----:B------:R-:W-:Y:S02]  /*12a50*/  ULOP3.LUT UR6, URZ, UR10, URZ, 0x33, !UPT ;  /* 0x0000000a3f067292 */ /* 0x000fe4000f8e333f */
[----:B------:R-:W-:Y:S01]  /*12a60*/  USHF.R.S32.HI UR19, URZ, 0x5, UR12 ;  /* 0x000000053f137899 */ /* 0x000fe2000801140c */
[----:B------:R-:W-:Y:S01]  /*12a70*/  ULDC UR10, c[0x0][0x14] ;  /* 0x00000500000a7ab9 */ /* 0x000fe20000000800 */
[----:B------:R-:W-:Y:S02]  /*12a80*/  ULOP3.LUT UR26, UR7, 0x2, URZ, 0xfc, !UPT ;  /* 0x00000002071a7892 */ /* 0x000fe4000f8efc3f */
[----:B------:R-:W-:-:S02]  /*12a90*/  UIMAD.WIDE.U32 UR22, UR8, UR10, URZ ;  /* 0x0000000a081672a5 */ /* 0x000fc4000f8e003f */
[----:B------:R-:W-:Y:S01]  /*12aa0*/  UIMAD UR13, UR9, UR10, URZ ;  /* 0x0000000a090d72a4 */ /* 0x000fe2000f8e023f */
[C---:B0-----:R-:W-:Y:S01]  /*12ab0*/  LOP3.LUT P2, RZ, R2.reuse, 0x7f, RZ, 0xc0, !PT ;  /* 0x0000007f02ff7812 */ /* 0x041fe2000784c0ff */
[----:B------:R-:W-:Y:S01]  /*12ac0*/  UIADD3 UR27, UR19, 0x1, URZ ;  /* 0x00000001131b7890 */ /* 0x000fe2000fffe03f */
[----:B------:R-:W-:Y:S01]  /*12ad0*/  LOP3.LUT P0, RZ, R2, 0x1f, RZ, 0xc0, !PT ;  /* 0x0000001f02ff7812 */ /* 0x000fe2000780c0ff */
[----:B------:R-:W-:Y:S01]  /*12ae0*/  UIADD3 UR13, UR23, UR13, URZ ;  /* 0x0000000d170d7290 */ /* 0x000fe2000fffe03f */
[----:B------:R-:W-:Y:S02]  /*12af0*/  ULDC.64 UR24, c[0x0][0x198] ;  /* 0x0000660000187ab9 */ /* 0x000fe40000000a00 */
[----:B------:R-:W-:-:S13]  /*12b00*/  PLOP3.LUT P0, PT, P0, P2, PT, 0x8a, 0x0 ;  /* 0x000000000000781c */ /* 0x000fda0000705172 */
.L_x_56:
[----:B------:R-:W-:-:S03]  /*12b10*/  UMOV UR8, 0xffffffff ;  /* 0xffffffff00087882 */ /* 0x000fc60000000000 */
[----:B------:R-:W-:Y:S05]  /*12b20*/  BRA.DIV UR8, `(.L_x_45) ;  /* 0x00000016085c7947 */ /* 0x000fea000b800000 */
[----:B------:R-:W-:-:S13]  /*12b30*/  ELECT P1, URZ, PT ;  /* 0x00000000003f782f */ /* 0x000fda0003820000 */
.L_x_78:
[----:B------:R-:W0:Y:S01]  /*12b40*/  LDC R2, c[0x0][0x28c] ;  /* 0x0000a300ff027b82 */ /* 0x000e220000000800 */
[----:B------:R-:W-:Y:S01]  /*12b50*/  BSSY B1, `(.L_x_46) ;  /* 0x0000038000017945 */ /* 0x000fe20003800000 */
[----:B0-----:R-:W-:-:S13]  /*12b60*/  ISETP.LT.OR P1, PT, R2, 0x1, !P1 ;  /* 0x000000010200780c */ /* 0x001fda0004f21670 */
[----:B------:R-:W-:Y:S05]  /*12b70*/  @P1 BRA `(.L_x_47) ;  /* 0x0000000000d41947 */ /* 0x000fea0003800000 */
[----:B------:R-:W-:Y:S02]  /*12b80*/  IMAD R6, R6, 0x50, RZ ;  /* 0x0000005006067824 */ /* 0x000fe400078e02ff */
[----:B------:R-:W-:Y:S02]  /*12b90*/  IMAD R7, R5, 0x180, RZ ;  /* 0x0000018005077824 */ /* 0x000fe400078e02ff */
[----:B------:R-:W-:Y:S02]  /*12ba0*/  IMAD.MOV.U32 R12, RZ, RZ, RZ ;  /* 0x000000ffff0c7224 */ /* 0x000fe400078e00ff */
[----:B------:R-:W-:Y:S02]  /*12bb0*/  IMAD.U32 R14, RZ, RZ, UR27 ;  /* 0x0000001bff0e7e24 */ /* 0x000fe4000f8e00ff */
[----:B------:R-:W-:Y:S02]  /*12bc0*/  IMAD.MOV.U32 R2, RZ, RZ, R0 ;  /* 0x000000ffff027224 */ /* 0x000fe400078e0000 */
[----:B------:R-:W-:-:S07]  /*12bd0*/  IMAD.MOV.U32 R3, RZ, RZ, R8 ;  /* 0x000000ffff037224 */ /* 0x000fce00078e0008 */
.L_x_51:
[----:B------:R-:W0:Y:S01]  /*12be0*/  S2R R5, SR_CgaCtaId ;  /* 0x0000000000057919 */ /* 0x000e220000008800 */
[----:B------:R-:W-:-:S04]  /*12bf0*/  MOV R4, 0x400 ;  /* 0x0000040000047802 */ /* 0x000fc80000000f00 */
[----:B0-----:R-:W-:Y:S02]  /*12c00*/  LEA R10, R5, R4, 0x18 ;  /* 0x00000004050a7211 */ /* 0x001fe400078ec0ff */
[----:B------:R-:W-:Y:S01]  /*12c10*/  SHF.L.U32 R4, R2, 0x1f, RZ ;  /* 0x0000001f02047819 */ /* 0x000fe200000006ff */
[----:B------:R-:W0:Y:S02]  /*12c20*/  @!P2 LDC R5, c[0x0][0x500] ;  /* 0x00014000ff05ab82 */ /* 0x000e240000000800 */
[----:B------:R-:W-:-:S04]  /*12c30*/  IMAD R13, R3, 0x8, R10 ;  /* 0x00000008030d7824 */ /* 0x000fc800078e020a */
[----:B------:R-:W1:Y:S02]  /*12c40*/  SYNCS.PHASECHK.TRANS64.TRYWAIT P1, [R13+URZ+0x78], R4 ;  /* 0x000078040d0075a7 */ /* 0x000e64000802017f */
[----:B-1----:R-:W-:Y:S05]  /*12c50*/  @!P1 BRA `(.L_x_48) ;  /* 0x0000001400309947 */ /* 0x002fea0003800000 */
.L_x_79:
[----:B------:R-:W-:Y:S01]  /*12c60*/  UPRMT UR8, UR26, 0x9910, URZ ;  /* 0x000099101a087896 */ /* 0x000fe2000800003f */
[----:B0-----:R0:W-:Y:S03]  /*12c70*/  @!P2 SYNCS.ARRIVE.TRANS64 RZ, [R13+URZ], R5 ;  /* 0x000000050dffa9a7 */ /* 0x0011e6000800003f */
[----:B------:R-:W-:-:S06]  /*12c80*/  UISETP.NE.AND UP0, UPT, UR8, 0x2, UPT ;  /* 0x000000020800788c */ /* 0x000fcc000bf05270 */
[----:B------:R-:W-:-:S13]  /*12c90*/  PLOP3.LUT P1, PT, PT, PT, UP0, 0x80, 0x0 ;  /* 0x000000000000781c */ /* 0x000fda0003f2f008 */
[----:B0-----:R-:W-:Y:S05]  /*12ca0*/  @P1 BRA `(.L_x_49) ;  /* 0x0000000000041947 */ /* 0x001fea0003800000 */
[----:B------:R-:W-:Y:S01]  /*12cb0*/  BPT.TRAP 0x1 ;  /* 0x000000040000795c */ /* 0x000fe20000300000 */
.L_x_49:
[----:B------:R-:W-:Y:S05]  /*12cc0*/  @P0 BRA `(.L_x_50) ;  /* 0x0000000000040947 */ /* 0x000fea0003800000 */
[----:B------:R-:W-:Y:S01]  /*12cd0*/  BPT.TRAP 0x1 ;  /* 0x000000040000795c */ /* 0x000fe20000300000 */
.L_x_50:
[--C-:B-1----:R-:W-:Y:S01]  /*12ce0*/  IMAD R4, R3, 0x3000, R10.reuse ;  /* 0x0000300003047824 */ /* 0x102fe200078e020a */
[----:B------:R-:W-:Y:S01]  /*12cf0*/  R2UR UR20, R7 ;  /* 0x00000000071472ca */ /* 0x000fe200000e0000 */
[----:B------:R-:W-:Y:S01]  /*12d00*/  IMAD R10, R3, 0xa00, R10 ;  /* 0x00000a00030a7824 */ /* 0x000fe200078e020a */
[----:B------:R-:W-:Y:S01]  /*12d10*/  R2UR UR9, R13 ;  /* 0x000000000d0972ca */ /* 0x000fe200000e0000 */
[----:B------:R-:W-:Y:S01]  /*12d20*/  VIADD R14, R14, 0xffffffff ;  /* 0xffffffff0e0e7836 */ /* 0x000fe20000000000 */
[----:B------:R-:W-:Y:S01]  /*12d30*/  R2UR UR8, R4 ;  /* 0x00000000040872ca */ /* 0x000fe200000e0000 */
[----:B------:R-:W-:Y:S01]  /*12d40*/  UIADD3 UR14, UP0, UR24, 0xf0, URZ ;  /* 0x000000f0180e7890 */ /* 0x000fe2000ff1e03f */
[----:B------:R-:W-:Y:S01]  /*12d50*/  R2UR UR11, R10 ;  /* 0x000000000a0b72ca */ /* 0x000fe200000e0000 */
[----:B------:R-:W-:Y:S01]  /*12d60*/  UIADD3 UR28, UP1, UR24, 0x1f0, URZ ;  /* 0x000001f0181c7890 */ /* 0x000fe2000ff3e03f */
[----:B------:R-:W-:Y:S01]  /*12d70*/  R2UR UR10, R12 ;  /* 0x000000000c0a72ca */ /* 0x000fe200000e0000 */
[----:B------:R-:W-:Y:S01]  /*12d80*/  UIADD3.X UR15, URZ, UR25, URZ, UP0, !UPT ;  /* 0x000000193f0f7290 */ /* 0x000fe200087fe43f */
[----:B------:R-:W-:Y:S01]  /*12d90*/  R2UR UR12, R11 ;  /* 0x000000000b0c72ca */ /* 0x000fe200000e0000 */
[----:B------:R-:W-:Y:S01]  /*12da0*/  VIADD R3, R3, 0x1 ;  /* 0x0000000103037836 */ /* 0x000fe20000000000 */
[----:B------:R-:W-:Y:S01]  /*12db0*/  R2UR UR21, R6 ;  /* 0x00000000061572ca */ /* 0x000fe200000e0000 */
[----:B------:R-:W-:Y:S01]  /*12dc0*/  UIADD3.X UR29, URZ, UR25, URZ, UP1, !UPT ;  /* 0x000000193f1d7290 */ /* 0x000fe20008ffe43f */
[----:B------:R-:W-:Y:S01]  /*12dd0*/  ISETP.GT.AND P3, PT, R14, 0x1, PT ;  /* 0x000000010e00780c */ /* 0x000fe20003f64270 */
[----:B------:R-:W-:Y:S01]  /*12de0*/  UMOV UR16, 0x0 ;  /* 0x0000000000107882 */ /* 0x000fe20000000000 */
[----:B------:R-:W-:Y:S01]  /*12df0*/  UMOV UR17, 0x10000000 ;  /* 0x1000000000117882 */ /* 0x000fe20000000000 */
[----:B------:R-:W-:Y:S01]  /*12e00*/  UIADD3 UR8, UR8, 0x200, URZ ;  /* 0x0000020008087890 */ /* 0x000fe2000fffe03f */
[----:B------:R-:W-:Y:S01]  /*12e10*/  ISETP.NE.AND P1, PT, R3, 0xf, PT ;  /* 0x0000000f0300780c */ /* 0x000fe20003f25270 */
[----:B------:R-:W-:Y:S01]  /*12e20*/  UIADD3 UR18, UR11, 0x2d200, URZ ;  /* 0x0002d2000b127890 */ /* 0x000fe2000fffe03f */
[----:B------:R-:W-:-:S02]  /*12e30*/  VIADD R12, R12, 0x20 ;  /* 0x000000200c0c7836 */ /* 0x000fc40000000000 */
[----:B------:R-:W-:Y:S01]  /*12e40*/  UMOV UR11, UR20 ;  /* 0x00000014000b7c82 */ /* 0x000fe20008000000 */
[----:B------:R-:W-:Y:S02]  /*12e50*/  SEL R5, RZ, 0x1, P1 ;  /* 0x00000001ff057807 */ /* 0x000fe40000800000 */
[----:B------:R-:W-:Y:S01]  /*12e60*/  SEL R3, R3, RZ, P1 ;  /* 0x000000ff03037207 */ /* 0x000fe20000800000 */
[----:B------:R0:W-:Y:S01]  /*12e70*/  UTMALDG.3D [UR8], [UR14], desc[UR16] ;  /* 0x000010080e0075b4 */ /* 0x0001e20008011000 */
[----:B------:R-:W-:Y:S01]  /*12e80*/  LOP3.LUT R2, R2, R5, RZ, 0x3c, !PT ;  /* 0x0000000502027212 */ /* 0x000fe200078e3cff */
[----:B0-----:R-:W-:Y:S01]  /*12e90*/  UMOV UR8, UR18 ;  /* 0x0000001200087c82 */ /* 0x001fe20008000000 */
[----:B------:R-:W-:Y:S02]  /*12ea0*/  UMOV UR11, UR21 ;  /* 0x00000015000b7c82 */ /* 0x000fe40008000000 */
[----:B------:R0:W-:Y:S02]  /*12eb0*/  UTMALDG.3D [UR8], [UR28], desc[UR16] ;  /* 0x000010081c0075b4 */ /* 0x0001e40008011000 */
[----:B0-----:R-:W-:Y:S05]  /*12ec0*/  @P3 BRA `(.L_x_51) ;  /* 0xfffffffc00443947 */ /* 0x001fea000383ffff */
.L_x_47:
[----:B------:R-:W-:Y:S05]  /*12ed0*/  BSYNC B1 ;  /* 0x0000000000017941 */ /* 0x000fea0003800000 */
.L_x_46:
[----:B------:R-:W2:Y:S01]  /*12ee0*/  LDL.LU R15, [R1+0x44] ;  /* 0x00004400010f7983 */ /* 0x000ea20000300800 */
[----:B------:R-:W-:Y:S01]  /*12ef0*/  LOP3.LUT P4, RZ, R9, 0xff, RZ, 0xc0, !PT ;  /* 0x000000ff09ff7812 */ /* 0x000fe2000788c0ff */
[----:B------:R-:W-:Y:S01]  /*12f00*/  VIADD R8, R8, UR19 ;  /* 0x0000001308087c36 */ /* 0x000fe20008000000 */
[----:B------:R-:W-:Y:S01]  /*12f10*/  ULDC.64 UR8, c[0x0][0x650] ;  /* 0x0001940000087ab9 */ /* 0x000fe20000000a00 */
[----:B------:R-:W3:Y:S01]  /*12f20*/  LDL.LU R13, [R1+0x48] ;  /* 0x00004800010d7983 */ /* 0x000ee20000300800 */
[----:B------:R-:W-:Y:S01]  /*12f30*/  IMAD.U32 R5, RZ, RZ, UR19 ;  /* 0x00000013ff057e24 */ /* 0x000fe2000f8e00ff */
[----:B------:R-:W-:Y:S01]  /*12f40*/  UISETP.GE.U32.AND UP0, UPT, UR19, 0xf, UPT ;  /* 0x0000000f1300788c */ /* 0x000fe2000bf06070 */
[----:B------:R-:W-:Y:S01]  /*12f50*/  ISETP.GT.U32.AND P1, PT, R8, 0xe, PT ;  /* 0x0000000e0800780c */ /* 0x000fe20003f24070 */
[----:B------:R-:W-:Y:S01]  /*12f60*/  BSSY B1, `(.L_x_52) ;  /* 0x000006e000017945 */ /* 0x000fe20003800000 */
[----:B------:R-:W-:Y:S01]  /*12f70*/  IMAD.MOV.U32 R6, RZ, RZ, -0x1 ;  /* 0xffffffffff067424 */ /* 0x000fe200078e00ff */
[----:B------:R-:W-:Y:S01]  /*12f80*/  PRMT R9, RZ, 0x7610, R9 ;  /* 0x00007610ff097816 */ /* 0x000fe20000000009 */
[----:B------:R-:W-:Y:S01]  /*12f90*/  IMAD.MOV.U32 R11, RZ, RZ, -0x1 ;  /* 0xffffffffff0b7424 */ /* 0x000fe200078e00ff */
[----:B------:R-:W-:-:S02]  /*12fa0*/  ISETP.LT.U32.AND P1, PT, R5, 0xf, P1 ;  /* 0x0000000f0500780c */ /* 0x000fc40000f21070 */
[----:B------:R-:W0:Y:S01]  /*12fb0*/  @P4 S2R R3, SR_CgaCtaId ;  /* 0x0000000000034919 */ /* 0x000e220000008800 */
[----:B------:R-:W-:Y:S02]  /*12fc0*/  @P4 MOV R2, 0x400 ;  /* 0x0000040000024802 */ /* 0x000fe40000000f00 */
[----:B------:R-:W-:Y:S02]  /*12fd0*/  PLOP3.LUT P3, PT, PT, PT, UP0, 0x80, 0x0 ;  /* 0x000000000000781c */ /* 0x000fe40003f6f008 */
[----:B0-----:R-:W-:Y:S01]  /*12fe0*/  @P4 LEA R4, R3, R2, 0x18 ;  /* 0x0000000203044211 */ /* 0x001fe200078ec0ff */
[----:B------:R-:W-:-:S03]  /*12ff0*/  IMAD.WIDE.U32 R2, R8, -0x77777777, RZ ;  /* 0x8888888908027825 */ /* 0x000fc600078e00ff */
[----:B------:R0:W-:Y:S02]  /*13000*/  @P4 SYNCS.ARRIVE.TRANS64.A1T0 RZ, [R4+URZ+0x108], RZ ;  /* 0x000108ff04ff49a7 */ /* 0x0001e4000810003f */
[----:B------:R-:W-:Y:S02]  /*13010*/  SHF.R.U32.HI R5, RZ, 0x3, R3 ;  /* 0x00000003ff057819 */ /* 0x000fe40000011603 */
[----:B------:R-:W-:Y:S02]  /*13020*/  SEL R3, RZ, 0x1, !P1 ;  /* 0x00000001ff037807 */ /* 0x000fe40004800000 */
[----:B------:R-:W-:Y:S01]  /*13030*/  PRMT R2, RZ, 0x7610, R2 ;  /* 0x00007610ff027816 */ /* 0x000fe20000000002 */
[----:B------:R-:W-:Y:S01]  /*13040*/  IMAD R8, R5, -0xf, R8 ;  /* 0xfffffff105087824 */ /* 0x000fe200078e0208 */
[----:B------:R-:W-:-:S04]  /*13050*/  LOP3.LUT R0, R0, R3, RZ, 0x3c, !PT ;  /* 0x0000000300007212 */ /* 0x000fc800078e3cff */
[----:B------:R-:W-:Y:S01]  /*13060*/  @P3 LOP3.LUT R0, R0, 0x1, R5, 0x78, !PT ;  /* 0x0000000100003812 */ /* 0x000fe200078e7805 */
[----:B------:R-:W-:Y:S01]  /*13070*/  IMAD.MOV.U32 R5, RZ, RZ, -0x1 ;  /* 0xffffffffff057424 */ /* 0x000fe200078e00ff */
[----:B---3--:R-:W-:-:S04]  /*13080*/  IADD3 R13, P4, R13, UR22, RZ ;  /* 0x000000160d0d7c10 */ /* 0x008fc8000ff9e0ff */
[----:B--2---:R-:W-:Y:S01]  /*13090*/  IADD3.X R15, R15, UR13, RZ, P4, !PT ;  /* 0x0000000d0f0f7c10 */ /* 0x004fe2000a7fe4ff */
[----:B------:R0:W-:Y:S01]  /*130a0*/  STL [R1+0x48], R13 ;  /* 0x0000480d01007387 */ /* 0x0001e20000100800 */
[----:B------:R-:W-:-:S03]  /*130b0*/  ISETP.GE.U32.AND P1, PT, R13, UR8, PT ;  /* 0x000000080d007c0c */ /* 0x000fc6000bf26070 */
[----:B------:R0:W-:Y:S01]  /*130c0*/  STL [R1+0x44], R15 ;  /* 0x0000440f01007387 */ /* 0x0001e20000100800 */
[----:B------:R-:W-:-:S13]  /*130d0*/  ISETP.GE.U32.AND.EX P1, PT, R15, UR9, PT, P1 ;  /* 0x000000090f007c0c */ /* 0x000fda000bf26110 */
[----:B0-----:R-:W-:Y:S05]  /*130e0*/  @P1 BRA `(.L_x_53) ;  /* 0x0000000400541947 */ /* 0x001fea0003800000 */
[----:B------:R-:W-:Y:S01]  /*130f0*/  ULDC.64 UR8, c[0x0][0x628] ;  /* 0x00018a0000087ab9 */ /* 0x000fe20000000a00 */
[----:B------:R-:W0:Y:S01]  /*13100*/  S2R R12, SR_CTAID.X ;  /* 0x00000000000c7919 */ /* 0x000e220000002500 */
[----:B------:R-:W-:Y:S01]  /*13110*/  ISETP.NE.U32.AND P1, PT, RZ, UR8, PT ;  /* 0x00000008ff007c0c */ /* 0x000fe2000bf25070 */
[----:B------:R-:W-:Y:S01]  /*13120*/  ULDC UR11, c[0x0][0x630] ;  /* 0x00018c00000b7ab9 */ /* 0x000fe20000000800 */
[----:B------:R-:W-:Y:S01]  /*13130*/  IMAD.MOV.U32 R2, RZ, RZ, R13 ;  /* 0x000000ffff027224 */ /* 0x000fe200078e000d */
[----:B------:R-:W1:Y:S01]  /*13140*/  S2R R10, SR_CTAID.Y ;  /* 0x00000000000a7919 */ /* 0x000e620000002600 */
[----:B------:R-:W-:Y:S01]  /*13150*/  ISETP.NE.AND.EX P1, PT, RZ, UR9, PT, P1 ;  /* 0x00000009ff007c0c */ /* 0x000fe2000bf25310 */
[----:B------:R-:W-:-:S12]  /*13160*/  IMAD.MOV.U32 R3, RZ, RZ, R15 ;  /* 0x000000ffff037224 */ /* 0x000fd800078e000f */
[----:B------:R-:W-:Y:S05]  /*13170*/  @!P1 BRA `(.L_x_54) ;  /* 0x0000000000289947 */ /* 0x000fea0003800000 */
[----:B------:R-:W-:Y:S02]  /*13180*/  ULDC UR10, c[0x0][0x634] ;  /* 0x00018d00000a7ab9 */ /* 0x000fe40000000800 */
[----:B------:R-:W-:-:S05]  /*13190*/  IADD3 R7, P1, R13, UR10, RZ ;  /* 0x0000000a0d077c10 */ /* 0x000fca000ff3e0ff */
[----:B------:R-:W-:-:S04]  /*131a0*/  IMAD.X R11, RZ, RZ, R15, P1 ;  /* 0x000000ffff0b7224 */ /* 0x000fc800008e060f */
[----:B------:R-:W-:-:S04]  /*131b0*/  IMAD.WIDE.U32 R4, R11, UR8, RZ ;  /* 0x000000080b047c25 */ /* 0x000fc8000f8e00ff */
[----:B------:R-:W-:-:S04]  /*131c0*/  IMAD.WIDE.U32 R4, P1, R7, UR9, R4 ;  /* 0x0000000907047c25 */ /* 0x000fc8000f820004 */
[----:B------:R-:W-:-:S04]  /*131d0*/  IMAD.WIDE.U32 R6, R7, UR8, RZ ;  /* 0x0000000807067c25 */ /* 0x000fc8000f8e00ff */
[----:B------:R-:W-:Y:S01]  /*131e0*/  IMAD.X R3, RZ, RZ, RZ, P1 ;  /* 0x000000ffff037224 */ /* 0x000fe200008e06ff */
[----:B------:R-:W-:Y:S01]  /*131f0*/  IADD3 RZ, P1, R7, R4, RZ ;  /* 0x0000000407ff7210 */ /* 0x000fe20007f3e0ff */
[----:B------:R-:W-:-:S04]  /*13200*/  IMAD.MOV.U32 R2, RZ, RZ, R5 ;  /* 0x000000ffff027224 */ /* 0x000fc800078e0005 */
[----:B------:R-:W-:-:S08]  /*13210*/  IMAD.WIDE.U32.X R2, R11, UR9, R2, P1 ;  /* 0x000000090b027c25 */ /* 0x000fd000088e0402 */
.L_x_54:
[--C-:B------:R-:W-:Y:S01]  /*13220*/  SHF.R.U64 R11, R2, UR11, R3.reuse ;  /* 0x0000000b020b7c19 */ /* 0x100fe20008001203 */
[----:B------:R-:W-:Y:S01]  /*13230*/  ULDC.64 UR8, c[0x0][0x620] ;  /* 0x0001880000087ab9 */ /* 0x000fe20000000a00 */
[----:B------:R-:W-:Y:S01]  /*13240*/  SHF.R.U32.HI R2, RZ, UR11, R3 ;  /* 0x0000000bff027c19 */ /* 0x000fe20008011603 */
[----:B------:R-:W-:Y:S01]  /*13250*/  IMAD.MOV.U32 R3, RZ, RZ, R15 ;  /* 0x000000ffff037224 */ /* 0x000fe200078e000f */
[----:B------:R-:W-:Y:S01]  /*13260*/  IADD3 R5, P1, RZ, -R11, RZ ;  /* 0x8000000bff057210 */ /* 0x000fe20007f3e0ff */
[----:B------:R-:W2:Y:S01]  /*13270*/  LDC R7, c[0x0][0x144] ;  /* 0x00005100ff077b82 */ /* 0x000ea20000000800 */
[----:B0-----:R-:W-:Y:S01]  /*13280*/  I2FP.F32.U32 R6, R12 ;  /* 0x0000000c00067245 */ /* 0x001fe20000201000 */
[----:B------:R-:W-:Y:S01]  /*13290*/  ULDC.64 UR14, c[0x0][0x640] ;  /* 0x00019000000e7ab9 */ /* 0x000fe20000000a00 */
[----:B------:R-:W-:Y:S01]  /*132a0*/  ULDC UR10, c[0x0][0x608] ;  /* 0x00018200000a7ab9 */ /* 0x000fe20000000800 */
[----:B------:R-:W-:Y:S01]  /*132b0*/  IMAD.X R2, RZ, RZ, ~R2, P1 ;  /* 0x000000ffff027224 */ /* 0x000fe200008e0e02 */
[----:B------:R-:W-:-:S03]  /*132c0*/  ISETP.NE.U32.AND P1, PT, RZ, UR14, PT ;  /* 0x0000000eff007c0c */ /* 0x000fc6000bf25070 */
[----:B------:R-:W-:Y:S01]  /*132d0*/  IMAD R4, R2, UR8, RZ ;  /* 0x0000000802047c24 */ /* 0x000fe2000f8e02ff */
[----:B------:R-:W0:Y:S01]  /*132e0*/  LDC R15, c[0x0][0x148] ;  /* 0x00005200ff0f7b82 */ /* 0x000e220000000800 */
[----:B------:R-:W-:Y:S01]  /*132f0*/  IMAD.MOV.U32 R2, RZ, RZ, R13 ;  /* 0x000000ffff027224 */ /* 0x000fe200078e000d */
[----:B------:R-:W-:-:S03]  /*13300*/  ISETP.NE.AND.EX P1, PT, RZ, UR15, PT, P1 ;  /* 0x0000000fff007c0c */ /* 0x000fc6000bf25310 */
[----:B------:R-:W-:Y:S01]  /*13310*/  IMAD.WIDE.U32 R2, R5, UR8, R2 ;  /* 0x0000000805027c25 */ /* 0x000fe2000f8e0002 */
[----:B------:R-:W-:-:S03]  /*13320*/  ULDC UR8, c[0x0][0x150] ;  /* 0x0000540000087ab9 */ /* 0x000fc60000000800 */
[----:B------:R-:W-:Y:S01]  /*13330*/  FMUL R6, R6, UR8 ;  /* 0x0000000806067c20 */ /* 0x000fe20008400000 */
[----:B------:R-:W-:Y:S01]  /*13340*/  IMAD R5, R5, UR9, R4 ;  /* 0x0000000905057c24 */ /* 0x000fe2000f8e0204 */
[----:B------:R-:W-:Y:S01]  /*13350*/  ULDC UR8, c[0x0][0x618] ;  /* 0x0001860000087ab9 */ /* 0x000fe20000000800 */
[----:B------:R-:W-:Y:S02]  /*13360*/  ULDC UR9, c[0x0][0x154] ;  /* 0x0000550000097ab9 */ /* 0x000fe40000000800 */
[----:B------:R-:W-:Y:S01]  /*13370*/  IMAD.IADD R3, R3, 0x1, R5 ;  /* 0x0000000103037824 */ /* 0x000fe200078e0205 */
[----:B------:R-:W3:Y:S04]  /*13380*/  F2I.U32.TRUNC.NTZ R6, R6 ;  /* 0x0000000600067305 */ /* 0x000ee8000020f000 */
[----:B------:R-:W-:-:S02]  /*13390*/  SHF.R.U64 R13, R2, UR8, R3 ;  /* 0x00000008020d7c19 */ /* 0x000fc40008001203 */
[----:B-1----:R-:W-:-:S05]  /*133a0*/  I2FP.F32.U32 R2, R10 ;  /* 0x0000000a00027245 */ /* 0x002fca0000201000 */
[----:B------:R-:W-:Y:S01]  /*133b0*/  FMUL R4, R2, UR9 ;  /* 0x0000000902047c20 */ /* 0x000fe20008400000 */
[----:B------:R-:W-:Y:S01]  /*133c0*/  SHF.R.U32.HI R2, RZ, UR8, R3 ;  /* 0x00000008ff027c19 */ /* 0x000fe20008011603 */
[----:B------:R-:W-:Y:S02]  /*133d0*/  ULDC UR8, c[0x0][0x658] ;  /* 0x0001960000087ab9 */ /* 0x000fe40000000800 */
[----:B------:R1:W4:Y:S01]  /*133e0*/  F2I.U32.TRUNC.NTZ R18, R4 ;  /* 0x0000000400127305 */ /* 0x000322000020f000 */
[----:B------:R-:W-:Y:S01]  /*133f0*/  SHF.R.U64 R16, R13, UR10, R2 ;  /* 0x0000000a0d107c19 */ /* 0x000fe20008001202 */
[----:B---3--:R-:W-:Y:S01]  /*13400*/  IMAD.MOV R6, RZ, RZ, -R6 ;  /* 0x000000ffff067224 */ /* 0x008fe200078e0a06 */
[----:B------:R-:W-:-:S03]  /*13410*/  SHF.R.U32.HI R3, RZ, UR10, R2 ;  /* 0x0000000aff037c19 */ /* 0x000fc60008011602 */
[----:B--2---:R-:W-:Y:S01]  /*13420*/  IMAD R19, R7, R6, R12 ;  /* 0x0000000607137224 */ /* 0x004fe200078e020c */
[--C-:B------:R-:W-:Y:S02]  /*13430*/  SHF.R.U64 R14, R16, UR8, R3.reuse ;  /* 0x00000008100e7c19 */ /* 0x100fe40008001203 */
[----:B------:R-:W-:-:S03]  /*13440*/  SHF.R.U32.HI R3, RZ, UR8, R3 ;  /* 0x00000008ff037c19 */ /* 0x000fc60008011603 */
[----:B------:R-:W-:Y:S01]  /*13450*/  IMAD.MOV.U32 R2, RZ, RZ, R14 ;  /* 0x000000ffff027224 */ /* 0x000fe200078e000e */
[----:B-1--4-:R-:W-:Y:S06]  /*13460*/  @!P1 BRA `(.L_x_55) ;  /* 0x0000000000289947 */ /* 0x012fec0003800000 */
        /* <DEDUP_REMOVED lines=10> */
.L_x_55:
[----:B------:R-:W1:Y:S01]  /*13510*/  LDC R4, c[0x0][0x65c] ;  /* 0x00019700ff047b82 */ /* 0x000e620000000800 */
[----:B------:R-:W-:Y:S01]  /*13520*/  ULDC UR8, c[0x0][0x648] ;  /* 0x0001920000087ab9 */ /* 0x000fe20000000800 */
[----:B------:R-:W-:Y:S01]  /*13530*/  IMAD.MOV R18, RZ, RZ, -R18 ;  /* 0x000000ffff127224 */ /* 0x000fe200078e0a12 */
[----:B------:R-:W-:Y:S01]  /*13540*/  SHF.R.U64 R3, R2, UR8, R3 ;  /* 0x0000000802037c19 */ /* 0x000fe20008001203 */
[----:B------:R-:W-:Y:S01]  /*13550*/  ULDC UR8, c[0x0][0x638] ;  /* 0x00018e0000087ab9 */ /* 0x000fe20000000800 */
[----:B------:R-:W-:Y:S01]  /*13560*/  LOP3.LUT R2, R16, UR6, RZ, 0xc0, !PT ;  /* 0x0000000610027c12 */ /* 0x000fe2000f8ec0ff */
[----:B------:R-:W-:Y:S01]  /*13570*/  ULDC UR9, c[0x0][0x610] ;  /* 0x0001840000097ab9 */ /* 0x000fe20000000800 */
[----:B------:R-:W-:Y:S01]  /*13580*/  LOP3.LUT R13, R13, UR4, RZ, 0xc0, !PT ;  /* 0x000000040d0d7c12 */ /* 0x000fe2000f8ec0ff */
[----:B------:R-:W-:Y:S02]  /*13590*/  IMAD.MOV R5, RZ, RZ, -R3 ;  /* 0x000000ffff057224 */ /* 0x000fe400078e0a03 */
[----:B------:R-:W-:-:S02]  /*135a0*/  IMAD R2, R3, UR5, R2 ;  /* 0x0000000503027c24 */ /* 0x000fc4000f8e0202 */
[----:B------:R-:W-:Y:S01]  /*135b0*/  IMAD R14, R5, UR8, R14 ;  /* 0x00000008050e7c24 */ /* 0x000fe2000f8e020e */
[----:B------:R-:W-:-:S03]  /*135c0*/  ULDC UR8, c[0x0][0x600] ;  /* 0x0001800000087ab9 */ /* 0x000fc60000000800 */
[----:B------:R-:W-:Y:S01]  /*135d0*/  IMAD R14, R14, UR8, R13 ;  /* 0x000000080e0e7c24 */ /* 0x000fe2000f8e020d */
[----:B-1----:R-:W-:-:S13]  /*135e0*/  ISETP.NE.AND P1, PT, R4, 0x1, PT ;  /* 0x000000010400780c */ /* 0x002fda0003f25270 */
[----:B0-----:R-:W-:-:S04]  /*135f0*/  @P1 IMAD R19, R15, R18, R10 ;  /* 0x000000120f131224 */ /* 0x001fc800078e020a */
[----:B------:R-:W-:Y:S02]  /*13600*/  IMAD R5, R2, UR9, R19 ;  /* 0x0000000902057c24 */ /* 0x000fe4000f8e0213 */
[----:B------:R-:W-:-:S03]  /*13610*/  IMAD.MOV.U32 R2, RZ, RZ, 0x1 ;  /* 0x00000001ff027424 */ /* 0x000fc600078e00ff */
[----:B------:R-:W-:Y:S02]  /*13620*/  SEL R6, R14, R5, !P1 ;  /* 0x000000050e067207 */ /* 0x000fe40004800000 */
[----:B------:R-:W-:-:S07]  /*13630*/  SEL R5, R5, R14, !P1 ;  /* 0x0000000e05057207 */ /* 0x000fce0004800000 */
.L_x_53:
[----:B------:R-:W-:Y:S05]  /*13640*/  BSYNC B1 ;  /* 0x0000000000017941 */ /* 0x000fea0003800000 */
.L_x_52:
[----:B------:R-:W-:-:S13]  /*13650*/  LOP3.LUT P1, RZ, R2, 0xff, RZ, 0xc0, !PT ;  /* 0x000000ff02ff7812 */ /* 0x000fda000782c0ff */
[----:B------:R-:W-:Y:S05]  /*13660*/  @P1 BRA `(.L_x_56) ;  /* 0xfffffff400281947 */ /* 0x000fea000383ffff */
[----:B------:R-:W-:Y:S05]  /*13670*/  BSYNC B0 ;  /* 0x0000000000007941 */ /* 0x000fea0003800000 */
.L_x_44:
[----:B------:R-:W-:-:S03]  /*13680*/  UMOV UR8, 0xffffffff ;  /* 0xffffffff00087882 */ /* 0x000fc60000000000 */
[----:B------:R-:W-:Y:S05]  /*13690*/  BRA.DIV UR8, `(.L_x_57) ;  /* 0x0000000a08b47947 */ /* 0x000fea000b800000 */
[----:B------:R-:W-:-:S13]  /*136a0*/  ELECT P0, URZ, PT ;  /* 0x00000000003f782f */ /* 0x000fda0003800000 */
.L_x_82:
[----:B------:R-:W-:Y:S04]  /*136b0*/  BSSY B0, `(.L_x_58) ;  /* 0x000008f000007945 */ /* 0x000fe80003800000 */
[----:B------:R-:W-:Y:S05]  /*136c0*/  @!P0 BRA `(.L_x_59) ;  /* 0x0000000800348947 */ /* 0x000fea0003800000 */
[----:B------:R-:W-:-:S04]  /*136d0*/  ULOP3.LUT UR8, UR7, 0x2, URZ, 0xfc, !UPT ;  /* 0x0000000207087892 */ /* 0x000fc8000f8efc3f */
[----:B------:R-:W-:-:S06]  /*136e0*/  UISETP.NE.AND UP0, UPT, UR8, 0x3, UPT ;  /* 0x000000030800788c */ /* 0x000fcc000bf05270 */
[----:B------:R-:W-:-:S13]  /*136f0*/  PLOP3.LUT P0, PT, PT, PT, UP0, 0x80, 0x0 ;  /* 0x000000000000781c */ /* 0x000fda0003f0f008 */
[----:B------:R-:W-:Y:S05]  /*13700*/  @!P0 BRA `(.L_x_60) ;  /* 0x0000000000048947 */ /* 0x000fea0003800000 */
[----:B------:R-:W-:Y:S01]  /*13710*/  BPT.TRAP 0x1 ;  /* 0x000000040000795c */ /* 0x000fe20000300000 */
.L_x_60:
[----:B------:R-:W0:Y:S01]  /*13720*/  S2R R3, SR_CgaCtaId ;  /* 0x0000000000037919 */ /* 0x000e220000008800 */
[----:B------:R-:W-:-:S04]  /*13730*/  MOV R2, 0x400 ;  /* 0x0000040000027802 */ /* 0x000fc80000000f00 */
[----:B0-----:R-:W-:Y:S02]  /*13740*/  LEA R3, R3, R2, 0x18 ;  /* 0x0000000203037211 */ /* 0x001fe400078ec0ff */
[----:B------:R-:W-:-:S03]  /*13750*/  SHF.L.U32 R2, R0, 0x1f, RZ ;  /* 0x0000001f00027819 */ /* 0x000fc600000006ff */
[----:B------:R-:W-:-:S04]  /*13760*/  VIADD R3, R3, 0x78 ;  /* 0x0000007803037836 */ /* 0x000fc80000000000 */
[C---:B------:R-:W-:Y:S02]  /*13770*/  IMAD R7, R8.reuse, 0x8, R3 ;  /* 0x0000000808077824 */ /* 0x040fe400078e0203 */
[----:B------:R-:W-:Y:S02]  /*13780*/  VIADD R8, R8, 0x1 ;  /* 0x0000000108087836 */ /* 0x000fe40000000000 */
[----:B------:R-:W0:Y:S03]  /*13790*/  SYNCS.PHASECHK.TRANS64.TRYWAIT P0, [R7+URZ], R2 ;  /* 0x00000002070075a7 */ /* 0x000e26000800017f */
[----:B------:R-:W-:-:S04]  /*137a0*/  ISETP.NE.AND P1, PT, R8, 0xf, PT ;  /* 0x0000000f0800780c */ /* 0x000fc80003f25270 */
[----:B------:R-:W-:Y:S02]  /*137b0*/  SEL R5, RZ, 0x1, P1 ;  /* 0x00000001ff057807 */ /* 0x000fe40000800000 */
[----:B------:R-:W-:Y:S02]  /*137c0*/  SEL R8, R8, RZ, P1 ;  /* 0x000000ff08087207 */ /* 0x000fe40000800000 */
[----:B------:R-:W-:-:S03]  /*137d0*/  LOP3.LUT R5, R0, R5, RZ, 0x3c, !PT ;  /* 0x0000000500057212 */ /* 0x000fc600078e3cff */
[----:B------:R-:W-:Y:S01]  /*137e0*/  IMAD R9, R8, 0x8, R3 ;  /* 0x0000000808097824 */ /* 0x000fe200078e0203 */
[----:B------:R-:W-:Y:S01]  /*137f0*/  SHF.L.U32 R4, R5, 0x1f, RZ ;  /* 0x0000001f05047819 */ /* 0x000fe200000006ff */
[----:B0-----:R-:W-:Y:S06]  /*13800*/  @!P0 BRA `(.L_x_61) ;  /* 0x00000008007c8947 */ /* 0x001fec0003800000 */
.L_x_83:
[----:B------:R-:W1:Y:S01]  /*13810*/  SYNCS.PHASECHK.TRANS64.TRYWAIT P0, [R9+URZ], R4 ;  /* 0x00000004090075a7 */ /* 0x000e62000800017f */
[----:B------:R-:W-:-:S05]  /*13820*/  VIADD R0, R8, 0x1 ;  /* 0x0000000108007836 */ /* 0x000fca0000000000 */
[----:B------:R-:W-:-:S04]  /*13830*/  ISETP.NE.AND P1, PT, R0, 0xf, PT ;  /* 0x0000000f0000780c */ /* 0x000fc80003f25270 */
[----:B0-----:R-:W-:Y:S02]  /*13840*/  SEL R2, RZ, 0x1, P1 ;  /* 0x00000001ff027807 */ /* 0x001fe40000800000 */
[----:B------:R-:W-:Y:S02]  /*13850*/  SEL R0, R0, RZ, P1 ;  /* 0x000000ff00007207 */ /* 0x000fe40000800000 */
[----:B------:R-:W-:-:S03]  /*13860*/  LOP3.LUT R7, R5, R2, RZ, 0x3c, !PT ;  /* 0x0000000205077212 */ /* 0x000fc600078e3cff */
[----:B------:R-:W-:Y:S01]  /*13870*/  IMAD R6, R0, 0x8, R3 ;  /* 0x0000000800067824 */ /* 0x000fe200078e0203 */
[----:B------:R-:W-:Y:S01]  /*13880*/  SHF.L.U32 R5, R7, 0x1f, RZ ;  /* 0x0000001f07057819 */ /* 0x000fe200000006ff */
[----:B-1----:R-:W-:Y:S06]  /*13890*/  @!P0 BRA `(.L_x_62) ;  /* 0x00000008006c8947 */ /* 0x002fec0003800000 */
.L_x_84:
[----:B------:R-:W1:Y:S01]  /*138a0*/  SYNCS.PHASECHK.TRANS64.TRYWAIT P0, [R6+URZ], R5 ;  /* 0x00000005060075a7 */ /* 0x000e62000800017f */
[----:B------:R-:W-:-:S05]  /*138b0*/  VIADD R0, R0, 0x1 ;  /* 0x0000000100007836 */ /* 0x000fca0000000000 */
[----:B------:R-:W-:-:S04]  /*138c0*/  ISETP.NE.AND P1, PT, R0, 0xf, PT ;  /* 0x0000000f0000780c */ /* 0x000fc80003f25270 */
[----:B------:R-:W-:Y:S02]  /*138d0*/  SEL R2, RZ, 0x1, P1 ;  /* 0x00000001ff027807 */ /* 0x000fe40000800000 */
[----:B------:R-:W-:Y:S02]  /*138e0*/  SEL R0, R0, RZ, P1 ;  /* 0x000000ff00007207 */ /* 0x000fe40000800000 */
[----:B------:R-:W-:-:S03]  /*138f0*/  LOP3.LUT R7, R7, R2, RZ, 0x3c, !PT ;  /* 0x0000000207077212 */ /* 0x000fc600078e3cff */
[----:B0-----:R-:W-:Y:S01]  /*13900*/  IMAD R9, R0, 0x8, R3 ;  /* 0x0000000800097824 */ /* 0x001fe200078e0203 */
[----:B------:R-:W-:Y:S01]  /*13910*/  SHF.L.U32 R4, R7, 0x1f, RZ ;  /* 0x0000001f07047819 */ /* 0x000fe200000006ff */
[----:B-1----:R-:W-:Y:S06]  /*13920*/  @!P0 BRA `(.L_x_63) ;  /* 0x00000008005c8947 */ /* 0x002fec0003800000 */
.L_x_85:
        /* <DEDUP_REMOVED lines=9> */
.L_x_86:
        /* <DEDUP_REMOVED lines=9> */
.L_x_87:
        /* <DEDUP_REMOVED lines=9> */
.L_x_88:
        /* <DEDUP_REMOVED lines=9> */
.L_x_89:
        /* <DEDUP_REMOVED lines=9> */
.L_x_90:
        /* <DEDUP_REMOVED lines=9> */
.L_x_91:
        /* <DEDUP_REMOVED lines=9> */
.L_x_92:
        /* <DEDUP_REMOVED lines=9> */
.L_x_93:
        /* <DEDUP_REMOVED lines=9> */
.L_x_94:
        /* <DEDUP_REMOVED lines=9> */
.L_x_95:
[----:B------:R-:W1:Y:S01]  /*13ed0*/  SYNCS.PHASECHK.TRANS64.TRYWAIT P0, [R9+URZ], R4 ;  /* 0x00000004090075a7 */ /* 0x000e62000800017f */
[----:B------:R-:W-:-:S05]  /*13ee0*/  VIADD R0, R0, 0x1 ;  /* 0x0000000100007836 */ /* 0x000fca0000000000 */
[----:B------:R-:W-:-:S04]  /*13ef0*/  ISETP.NE.AND P1, PT, R0, 0xf, PT ;  /* 0x0000000f0000780c */ /* 0x000fc80003f25270 */
[----:B------:R-:W-:Y:S02]  /*13f00*/  SEL R2, RZ, 0x1, P1 ;  /* 0x00000001ff027807 */ /* 0x000fe40000800000 */
[----:B------:R-:W-:Y:S02]  /*13f10*/  SEL R0, R0, RZ, P1 ;  /* 0x000000ff00007207 */ /* 0x000fe40000800000 */
[----:B------:R-:W-:Y:S01]  /*13f20*/  LOP3.LUT R2, R7, R2, RZ, 0x3c, !PT ;  /* 0x0000000207027212 */ /* 0x000fe200078e3cff */
[----:B-1----:R-:W-:Y:S06]  /*13f30*/  @!P0 BRA `(.L_x_74) ;  /* 0x0000000400b48947 */ /* 0x002fec0003800000 */
.L_x_96:
[----:B------:R-:W-:Y:S01]  /*13f40*/  IMAD R3, R0, 0x8, R3 ;  /* 0x0000000800037824 */ /* 0x000fe200078e0203 */
[----:B------:R-:W-:-:S07]  /*13f50*/  SHF.L.U32 R0, R2, 0x1f, RZ ;  /* 0x0000001f02007819 */ /* 0x000fce00000006ff */
.L_x_75:
[----:B--2---:R2:W3:Y:S02]  /*13f60*/  SYNCS.PHASECHK.TRANS64.TRYWAIT P0, [R3+URZ], R0 ;  /* 0x00000000030075a7 */ /* 0x0044e4000800017f */
[----:B---3--:R-:W-:Y:S05]  /*13f70*/  @!P0 NANOSLEEP.SYNCS 0x989680 ;  /* 0x009896800000895d */ /* 0x008fea0003900000 */
[----:B------:R-:W3:Y:S02]  /*13f80*/  @!P0 SYNCS.PHASECHK.TRANS64 P0, [R3+URZ], R0 ;  /* 0x00000000030085a7 */ /* 0x000ee4000800007f */
[----:B---3--:R-:W-:Y:S05]  /*13f90*/  @!P0 BRA `(.L_x_75) ;  /* 0xfffffffc00f08947 */ /* 0x008fea000383ffff */
.L_x_59:
[----:B------:R-:W-:Y:S05]  /*13fa0*/  BSYNC B0 ;  /* 0x0000000000007941 */ /* 0x000fea0003800000 */
.L_x_58:
[----:B------:R-:W-:Y:S05]  /*13fb0*/  EXIT ;  /* 0x000000000000794d */ /* 0x000fea0003800000 */
.L_x_18:
[----:B-1----:R-:W-:-:S04]  /*13fc0*/  IMAD.U32 R3, RZ, RZ, UR12 ;  /* 0x0000000cff037e24 */ /* 0x002fc8000f8e00ff */
[----:B------:R1:W3:Y:S03]  /*13fd0*/  SYNCS.PHASECHK.TRANS64.TRYWAIT P0, [R3+URZ], R2 ;  /* 0x00000002030075a7 */ /* 0x0002e6000800017f */
[----:B---3--:R-:W-:Y:S05]  /*13fe0*/  @!P0 NANOSLEEP.SYNCS 0x989680 ;  /* 0x009896800000895d */ /* 0x008fea0003900000 */
[----:B------:R-:W3:Y:S02]  /*13ff0*/  @!P0 SYNCS.PHASECHK.TRANS64 P0, [R3+URZ], R2 ;  /* 0x00000002030085a7 */ /* 0x000ee4000800007f */
[----:B---3--:R-:W-:Y:S05]  /*14000*/  @!P0 BRA `(.L_x_18) ;  /* 0xfffffffc00ec8947 */ /* 0x008fea000383ffff */
[----:B------:R-:W-:Y:S05]  /*14010*/  BRA `(.L_x_17) ;  /* 0xfffffedc000c7947 */ /* 0x000fea000383ffff */
.L_x_24:
[----:B-----5:R1:W-:Y:S02]  /*14020*/  STL [R1+0x60], R0 ;  /* 0x0000600001007387 */ /* 0x0203e40000100800 */
[----:B-1----:R-:W-:-:S04]  /*14030*/  IMAD.U32 R0, RZ, RZ, UR14 ;  /* 0x0000000eff007e24 */ /* 0x002fc8000f8e00ff */
[----:B------:R1:W3:Y:S03]  /*14040*/  SYNCS.PHASECHK.TRANS64.TRYWAIT P0, [R0+URZ], R227 ;  /* 0x000000e3000075a7 */ /* 0x0002e6000800017f */
[----:B---3--:R-:W-:Y:S05]  /*14050*/  @!P0 NANOSLEEP.SYNCS 0x989680 ;  /* 0x009896800000895d */ /* 0x008fea0003900000 */
[----:B------:R1:W3:Y:S02]  /*14060*/  @!P0 SYNCS.PHASECHK.TRANS64 P0, [R0+URZ], R227 ;  /* 0x000000e3000085a7 */ /* 0x0002e4000800007f */
[----:B-1----:R1:W5:Y:S02]  /*14070*/  LDL.LU R0, [R1+0x60] ;  /* 0x0000600001007983 */ /* 0x0023640000300800 */
[----:B-1-3--:R-:W-:Y:S05]  /*14080*/  @!P0 BRA `(.L_x_24) ;  /* 0xfffffffc00e48947 */ /* 0x00afea000383ffff */
[----:B------:R-:W-:Y:S05]  /*14090*/  BRA `(.L_x_23) ;  /* 0xfffffeec00b47947 */ /* 0x000fea000383ffff */
.L_x_45:
[----:B------:R-:W-:Y:S01]  /*140a0*/  BSSY B1, `(.L_x_76) ;  /* 0x0000006000017945 */ /* 0x000fe20003800000 */
[----:B------:R-:W-:-:S07]  /*140b0*/  IMAD.MOV.U32 R2, RZ, RZ, -0x1 ;  /* 0xffffffffff027424 */ /* 0x000fce00078e00ff */
[----:B------:R-:W-:Y:S05]  /*140c0*/  WARPSYNC.COLLECTIVE R2, `(.L_x_77) ;  /* 0x00000000020c7348 */ /* 0x000fea0003c00000 */
[----:B------:R-:W-:Y:S02]  /*140d0*/  ELECT P1, UR62, PT ;  /* 0x00000000003e782f */ /* 0x000fe40003820000 */
[----:B------:R-:W-:Y:S01]  /*140e0*/  MOV R2, UR62 ;  /* 0x0000003e00027c02 */ /* 0x000fe20008000f00 */
[----:B------:R-:W-:Y:S10]  /*140f0*/  ENDCOLLECTIVE ;  /* 0x000000000000791b */ /* 0x000ff40003800000 */
.L_x_77:
[----:B------:R-:W-:Y:S05]  /*14100*/  BSYNC B1 ;  /* 0x0000000000017941 */ /* 0x000fea0003800000 */
.L_x_76:
[----:B------:R-:W-:Y:S05]  /*14110*/  BRA `(.L_x_78) ;  /* 0xffffffe800887947 */ /* 0x000fea000383ffff */
.L_x_48:
[----:B-1----:R1:W2:Y:S02]  /*14120*/  SYNCS.PHASECHK.TRANS64.TRYWAIT P1, [R13+URZ+0x78], R4 ;  /* 0x000078040d0075a7 */ /* 0x0022a4000802017f */
[----:B--2---:R-:W-:Y:S05]  /*14130*/  @!P1 NANOSLEEP.SYNCS 0x989680 ;  /* 0x009896800000995d */ /* 0x004fea0003900000 */
[----:B------:R-:W2:Y:S02]  /*14140*/  @!P1 SYNCS.PHASECHK.TRANS64 P1, [R13+URZ+0x78], R4 ;  /* 0x000078040d0095a7 */ /* 0x000ea4000802007f */
[----:B--2---:R-:W-:Y:S05]  /*14150*/  @!P1 BRA `(.L_x_48) ;  /* 0xfffffffc00f09947 */ /* 0x004fea000383ffff */
[----:B------:R-:W-:Y:S05]  /*14160*/  BRA `(.L_x_79) ;  /* 0xffffffe800bc7947 */ /* 0x000fea000383ffff */
.L_x_57:
[----:B------:R-:W-:Y:S01]  /*14170*/  BSSY B0, `(.L_x_80) ;  /* 0x0000006000007945 */ /* 0x000fe20003800000 */
[----:B------:R-:W-:-:S07]  /*14180*/  IMAD.MOV.U32 R2, RZ, RZ, -0x1 ;  /* 0xffffffffff027424 */ /* 0x000fce00078e00ff */
[----:B------:R-:W-:Y:S05]  /*14190*/  WARPSYNC.COLLECTIVE R2, `(.L_x_81) ;  /* 0x00000000020c7348 */ /* 0x000fea0003c00000 */
[----:B------:R-:W-:Y:S02]  /*141a0*/  ELECT P1, UR62, PT ;  /* 0x00000000003e782f */ /* 0x000fe40003820000 */
[----:B------:R-:W-:Y:S01]  /*141b0*/  MOV R2, UR62 ;  /* 0x0000003e00027c02 */ /* 0x000fe20008000f00 */
[----:B------:R-:W-:Y:S10]  /*141c0*/  ENDCOLLECTIVE ;  /* 0x000000000000791b */ /* 0x000ff40003800000 */
.L_x_81:
[----:B------:R-:W-:Y:S05]  /*141d0*/  BSYNC B0 ;  /* 0x0000000000007941 */ /* 0x000fea0003800000 */
.L_x_80:
[----:B------:R-:W-:Y:S01]  /*141e0*/  PLOP3.LUT P0, PT, P1, PT, PT, 0x80, 0x0 ;  /* 0x000000000000781c */ /* 0x000fe20000f0f070 */
[----:B------:R-:W-:-:S12]  /*141f0*/  BRA `(.L_x_82) ;  /* 0xfffffff4002c7947 */ /* 0x000fd8000383ffff */
.L_x_61:
[----:B0-----:R0:W1:Y:S02]  /*14200*/  SYNCS.PHASECHK.TRANS64.TRYWAIT P0, [R7+URZ], R2 ;  /* 0x00000002070075a7 */ /* 0x001064000800017f */
[----:B-1----:R-:W-:Y:S05]  /*14210*/  @!P0 NANOSLEEP.SYNCS 0x989680 ;  /* 0x009896800000895d */ /* 0x002fea0003900000 */
[----:B------:R-:W1:Y:S02]  /*14220*/  @!P0 SYNCS.PHASECHK.TRANS64 P0, [R7+URZ], R2 ;  /* 0x00000002070085a7 */ /* 0x000e64000800007f */
[----:B-1----:R-:W-:Y:S05]  /*14230*/  @!P0 BRA `(.L_x_61) ;  /* 0xfffffffc00f08947 */ /* 0x002fea000383ffff */
[----:B------:R-:W-:Y:S05]  /*14240*/  BRA `(.L_x_83) ;  /* 0xfffffff400707947 */ /* 0x000fea000383ffff */
.L_x_62:
[----:B0-----:R0:W1:Y:S02]  /*14250*/  SYNCS.PHASECHK.TRANS64.TRYWAIT P0, [R9+URZ], R4 ;  /* 0x00000004090075a7 */ /* 0x001064000800017f */
[----:B-1----:R-:W-:Y:S05]  /*14260*/  @!P0 NANOSLEEP.SYNCS 0x989680 ;  /* 0x009896800000895d */ /* 0x002fea0003900000 */
[----:B------:R-:W1:Y:S02]  /*14270*/  @!P0 SYNCS.PHASECHK.TRANS64 P0, [R9+URZ], R4 ;  /* 0x00000004090085a7 */ /* 0x000e64000800007f */
[----:B-1----:R-:W-:Y:S05]  /*14280*/  @!P0 BRA `(.L_x_62) ;  /* 0xfffffffc00f08947 */ /* 0x002fea000383ffff */
[----:B------:R-:W-:Y:S05]  /*14290*/  BRA `(.L_x_84) ;  /* 0xfffffff400807947 */ /* 0x000fea000383ffff */
.L_x_63:
[----:B0-----:R0:W1:Y:S02]  /*142a0*/  SYNCS.PHASECHK.TRANS64.TRYWAIT P0, [R6+URZ], R5 ;  /* 0x00000005060075a7 */ /* 0x001064000800017f */
[----:B-1----:R-:W-:Y:S05]  /*142b0*/  @!P0 NANOSLEEP.SYNCS 0x989680 ;  /* 0x009896800000895d */ /* 0x002fea0003900000 */
[----:B------:R-:W1:Y:S02]  /*142c0*/  @!P0 SYNCS.PHASECHK.TRANS64 P0, [R6+URZ], R5 ;  /* 0x00000005060085a7 */ /* 0x000e64000800007f */
[----:B-1----:R-:W-:Y:S05]  /*142d0*/  @!P0 BRA `(.L_x_63) ;  /* 0xfffffffc00f08947 */ /* 0x002fea000383ffff */
[----:B------:R-:W-:Y:S05]  /*142e0*/  BRA `(.L_x_85) ;  /* 0xfffffff400907947 */ /* 0x000fea000383ffff */
.L_x_64:
[----:B0-----:R0:W1:Y:S02]  /*142f0*/  SYNCS.PHASECHK.TRANS64.TRYWAIT P0, [R9+URZ], R4 ;  /* 0x00000004090075a7 */ /* 0x001064000800017f */
[----:B-1----:R-:W-:Y:S05]  /*14300*/  @!P0 NANOSLEEP.SYNCS 0x989680 ;  /* 0x009896800000895d */ /* 0x002fea0003900000 */
[----:B------:R-:W1:Y:S02]  /*14310*/  @!P0 SYNCS.PHASECHK.TRANS64 P0, [R9+URZ], R4 ;  /* 0x00000004090085a7 */ /* 0x000e64000800007f */
[----:B-1----:R-:W-:Y:S05]  /*14320*/  @!P0 BRA `(.L_x_64) ;  /* 0xfffffffc00f08947 */ /* 0x002fea000383ffff */
[----:B------:R-:W-:Y:S05]  /*14330*/  BRA `(.L_x_86) ;  /* 0xfffffff400a07947 */ /* 0x000fea000383ffff */
.L_x_65:
[----:B0-----:R0:W1:Y:S02]  /*14340*/  SYNCS.PHASECHK.TRANS64.TRYWAIT P0, [R6+URZ], R5 ;  /* 0x00000005060075a7 */ /* 0x001064000800017f */
[----:B-1----:R-:W-:Y:S05]  /*14350*/  @!P0 NANOSLEEP.SYNCS 0x989680 ;  /* 0x009896800000895d */ /* 0x002fea0003900000 */
[----:B------:R-:W1:Y:S02]  /*14360*/  @!P0 SYNCS.PHASECHK.TRANS64 P0, [R6+URZ], R5 ;  /* 0x00000005060085a7 */ /* 0x000e64000800007f */
[----:B-1----:R-:W-:Y:S05]  /*14370*/  @!P0 BRA `(.L_x_65) ;  /* 0xfffffffc00f08947 */ /* 0x002fea000383ffff */
[----:B------:R-:W-:Y:S05]  /*14380*/  BRA `(.L_x_87) ;  /* 0xfffffff400b07947 */ /* 0x000fea000383ffff */
.L_x_66:
[----:B0-----:R0:W1:Y:S02]  /*14390*/  SYNCS.PHASECHK.TRANS64.TRYWAIT P0, [R9+URZ], R4 ;  /* 0x00000004090075a7 */ /* 0x001064000800017f */
[----:B-1----:R-:W-:Y:S05]  /*143a0*/  @!P0 NANOSLEEP.SYNCS 0x989680 ;  /* 0x009896800000895d */ /* 0x002fea0003900000 */
[----:B------:R-:W1:Y:S02]  /*143b0*/  @!P0 SYNCS.PHASECHK.TRANS64 P0, [R9+URZ], R4 ;  /* 0x00000004090085a7 */ /* 0x000e64000800007f */
[----:B-1----:R-:W-:Y:S05]  /*143c0*/  @!P0 BRA `(.L_x_66) ;  /* 0xfffffffc00f08947 */ /* 0x002fea000383ffff */
[----:B------:R-:W-:Y:S05]  /*143d0*/  BRA `(.L_x_88) ;  /* 0xfffffff400c07947 */ /* 0x000fea000383ffff */
.L_x_67:
[----:B0-----:R0:W1:Y:S02]  /*143e0*/  SYNCS.PHASECHK.TRANS64.TRYWAIT P0, [R6+URZ], R5 ;  /* 0x00000005060075a7 */ /* 0x001064000800017f */
[----:B-1----:R-:W-:Y:S05]  /*143f0*/  @!P0 NANOSLEEP.SYNCS 0x989680 ;  /* 0x009896800000895d */ /* 0x002fea0003900000 */
[----:B------:R-:W1:Y:S02]  /*14400*/  @!P0 SYNCS.PHASECHK.TRANS64 P0, [R6+URZ], R5 ;  /* 0x00000005060085a7 */ /* 0x000e64000800007f */
[----:B-1----:R-:W-:Y:S05]  /*14410*/  @!P0 BRA `(.L_x_67) ;  /* 0xfffffffc00f08947 */ /* 0x002fea000383ffff */
[----:B------:R-:W-:Y:S05]  /*14420*/  BRA `(.L_x_89) ;  /* 0xfffffff400d07947 */ /* 0x000fea000383ffff */
.L_x_68:
[----:B0-----:R0:W1:Y:S02]  /*14430*/  SYNCS.PHASECHK.TRANS64.TRYWAIT P0, [R9+URZ], R4 ;  /* 0x00000004090075a7 */ /* 0x001064000800017f */
[----:B-1----:R-:W-:Y:S05]  /*14440*/  @!P0 NANOSLEEP.SYNCS 0x989680 ;  /* 0x009896800000895d */ /* 0x002fea0003900000 */
[----:B------:R-:W1:Y:S02]  /*14450*/  @!P0 SYNCS.PHASECHK.TRANS64 P0, [R9+URZ], R4 ;  /* 0x00000004090085a7 */ /* 0x000e64000800007f */
[----:B-1----:R-:W-:Y:S05]  /*14460*/  @!P0 BRA `(.L_x_68) ;  /* 0xfffffffc00f08947 */ /* 0x002fea000383ffff */
[----:B------:R-:W-:Y:S05]  /*14470*/  BRA `(.L_x_90) ;  /* 0xfffffff400e07947 */ /* 0x000fea000383ffff */
.L_x_69:
[----:B0-----:R0:W1:Y:S02]  /*14480*/  SYNCS.PHASECHK.TRANS64.TRYWAIT P0, [R6+URZ], R5 ;  /* 0x00000005060075a7 */ /* 0x001064000800017f */
[----:B-1----:R-:W-:Y:S05]  /*14490*/  @!P0 NANOSLEEP.SYNCS 0x989680 ;  /* 0x009896800000895d */ /* 0x002fea0003900000 */
[----:B------:R-:W1:Y:S02]  /*144a0*/  @!P0 SYNCS.PHASECHK.TRANS64 P0, [R6+URZ], R5 ;  /* 0x00000005060085a7 */ /* 0x000e64000800007f */
[----:B-1----:R-:W-:Y:S05]  /*144b0*/  @!P0 BRA `(.L_x_69) ;  /* 0xfffffffc00f08947 */ /* 0x002fea000383ffff */
[----:B------:R-:W-:Y:S05]  /*144c0*/  BRA `(.L_x_91) ;  /* 0xfffffff400f07947 */ /* 0x000fea000383ffff */
.L_x_70:
[----:B0-----:R0:W1:Y:S02]  /*144d0*/  SYNCS.PHASECHK.TRANS64.TRYWAIT P0, [R9+URZ], R4 ;  /* 0x00000004090075a7 */ /* 0x001064000800017f */
[----:B-1----:R-:W-:Y:S05]  /*144e0*/  @!P0 NANOSLEEP.SYNCS 0x989680 ;  /* 0x009896800000895d */ /* 0x002fea0003900000 */
[----:B------:R-:W1:Y:S02]  /*144f0*/  @!P0 SYNCS.PHASECHK.TRANS64 P0, [R9+URZ], R4 ;  /* 0x00000004090085a7 */ /* 0x000e64000800007f */
[----:B-1----:R-:W-:Y:S05]  /*14500*/  @!P0 BRA `(.L_x_70) ;  /* 0xfffffffc00f08947 */ /* 0x002fea000383ffff */
[----:B------:R-:W-:Y:S05]  /*14510*/  BRA `(.L_x_92) ;  /* 0xfffffff800007947 */ /* 0x000fea000383ffff */
.L_x_71:
[----:B0-----:R0:W1:Y:S02]  /*14520*/  SYNCS.PHASECHK.TRANS64.TRYWAIT P0, [R6+URZ], R5 ;  /* 0x00000005060075a7 */ /* 0x001064000800017f */
[----:B-1----:R-:W-:Y:S05]  /*14530*/  @!P0 NANOSLEEP.SYNCS 0x989680 ;  /* 0x009896800000895d */ /* 0x002fea0003900000 */
[----:B------:R-:W1:Y:S02]  /*14540*/  @!P0 SYNCS.PHASECHK.TRANS64 P0, [R6+URZ], R5 ;  /* 0x00000005060085a7 */ /* 0x000e64000800007f */
[----:B-1----:R-:W-:Y:S05]  /*14550*/  @!P0 BRA `(.L_x_71) ;  /* 0xfffffffc00f08947 */ /* 0x002fea000383ffff */
[----:B------:R-:W-:Y:S05]  /*14560*/  BRA `(.L_x_93) ;  /* 0xfffffff800107947 */ /* 0x000fea000383ffff */
.L_x_72:
[----:B0-----:R0:W1:Y:S02]  /*14570*/  SYNCS.PHASECHK.TRANS64.TRYWAIT P0, [R9+URZ], R4 ;  /* 0x00000004090075a7 */ /* 0x001064000800017f */
[----:B-1----:R-:W-:Y:S05]  /*14580*/  @!P0 NANOSLEEP.SYNCS 0x989680 ;  /* 0x009896800000895d */ /* 0x002fea0003900000 */
[----:B------:R-:W1:Y:S02]  /*14590*/  @!P0 SYNCS.PHASECHK.TRANS64 P0, [R9+URZ], R4 ;  /* 0x00000004090085a7 */ /* 0x000e64000800007f */
[----:B-1----:R-:W-:Y:S05]  /*145a0*/  @!P0 BRA `(.L_x_72) ;  /* 0xfffffffc00f08947 */ /* 0x002fea000383ffff */
[----:B------:R-:W-:Y:S05]  /*145b0*/  BRA `(.L_x_94) ;  /* 0xfffffff800207947 */ /* 0x000fea000383ffff */
.L_x_73:
[----:B0-----:R0:W1:Y:S02]  /*145c0*/  SYNCS.PHASECHK.TRANS64.TRYWAIT P0, [R6+URZ], R5 ;  /* 0x00000005060075a7 */ /* 0x001064000800017f */
[----:B-1----:R-:W-:Y:S05]  /*145d0*/  @!P0 NANOSLEEP.SYNCS 0x989680 ;  /* 0x009896800000895d */ /* 0x002fea0003900000 */
[----:B------:R-:W1:Y:S02]  /*145e0*/  @!P0 SYNCS.PHASECHK.TRANS64 P0, [R6+URZ], R5 ;  /* 0x00000005060085a7 */ /* 0x000e64000800007f */
[----:B-1----:R-:W-:Y:S05]  /*145f0*/  @!P0 BRA `(.L_x_73) ;  /* 0xfffffffc00f08947 */ /* 0x002fea000383ffff */
[----:B------:R-:W-:Y:S05]  /*14600*/  BRA `(.L_x_95) ;  /* 0xfffffff800307947 */ /* 0x000fea000383ffff */
.L_x_74:
[----:B-1----:R1:W2:Y:S02]  /*14610*/  SYNCS.PHASECHK.TRANS64.TRYWAIT P0, [R9+URZ], R4 ;  /* 0x00000004090075a7 */ /* 0x0022a4000800017f */
[----:B--2---:R-:W-:Y:S05]  /*14620*/  @!P0 NANOSLEEP.SYNCS 0x989680 ;  /* 0x009896800000895d */ /* 0x004fea0003900000 */
[----:B------:R-:W2:Y:S02]  /*14630*/  @!P0 SYNCS.PHASECHK.TRANS64 P0, [R9+URZ], R4 ;  /* 0x00000004090085a7 */ /* 0x000ea4000800007f */
[----:B--2---:R-:W-:Y:S05]  /*14640*/  @!P0 BRA `(.L_x_74) ;  /* 0xfffffffc00f08947 */ /* 0x004fea000383ffff */
[----:B------:R-:W-:Y:S05]  /*14650*/  BRA `(.L_x_96) ;  /* 0xfffffff800387947 */ /* 0x000fea000383ffff */
.L_x_97:
[----:B------:R-:W-:-:S00]  /*14660*/  BRA `(.L_x_97) ;  /* 0xfffffffc00fc7947 */ /* 0x000fc0000383ffff */
[----:B------:R-:W-:-:S00]  /*14670*/  NOP ;  /* 0x0000000000007918 */ /* 0x000fc00000000000 */
        /* <DEDUP_REMOVED lines=8> */
.L_x_98:


//--------------------- .nv.shared._ZN7cutlass13device_kernelINS_4gemm6kernel13GemmUniversalIN4cute5tupleIJiiiiEEENS1_10collective13CollectiveMmaINS1_37MainloopSm90TmaGmmaWarpSpecializedFP8ILi15ENS5_IJNS4_1CILi1EEESB_SB_EEENS1_35KernelTmaWarpSpecializedCooperativeEEENS5_IJNSA_ILi384EEENSA_ILi80EEENSA_ILi32EEEEEENS_12float_e4m3_tENS5_IJlSB_lEEESJ_SK_NS4_8TiledMMAINS4_8MMA_AtomIJNS4_4SM904GMMA30MMA_64x16x32_F32E4M3E4M3_SS_TNILNSO_7ScaleInE1ELSQ_1EEEEEENS4_6LayoutINS5_IJNSA_ILi2EEESB_SB_EEENS5_IJSB_NSA_ILi0EEESW_EEEEENS5_IJNS4_10UnderscoreESZ_SZ_EEEEENS4_13SM90_TMA_LOADENS4_14ComposedLayoutINS4_7SwizzleILi1ELi4ELi3EEENS4_18smem_ptr_flag_bitsILi8EEENST_INS5_IJNSA_ILi8EEESH_EEENS5_IJSH_SB_EEEEEEEvNS4_8identityES12_S1C_vS1D_EENS_8epilogue10collective6detail29Sm90TmaWarpSpecializedAdapterINS1G_15DefaultEpilogueISJ_SK_SK_NS1F_6thread17LinearCombinationISJ_Li1EffLNS1K_9ScaleType4KindE0ELNS_15FloatRoundStyleE2ESJ_EENS1_15EpilogueDefaultEEEEEvvEEEEvNT_6ParamsE --------------------------
	.section	.nv.shared._ZN7cutlass13device_kernelINS_4gemm6kernel13GemmUniversalIN4cute5tupleIJiiiiEEENS1_10collective13CollectiveMmaINS1_37MainloopSm90TmaGmmaWarpSpecializedFP8ILi15ENS5_IJNS4_1CILi1EEESB_SB_EEENS1_35KernelTmaWarpSpecializedCooperativeEEENS5_IJNSA_ILi384EEENSA_ILi80EEENSA_ILi32EEEEEENS_12float_e4m3_tENS5_IJlSB_lEEESJ_SK_NS4_8TiledMMAINS4_8MMA_AtomIJNS4_4SM904GMMA30MMA_64x16x32_F32E4M3E4M3_SS_TNILNSO_7ScaleInE1ELSQ_1EEEEEENS4_6LayoutINS5_IJNSA_ILi2EEESB_SB_EEENS5_IJSB_NSA_ILi0EEESW_EEEEENS5_IJNS4_10UnderscoreESZ_SZ_EEEEENS4_13SM90_TMA_LOADENS4_14ComposedLayoutINS4_7SwizzleILi1ELi4ELi3EEENS4_18smem_ptr_flag_bitsILi8EEENST_INS5_IJNSA_ILi8EEESH_EEENS5_IJSH_SB_EEEEEEEvNS4_8identityES12_S1C_vS1D_EENS_8epilogue10collective6detail29Sm90TmaWarpSpecializedAdapterINS1G_15DefaultEpilogueISJ_SK_SK_NS1F_6thread17LinearCombinationISJ_Li1EffLNS1K_9ScaleType4KindE0ELNS_15FloatRoundStyleE2ESJ_EENS1_15EpilogueDefaultEEEEEvvEEEEvNT_6ParamsE,"aw",@nobits
	.sectionflags	@""
	.align	16
	.zero		1024


//--------------------- .nv.shared.reserved.0     --------------------------
	.section	.nv.shared.reserved.0,"aw",@nobits
	.weak		__nv_reservedSMEM_offset_0_alias
	.size		__nv_reservedSMEM_offset_0_alias, 0, 0
	.other		__nv_reservedSMEM_offset_0_alias,@"STO_CUDA_RESERVED_SHARED STV_DEFAULT"
__nv_reservedSMEM_offset_0_alias:
	.zero		0


//--------------------- .nv.global                --------------------------
	.section	.nv.global,"aw",@nobits
.nv.global:
	.type		_ZN39_INTERNAL_53b452a9_4_k_cu_81fe0534_96014cute1_E,@object
	.size		_ZN39_INTERNAL_53b452a9_4_k_cu_81fe0534_96014cute1_E,(_ZN39_INTERNAL_53b452a9_4_k_cu_81fe0534_96014cuda3std3__45__cpo6cbeginE - _ZN39_INTERNAL_53b452a9_4_k_cu_81fe0534_96014cute1_E)
_ZN39_INTERNAL_53b452a9_4_k_cu_81fe0534_96014cute1_E:
	.zero		1
	.type		_ZN39_INTERNAL_53b452a9_4_k_cu_81fe0534_96014cuda3std3__45__cpo6cbeginE,@object
	.size		_ZN39_INTERNAL_53b452a9_4_k_cu_81fe0534_96014cuda3std3__45__cpo6cbeginE,(_ZN39_INTERNAL_53b452a9_4_k_cu_81fe0534_96014cuda3std3__48in_placeE - _ZN39_INTERNAL_53b452a9_4_k_cu_81fe0534_96014cuda3std3__45__cpo6cbeginE)
_ZN39_INTERNAL_53b452a9_4_k_cu_81fe0534_96014cuda3std3__45__cpo6cbeginE:
	.zero		1
	.type		_ZN39_INTERNAL_53b452a9_4_k_cu_81fe0534_96014cuda3std3__48in_placeE,@object
	.size		_ZN39_INTERNAL_53b452a9_4_k_cu_81fe0534_96014cuda3std3__48in_placeE,(_ZN39_INTERNAL_53b452a9_4_k_cu_81fe0534_96014cuda3std6ranges3__45__cpo9iter_moveE - _ZN39_INTERNAL_53b452a9_4_k_cu_81fe0534_96014cuda3std3__48in_placeE)
_ZN39_INTERNAL_53b452a9_4_k_cu_81fe0534_96014cuda3std3__48in_placeE:
	.zero		1
	.type		_ZN39_INTERNAL_53b452a9_4_k_cu_81fe0534_96014cuda3std6ranges3__45__cpo9iter_moveE,@object
	.size		_ZN39_INTERNAL_53b452a9_4_k_cu_81fe0534_96014cuda3std6ranges3__45__cpo9iter_moveE,(_ZN39_INTERNAL_53b452a9_4_k_cu_81fe0534_96014cuda3std3__45__cpo5beginE - _ZN39_INTERNAL_53b452a9_4_k_cu_81fe0534_96014cuda3std6ranges3__45__cpo9iter_moveE)
_ZN39_INTERNAL_53b452a9_4_k_cu_81fe0534_96014cuda3std6ranges3__45__cpo9iter_moveE:
	.zero		1
	.type		_ZN39_INTERNAL_53b452a9_4_k_cu_81fe0534_96014cuda3std3__45__cpo5beginE,@object
	.size		_ZN39_INTERNAL_53b452a9_4_k_cu_81fe0534_96014cuda3std3__45__cpo5beginE,(_ZN39_INTERNAL_53b452a9_4_k_cu_81fe0534_96014cuda3std3__441_GLOBAL__N__53b452a9_4_k_cu_81fe0534_96016ignoreE - _ZN39_INTERNAL_53b452a9_4_k_cu_81fe0534_96014cuda3std3__45__cpo5beginE)
_ZN39_INTERNAL_53b452a9_4_k_cu_81fe0534_96014cuda3std3__45__cpo5beginE:
	.zero		1
	.type		_ZN39_INTERNAL_53b452a9_4_k_cu_81fe0534_96014cuda3std3__441_GLOBAL__N__53b452a9_4_k_cu_81fe0534_96016ignoreE,@object
	.size		_ZN39_INTERNAL_53b452a9_4_k_cu_81fe0534_96014cuda3std3__441_GLOBAL__N__53b452a9_4_k_cu_81fe0534_96016ignoreE,(_ZN39_INTERNAL_53b452a9_4_k_cu_81fe0534_96014cute7productE - _ZN39_INTERNAL_53b452a9_4_k_cu_81fe0534_96014cuda3std3__441_GLOBAL__N__53b452a9_4_k_cu_81fe0534_96016ignoreE)
_ZN39_INTERNAL_53b452a9_4_k_cu_81fe0534_96014cuda3std3__441_GLOBAL__N__53b452a9_4_k_cu_81fe0534_96016ignoreE:
	.zero		1
	.type		_ZN39_INTERNAL_53b452a9_4_k_cu_81fe0534_96014cute7productE,@object
	.size		_ZN39_INTERNAL_53b452a9_4_k_cu_81fe0534_96014cute7productE,(_ZN39_INTERNAL_53b452a9_4_k_cu_81fe0534_96014cuda3std3__45__cpo3endE - _ZN39_INTERNAL_53b452a9_4_k_cu_81fe0534_96014cute7productE)
_ZN39_INTERNAL_53b452a9_4_k_cu_81fe0534_96014cute7productE:
	.zero		1
	.type		_ZN39_INTERNAL_53b452a9_4_k_cu_81fe0534_96014cuda3std3__45__cpo3endE,@object
	.size		_ZN39_INTERNAL_53b452a9_4_k_cu_81fe0534_96014cuda3std3__45__cpo3endE,(_ZN39_INTERNAL_53b452a9_4_k_cu_81fe0534_96014cuda3std3__419piecewise_constructE - _ZN39_INTERNAL_53b452a9_4_k_cu_81fe0534_96014cuda3std3__45__cpo3endE)
_ZN39_INTERNAL_53b452a9_4_k_cu_81fe0534_96014cuda3std3__45__cpo3endE:
	.zero		1
	.type		_ZN39_INTERNAL_53b452a9_4_k_cu_81fe0534_96014cuda3std3__419piecewise_constructE,@object
	.size		_ZN39_INTERNAL_53b452a9_4_k_cu_81fe0534_96014cuda3std3__419piecewise_constructE,(_ZN39_INTERNAL_53b452a9_4_k_cu_81fe0534_96014cuda3std3__45__cpo4cendE - _ZN39_INTERNAL_53b452a9_4_k_cu_81fe0534_96014cuda3std3__419piecewise_constructE)
_ZN39_INTERNAL_53b452a9_4_k_cu_81fe0534_96014cuda3std3__419piecewise_constructE:
	.zero		1
	.type		_ZN39_INTERNAL_53b452a9_4_k_cu_81fe0534_96014cuda3std3__45__cpo4cendE,@object
	.size		_ZN39_INTERNAL_53b452a9_4_k_cu_81fe0534_96014cuda3std3__45__cpo4cendE,(_ZN39_INTERNAL_53b452a9_4_k_cu_81fe0534_96014cuda3std6ranges3__45__cpo4swapE - _ZN39_INTERNAL_53b452a9_4_k_cu_81fe0534_96014cuda3std3__45__cpo4cendE)
_ZN39_INTERNAL_53b452a9_4_k_cu_81fe0534_96014cuda3std3__45__cpo4cendE:
	.zero		1
	.type		_ZN39_INTERNAL_53b452a9_4_k_cu_81fe0534_96014cuda3std6ranges3__45__cpo4swapE,@object
	.size		_ZN39_INTERNAL_53b452a9_4_k_cu_81fe0534_96014cuda3std6ranges3__45__cpo4swapE,(.L_7 - _ZN39_INTERNAL_53b452a9_4_k_cu_81fe0534_96014cuda3std6ranges3__45__cpo4swapE)
_ZN39_INTERNAL_53b452a9_4_k_cu_81fe0534_96014cuda3std6ranges3__45__cpo4swapE:
	.zero		1
.L_7:


//--------------------- .nv.constant0._ZN7cutlass13device_kernelINS_4gemm6kernel13GemmUniversalIN4cute5tupleIJiiiiEEENS1_10collective13CollectiveMmaINS1_37MainloopSm90TmaGmmaWarpSpecializedFP8ILi15ENS5_IJNS4_1CILi1EEESB_SB_EEENS1_35KernelTmaWarpSpecializedCooperativeEEENS5_IJNSA_ILi384EEENSA_ILi80EEENSA_ILi32EEEEEENS_12float_e4m3_tENS5_IJlSB_lEEESJ_SK_NS4_8TiledMMAINS4_8MMA_AtomIJNS4_4SM904GMMA30MMA_64x16x32_F32E4M3E4M3_SS_TNILNSO_7ScaleInE1ELSQ_1EEEEEENS4_6LayoutINS5_IJNSA_ILi2EEESB_SB_EEENS5_IJSB_NSA_ILi0EEESW_EEEEENS5_IJNS4_10UnderscoreESZ_SZ_EEEEENS4_13SM90_TMA_LOADENS4_14ComposedLayoutINS4_7SwizzleILi1ELi4ELi3EEENS4_18smem_ptr_flag_bitsILi8EEENST_INS5_IJNSA_ILi8EEESH_EEENS5_IJSH_SB_EEEEEEEvNS4_8identityES12_S1C_vS1D_EENS_8epilogue10collective6detail29Sm90TmaWarpSpecializedAdapterINS1G_15DefaultEpilogueISJ_SK_SK_NS1F_6thread17LinearCombinationISJ_Li1EffLNS1K_9ScaleType4KindE0ELNS_15FloatRoundStyleE2ESJ_EENS1_15EpilogueDefaultEEEEEvvEEEEvNT_6ParamsE --------------------------
	.section	.nv.constant0._ZN7cutlass13device_kernelINS_4gemm6kernel13GemmUniversalIN4cute5tupleIJiiiiEEENS1_10collective13CollectiveMmaINS1_37MainloopSm90TmaGmmaWarpSpecializedFP8ILi15ENS5_IJNS4_1CILi1EEESB_SB_EEENS1_35KernelTmaWarpSpecializedCooperativeEEENS5_IJNSA_ILi384EEENSA_ILi80EEENSA_ILi32EEEEEENS_12float_e4m3_tENS5_IJlSB_lEEESJ_SK_NS4_8TiledMMAINS4_8MMA_AtomIJNS4_4SM904GMMA30MMA_64x16x32_F32E4M3E4M3_SS_TNILNSO_7ScaleInE1ELSQ_1EEEEEENS4_6LayoutINS5_IJNSA_ILi2EEESB_SB_EEENS5_IJSB_NSA_ILi0EEESW_EEEEENS5_IJNS4_10UnderscoreESZ_SZ_EEEEENS4_13SM90_TMA_LOADENS4_14ComposedLayoutINS4_7SwizzleILi1ELi4ELi3EEENS4_18smem_ptr_flag_bitsILi8EEENST_INS5_IJNSA_ILi8EEESH_EEENS5_IJSH_SB_EEEEEEEvNS4_8identityES12_S1C_vS1D_EENS_8epilogue10collective6detail29Sm90TmaWarpSpecializedAdapterINS1G_15DefaultEpilogueISJ_SK_SK_NS1F_6thread17LinearCombinationISJ_Li1EffLNS1K_9ScaleType4KindE0ELNS_15FloatRoundStyleE2ESJ_EENS1_15EpilogueDefaultEEEEEvvEEEEvNT_6ParamsE,"a",@progbits
	.sectionflags	@""
	.align	4
.nv.constant0._ZN7cutlass13device_kernelINS_4gemm6kernel13GemmUniversalIN4cute5tupleIJiiiiEEENS1_10collective13CollectiveMmaINS1_37MainloopSm90TmaGmmaWarpSpecializedFP8ILi15ENS5_IJNS4_1CILi1EEESB_SB_EEENS1_35KernelTmaWarpSpecializedCooperativeEEENS5_IJNSA_ILi384EEENSA_ILi80EEENSA_ILi32EEEEEENS_12float_e4m3_tENS5_IJlSB_lEEESJ_SK_NS4_8TiledMMAINS4_8MMA_AtomIJNS4_4SM904GMMA30MMA_64x16x32_F32E4M3E4M3_SS_TNILNSO_7ScaleInE1ELSQ_1EEEEEENS4_6LayoutINS5_IJNSA_ILi2EEESB_SB_EEENS5_IJSB_NSA_ILi0EEESW_EEEEENS5_IJNS4_10UnderscoreESZ_SZ_EEEEENS4_13SM90_TMA_LOADENS4_14ComposedLayoutINS4_7SwizzleILi1ELi4ELi3EEENS4_18smem_ptr_flag_bitsILi8EEENST_INS5_IJNSA_ILi8EEESH_EEENS5_IJSH_SB_EEEEEEEvNS4_8identityES12_S1C_vS1D_EENS_8epilogue10collective6detail29Sm90TmaWarpSpecializedAdapterINS1G_15DefaultEpilogueISJ_SK_SK_NS1F_6thread17LinearCombinationISJ_Li1EffLNS1K_9ScaleType4KindE0ELNS_15FloatRoundStyleE2ESJ_EENS1_15EpilogueDefaultEEEEEvvEEEEvNT_6ParamsE:
	.zero		1664


//--------------------- SYMBOLS --------------------------

	.type		.nv.reservedSmem.offset0,@object
	.size		.nv.reservedSmem.offset0,0x4
